// auto-generated by cutlass_sweep.gemm — config: {"arch": "sm_90", "cluster_m": 2, "cluster_n": 1, "dtype": "bf16", "dtype_b": "bf16", "layout": "nt", "stages": 0, "tile_k": 32, "tile_m": 384, "tile_n": 224}
#include "cutlass/cutlass.h"
#include "cutlass/gemm/collective/collective_builder.hpp"
#include "cutlass/gemm/device/gemm_universal_adapter.h"
#include "cutlass/gemm/kernel/gemm_universal.hpp"
#include "cutlass/epilogue/collective/collective_builder.hpp"

using ElemA = cutlass::bfloat16_t;
using ElemB = cutlass::bfloat16_t;
using ElemCD = cutlass::bfloat16_t;
using Acc  = float;
using TileShape    = cute::Shape<cute::_384, cute::_224, cute::_32>;
using ClusterShape = cute::Shape<cute::_2, cute::_1, cute::_1>;

using CollectiveEpilogue = typename cutlass::epilogue::collective::CollectiveBuilder<
    cutlass::arch::Sm90, cutlass::arch::OpClassTensorOp,
    TileShape, ClusterShape,
    cutlass::epilogue::collective::EpilogueTileAuto,
    Acc, Acc,
    ElemCD, cutlass::layout::RowMajor, 128 / cutlass::sizeof_bits<ElemCD>::value,
    ElemCD, cutlass::layout::RowMajor, 128 / cutlass::sizeof_bits<ElemCD>::value,
    cutlass::epilogue::collective::EpilogueScheduleAuto
  >::CollectiveOp;

using CollectiveMainloop = typename cutlass::gemm::collective::CollectiveBuilder<
    cutlass::arch::Sm90, cutlass::arch::OpClassTensorOp,
    ElemA, cutlass::layout::RowMajor, 128 / cutlass::sizeof_bits<ElemA>::value,
    ElemB, cutlass::layout::ColumnMajor, 128 / cutlass::sizeof_bits<ElemB>::value,
    Acc,
    TileShape, ClusterShape,
    cutlass::gemm::collective::StageCountAutoCarveout<static_cast<int>(sizeof(typename CollectiveEpilogue::SharedStorage))>,
    cutlass::gemm::collective::KernelScheduleAuto
  >::CollectiveOp;

using GemmKernel = cutlass::gemm::kernel::GemmUniversal<
    cute::Shape<int,int,int,int>,
    CollectiveMainloop,
    CollectiveEpilogue
>;
using Gemm = cutlass::gemm::device::GemmUniversalAdapter<GemmKernel>;

// Force the device kernel symbol into the cubin without needing a host main.
auto* _anchor = &cutlass::device_kernel<GemmKernel>;


// ===== COMPILED SASS (sm_90a) =====

	.target	sm_90a

	.elftype	@"ET_EXEC"


//--------------------- .note.nv.tkinfo           --------------------------
	.section	.note.nv.tkinfo,"",@"SHT_NOTE"
	.sectionflags	@"SHF_NOTE_NV_TKINFO"
	.tkinfo
        /*0018*/ 	.word	0x00000002
        /*0030*/ 	.string	""
        /*0030*/ 	.string	"ptxas"
        /*0030*/ 	.string	"Cuda compilation tools, release 13.0, V13.0.88"
        /*0030*/ 	.string	"Build cuda_13.0.r13.0/compiler.36424714_0"
        /*0030*/ 	.string	"-arch sm_90a -m 64 "



//--------------------- .note.nv.cuinfo           --------------------------
	.section	.note.nv.cuinfo,"",@"SHT_NOTE"
	.sectionflags	@"SHF_NOTE_NV_CUINFO"
        /*0018*/ 	.short	0x0002
        /*001a*/ 	.short	0x005a
        /*001c*/ 	.short	0x0082
	.zero		2


//--------------------- .nv.info                  --------------------------
	.section	.nv.info,"",@"SHT_CUDA_INFO"
	.align	4


	//----- nvinfo : EIATTR_REGCOUNT
	.align		4
        /*0000*/ 	.byte	0x04, 0x2f
        /*0002*/ 	.short	(.L_15 - .L_14)
	.align		4
.L_14:
        /*0004*/ 	.word	index@(_ZN7cutlass13device_kernelINS_4gemm6kernel13GemmUniversalIN4cute5tupleIJiiiiEEENS1_10collective13CollectiveMmaINS1_34MainloopSm90TmaGmmaWarpSpecializedILi5ENS5_IJNS4_1CILi2EEENSA_ILi1EEESC_EEENS1_35KernelTmaWarpSpecializedCooperativeEEENS5_IJNSA_ILi384EEENSA_ILi224EEENSA_ILi32EEEEEENS_10bfloat16_tENS5_IJlSC_lEEESK_SL_NS4_8TiledMMAINS4_8MMA_AtomIJNS4_4SM904GMMA27MMA_64x32x16_F32BF16BF16_SSILNSP_5MajorE0ELSR_0ELNSP_7ScaleInE1ELSS_1EEEEEENS4_6LayoutISD_NS5_IJSC_NSA_ILi0EEESW_EEEEENS5_IJNS4_10UnderscoreESZ_SZ_EEEEENS4_13SM90_TMA_LOADENS4_14ComposedLayoutINS4_7SwizzleILi2ELi4ELi3EEENS4_18smem_ptr_flag_bitsILi16EEENSV_INS5_IJNSA_ILi8EEESI_EEENS5_IJSI_SC_EEEEEEEvNS4_8identityENS4_23SM90_TMA_LOAD_MULTICASTES1C_vS1D_EENS_8epilogue10collective6detail29Sm90TmaWarpSpecializedAdapterINS1H_15DefaultEpilogueISK_SL_SL_NS1G_6thread17LinearCombinationISK_Li1EffLNS1L_9ScaleType4KindE0ELNS_15FloatRoundStyleE2ESK_EENS1_15EpilogueDefaultEEEEEvvEEEEvNT_6ParamsE)
        /*0008*/ 	.word	0x000000a8


	//----- nvinfo : EIATTR_FRAME_SIZE
	.align		4
.L_15:
        /*000c*/ 	.byte	0x04, 0x11
        /*000e*/ 	.short	(.L_17 - .L_16)
	.align		4
.L_16:
        /*0010*/ 	.word	index@(_ZN7cutlass13device_kernelINS_4gemm6kernel13GemmUniversalIN4cute5tupleIJiiiiEEENS1_10collective13CollectiveMmaINS1_34MainloopSm90TmaGmmaWarpSpecializedILi5ENS5_IJNS4_1CILi2EEENSA_ILi1EEESC_EEENS1_35KernelTmaWarpSpecializedCooperativeEEENS5_IJNSA_ILi384EEENSA_ILi224EEENSA_ILi32EEEEEENS_10bfloat16_tENS5_IJlSC_lEEESK_SL_NS4_8TiledMMAINS4_8MMA_AtomIJNS4_4SM904GMMA27MMA_64x32x16_F32BF16BF16_SSILNSP_5MajorE0ELSR_0ELNSP_7ScaleInE1ELSS_1EEEEEENS4_6LayoutISD_NS5_IJSC_NSA_ILi0EEESW_EEEEENS5_IJNS4_10UnderscoreESZ_SZ_EEEEENS4_13SM90_TMA_LOADENS4_14ComposedLayoutINS4_7SwizzleILi2ELi4ELi3EEENS4_18smem_ptr_flag_bitsILi16EEENSV_INS5_IJNSA_ILi8EEESI_EEENS5_IJSI_SC_EEEEEEEvNS4_8identityENS4_23SM90_TMA_LOAD_MULTICASTES1C_vS1D_EENS_8epilogue10collective6detail29Sm90TmaWarpSpecializedAdapterINS1H_15DefaultEpilogueISK_SL_SL_NS1G_6thread17LinearCombinationISK_Li1EffLNS1L_9ScaleType4KindE0ELNS_15FloatRoundStyleE2ESK_EENS1_15EpilogueDefaultEEEEEvvEEEEvNT_6ParamsE)
        /*0014*/ 	.word	0x00000520


	//----- nvinfo : EIATTR_MIN_STACK_SIZE
	.align		4
.L_17:
        /*0018*/ 	.byte	0x04, 0x12
        /*001a*/ 	.short	(.L_19 - .L_18)
	.align		4
.L_18:
        /*001c*/ 	.word	index@(_ZN7cutlass13device_kernelINS_4gemm6kernel13GemmUniversalIN4cute5tupleIJiiiiEEENS1_10collective13CollectiveMmaINS1_34MainloopSm90TmaGmmaWarpSpecializedILi5ENS5_IJNS4_1CILi2EEENSA_ILi1EEESC_EEENS1_35KernelTmaWarpSpecializedCooperativeEEENS5_IJNSA_ILi384EEENSA_ILi224EEENSA_ILi32EEEEEENS_10bfloat16_tENS5_IJlSC_lEEESK_SL_NS4_8TiledMMAINS4_8MMA_AtomIJNS4_4SM904GMMA27MMA_64x32x16_F32BF16BF16_SSILNSP_5MajorE0ELSR_0ELNSP_7ScaleInE1ELSS_1EEEEEENS4_6LayoutISD_NS5_IJSC_NSA_ILi0EEESW_EEEEENS5_IJNS4_10UnderscoreESZ_SZ_EEEEENS4_13SM90_TMA_LOADENS4_14ComposedLayoutINS4_7SwizzleILi2ELi4ELi3EEENS4_18smem_ptr_flag_bitsILi16EEENSV_INS5_IJNSA_ILi8EEESI_EEENS5_IJSI_SC_EEEEEEEvNS4_8identityENS4_23SM90_TMA_LOAD_MULTICASTES1C_vS1D_EENS_8epilogue10collective6detail29Sm90TmaWarpSpecializedAdapterINS1H_15DefaultEpilogueISK_SL_SL_NS1G_6thread17LinearCombinationISK_Li1EffLNS1L_9ScaleType4KindE0ELNS_15FloatRoundStyleE2ESK_EENS1_15EpilogueDefaultEEEEEvvEEEEvNT_6ParamsE)
        /*0020*/ 	.word	0x00000520
.L_19:


//--------------------- .nv.compat                --------------------------
	.section	.nv.compat,"",@"SHT_CUDA_COMPAT_INFO"
	.align	4
        /*0000*/ 	.byte	0x02, 0x09, 0x01, 0x00, 0x02, 0x02, 0x04, 0x00, 0x02, 0x05, 0x05, 0x00, 0x03, 0x07, 0x01, 0x01
        /*0010*/ 	.byte	0x02, 0x03, 0x01, 0x00, 0x02, 0x06, 0x01, 0x00, 0x04, 0x0b, 0x08, 0x00, 0x00, 0x00, 0x00, 0x00
        /*0020*/ 	.byte	0x00, 0x00, 0x00, 0x00


//--------------------- .nv.info._ZN7cutlass13device_kernelINS_4gemm6kernel13GemmUniversalIN4cute5tupleIJiiiiEEENS1_10collective13CollectiveMmaINS1_34MainloopSm90TmaGmmaWarpSpecializedILi5ENS5_IJNS4_1CILi2EEENSA_ILi1EEESC_EEENS1_35KernelTmaWarpSpecializedCooperativeEEENS5_IJNSA_ILi384EEENSA_ILi224EEENSA_ILi32EEEEEENS_10bfloat16_tENS5_IJlSC_lEEESK_SL_NS4_8TiledMMAINS4_8MMA_AtomIJNS4_4SM904GMMA27MMA_64x32x16_F32BF16BF16_SSILNSP_5MajorE0ELSR_0ELNSP_7ScaleInE1ELSS_1EEEEEENS4_6LayoutISD_NS5_IJSC_NSA_ILi0EEESW_EEEEENS5_IJNS4_10UnderscoreESZ_SZ_EEEEENS4_13SM90_TMA_LOADENS4_14ComposedLayoutINS4_7SwizzleILi2ELi4ELi3EEENS4_18smem_ptr_flag_bitsILi16EEENSV_INS5_IJNSA_ILi8EEESI_EEENS5_IJSI_SC_EEEEEEEvNS4_8identityENS4_23SM90_TMA_LOAD_MULTICASTES1C_vS1D_EENS_8epilogue10collective6detail29Sm90TmaWarpSpecializedAdapterINS1H_15DefaultEpilogueISK_SL_SL_NS1G_6thread17LinearCombinationISK_Li1EffLNS1L_9ScaleType4KindE0ELNS_15FloatRoundStyleE2ESK_EENS1_15EpilogueDefaultEEEEEvvEEEEvNT_6ParamsE --------------------------
	.section	.nv.info._ZN7cutlass13device_kernelINS_4gemm6kernel13GemmUniversalIN4cute5tupleIJiiiiEEENS1_10collective13CollectiveMmaINS1_34MainloopSm90TmaGmmaWarpSpecializedILi5ENS5_IJNS4_1CILi2EEENSA_ILi1EEESC_EEENS1_35KernelTmaWarpSpecializedCooperativeEEENS5_IJNSA_ILi384EEENSA_ILi224EEENSA_ILi32EEEEEENS_10bfloat16_tENS5_IJlSC_lEEESK_SL_NS4_8TiledMMAINS4_8MMA_AtomIJNS4_4SM904GMMA27MMA_64x32x16_F32BF16BF16_SSILNSP_5MajorE0ELSR_0ELNSP_7ScaleInE1ELSS_1EEEEEENS4_6LayoutISD_NS5_IJSC_NSA_ILi0EEESW_EEEEENS5_IJNS4_10UnderscoreESZ_SZ_EEEEENS4_13SM90_TMA_LOADENS4_14ComposedLayoutINS4_7SwizzleILi2ELi4ELi3EEENS4_18smem_ptr_flag_bitsILi16EEENSV_INS5_IJNSA_ILi8EEESI_EEENS5_IJSI_SC_EEEEEEEvNS4_8identityENS4_23SM90_TMA_LOAD_MULTICASTES1C_vS1D_EENS_8epilogue10collective6detail29Sm90TmaWarpSpecializedAdapterINS1H_15DefaultEpilogueISK_SL_SL_NS1G_6thread17LinearCombinationISK_Li1EffLNS1L_9ScaleType4KindE0ELNS_15FloatRoundStyleE2ESK_EENS1_15EpilogueDefaultEEEEEvvEEEEvNT_6ParamsE,"",@"SHT_CUDA_INFO"
	.sectionflags	@""
	.align	4


	//----- nvinfo : EIATTR_CUDA_API_VERSION
	.align		4
        /*0000*/ 	.byte	0x04, 0x37
        /*0002*/ 	.short	(.L_21 - .L_20)
.L_20:
        /*0004*/ 	.word	0x00000082


	//----- nvinfo : EIATTR_KPARAM_INFO
	.align		4
.L_21:
        /*0008*/ 	.byte	0x04, 0x17
        /*000a*/ 	.short	(.L_23 - .L_22)
.L_22:
        /*000c*/ 	.word	0x00000000
        /*0010*/ 	.short	0x0000
        /*0012*/ 	.short	0x0070
        /*0014*/ 	.byte	0x00, 0xf0, 0x01, 0x10


	//----- nvinfo : EIATTR_SPARSE_MMA_MASK
	.align		4
.L_23:
        /*0018*/ 	.byte	0x03, 0x50
        /*001a*/ 	.short	0x0000


	//----- nvinfo : EIATTR_MAXREG_COUNT
	.align		4
        /*001c*/ 	.byte	0x03, 0x1b
        /*001e*/ 	.short	0x00a8


	//----- nvinfo : EIATTR_NUM_BARRIERS
	.align		4
        /*0020*/ 	.byte	0x02, 0x4c
        /*0022*/ 	.byte	0x01
	.zero		1


	//----- nvinfo : EIATTR_EXTERNS
	.align		4
        /*0024*/ 	.byte	0x04, 0x0f
        /*0026*/ 	.short	(.L_25 - .L_24)


	//   ....[0]....
	.align		4
.L_24:
        /*0028*/ 	.word	index@(__assertfail)


	//----- nvinfo : EIATTR_ANNOTATIONS
	.align		4
.L_25:
        /*002c*/ 	.byte	0x04, 0x55
        /*002e*/ 	.short	(.L_27 - .L_26)


	//   ....[0]....
.L_26:
        /*0030*/ 	.word	0x00000001
        /*0034*/ 	.byte	0x60, 0x07, 0x00, 0x00, 0x01, 0x00, 0x00, 0x00, 0x20, 0x0a, 0x00, 0x00, 0x01, 0x00, 0x00, 0x00
        /* <DEDUP_REMOVED lines=1047> */
        /*41b4*/ 	.byte	0x60, 0x3a, 0x02, 0x00


	//----- nvinfo : EIATTR_MERCURY_ISA_VERSION
	.align		4
.L_27:
        /*41b8*/ 	.byte	0x03, 0x5f
        /*41ba*/ 	.short	0x0101


	//----- nvinfo : EIATTR_INT_WARP_WIDE_INSTR_OFFSETS
	.align		4
        /*41bc*/ 	.byte	0x04, 0x31
        /*41be*/ 	.short	(.L_29 - .L_28)


	//   ....[0]....
.L_28:
        /*41c0*/ 	.word	0x000005a0


	//   ....[1]....
        /*41c4*/ 	.word	0x000005b0


	//   ....[2]....
        /*41c8*/ 	.word	0x00000730


	//----- nvinfo : EIATTR_COOP_GROUP_MASK_REGIDS
	.align		4
.L_29:
        /*41cc*/ 	.byte	0x04, 0x29
        /*41ce*/ 	.short	(.L_31 - .L_30)


	//   ....[0]....
.L_30:
        /*41d0*/ 	.word	0xffffffff


	//   ....[1]....
        /*41d4*/ 	.word	0xffffffff


	//   ....[2]....
        /*41d8*/ 	.word	0xffffffff


	//   ....[3]....
        /*41dc*/ 	.word	0xffffffff


	//   ....[4]....
        /*41e0*/ 	.word	0xffffffff


	//   ....[5]....
        /*41e4*/ 	.word	0xffffffff


	//----- nvinfo : EIATTR_COOP_GROUP_INSTR_OFFSETS
	.align		4
.L_31:
        /*41e8*/ 	.byte	0x04, 0x28
        /*41ea*/ 	.short	(.L_33 - .L_32)


	//   ....[0]....
.L_32:
        /*41ec*/ 	.word	0x00000070


	//   ....[1]....
        /*41f0*/ 	.word	0x00000080


	//   ....[2]....
        /*41f4*/ 	.word	0x000001a0


	//   ....[3]....
        /*41f8*/ 	.word	0x000003f0


	//   ....[4]....
        /*41fc*/ 	.word	0x00000870


	//   ....[5]....
        /*4200*/ 	.word	0x00001440


	//----- nvinfo : EIATTR_REG_RECONFIG
	.align		4
.L_33:
        /*4204*/ 	.byte	0x01, 0x54
	.zero		2


	//----- nvinfo : EIATTR_SYSCALL_OFFSETS
	.align		4
        /*4208*/ 	.byte	0x04, 0x46
        /*420a*/ 	.short	(.L_35 - .L_34)


	//   ....[0]....
.L_34:
        /*420c*/ 	.word	0x000015f0


	//----- nvinfo : EIATTR_MBARRIER_INSTR_OFFSETS
	.align		4
.L_35:
        /*4210*/ 	.byte	0x04, 0x39
        /*4212*/ 	.short	(.L_37 - .L_36)


	//   ....[0]....
.L_36:
        /*4214*/ 	.word	0x00000320
        /*4218*/ 	.word	0x000000ff
        /*421c*/ 	.word	0x00000000
        /*4220*/ 	.short	0x0100
        /*4222*/ 	.byte	0x08
	.zero		1


	//   ....[1]....
        /*4224*/ 	.word	0x00000330
        /*4228*/ 	.word	0x000000ff
        /*422c*/ 	.word	0x00000028
        /*4230*/ 	.short	0x0100
        /*4232*/ 	.byte	0x08
	.zero		1


	//   ....[2]....
        /*4234*/ 	.word	0x00000340
        /*4238*/ 	.word	0x000000ff
        /*423c*/ 	.word	0x00000008
        /*4240*/ 	.short	0x0100
        /*4242*/ 	.byte	0x08
	.zero		1


	//   ....[3]....
        /*4244*/ 	.word	0x00000350
        /*4248*/ 	.word	0x000000ff
        /*424c*/ 	.word	0x00000030
        /*4250*/ 	.short	0x0100
        /*4252*/ 	.byte	0x08
	.zero		1


	//   ....[4]....
        /*4254*/ 	.word	0x00000360
        /*4258*/ 	.word	0x000000ff
        /*425c*/ 	.word	0x00000010
        /*4260*/ 	.short	0x0100
        /*4262*/ 	.byte	0x08
	.zero		1


	//   ....[5]....
        /*4264*/ 	.word	0x00000370
        /*4268*/ 	.word	0x000000ff
        /*426c*/ 	.word	0x00000038
        /*4270*/ 	.short	0x0100
        /*4272*/ 	.byte	0x08
	.zero		1


	//   ....[6]....
        /*4274*/ 	.word	0x00000380
        /*4278*/ 	.word	0x000000ff
        /*427c*/ 	.word	0x00000018
        /*4280*/ 	.short	0x0100
        /*4282*/ 	.byte	0x08
	.zero		1


	//   ....[7]....
        /*4284*/ 	.word	0x00000390
        /*4288*/ 	.word	0x000000ff
        /*428c*/ 	.word	0x00000040
        /*4290*/ 	.short	0x0100
        /*4292*/ 	.byte	0x08
	.zero		1


	//   ....[8]....
        /*4294*/ 	.word	0x000003a0
        /*4298*/ 	.word	0x000000ff
        /*429c*/ 	.word	0x00000020
        /*42a0*/ 	.short	0x0100
        /*42a2*/ 	.byte	0x08
	.zero		1


	//   ....[9]....
        /*42a4*/ 	.word	0x000003b0
        /*42a8*/ 	.word	0x000000ff
        /*42ac*/ 	.word	0x00000048
        /*42b0*/ 	.short	0x0100
        /*42b2*/ 	.byte	0x08
	.zero		1


	//   ....[10]....
        /*42b4*/ 	.word	0x000007a0
        /*42b8*/ 	.word	0x000000ff
        /*42bc*/ 	.word	0x00000060
        /*42c0*/ 	.short	0x0100
        /*42c2*/ 	.byte	0x06
	.zero		1


	//   ....[11]....
        /*42c4*/ 	.word	0x000007d0
        /*42c8*/ 	.word	0x000000ff
        /*42cc*/ 	.word	0x00000068
        /*42d0*/ 	.short	0x0100
        /*42d2*/ 	.byte	0x06
	.zero		1


	//   ....[12]....
        /*42d4*/ 	.word	0x00001690
        /*42d8*/ 	.word	0x00000003
        /*42dc*/ 	.word	0x00000000
        /*42e0*/ 	.short	0x010a
        /*42e2*/ 	.byte	0x3f
	.zero		1


	//   ....[13]....
        /*42e4*/ 	.word	0x000016d0
        /*42e8*/ 	.word	0x00000003
        /*42ec*/ 	.word	0x00000000
        /*42f0*/ 	.short	0x010a
        /*42f2*/ 	.byte	0x3f
	.zero		1


	//   ....[14]....
        /*42f4*/ 	.word	0x00004670
        /*42f8*/ 	.word	0x000000ff
        /*42fc*/ 	.word	0x00000000
        /*4300*/ 	.short	0x010a
        /*4302*/ 	.byte	0x04
	.zero		1


	//   ....[15]....
        /*4304*/ 	.word	0x000046b0
        /*4308*/ 	.word	0x000000ff
        /*430c*/ 	.word	0x00000000
        /*4310*/ 	.short	0x010a
        /*4312*/ 	.byte	0x04
	.zero		1


	//   ....[16]....
        /*4314*/ 	.word	0x00007ec0
        /*4318*/ 	.word	0x00000004
        /*431c*/ 	.word	0x00000000
        /*4320*/ 	.short	0x0101
        /*4322*/ 	.byte	0x3f
	.zero		1


	//   ....[17]....
        /*4324*/ 	.word	0x000080a0
        /*4328*/ 	.word	0x00000000
        /*432c*/ 	.word	0x00000000
        /*4330*/ 	.short	0x0101
        /*4332*/ 	.byte	0x3f
	.zero		1


	//   ....[18]....
        /*4334*/ 	.word	0x000235c0
        /*4338*/ 	.word	0x0000000f
        /*433c*/ 	.word	0x00000028
        /*4340*/ 	.short	0x010a
        /*4342*/ 	.byte	0x3f
	.zero		1


	//   ....[19]....
        /*4344*/ 	.word	0x00023960
        /*4348*/ 	.word	0x00000002
        /*434c*/ 	.word	0x00000068
        /*4350*/ 	.short	0x0101
        /*4352*/ 	.byte	0x3f
	.zero		1


	//   ....[20]....
        /*4354*/ 	.word	0x00024170
        /*4358*/ 	.word	0x00000003
        /*435c*/ 	.word	0x00000000
        /*4360*/ 	.short	0x010a
        /*4362*/ 	.byte	0x3f
	.zero		1


	//   ....[21]....
        /*4364*/ 	.word	0x00024200
        /*4368*/ 	.word	0x00000003
        /*436c*/ 	.word	0x00000000
        /*4370*/ 	.short	0x010a
        /*4372*/ 	.byte	0x3f
	.zero		1


	//   ....[22]....
        /*4374*/ 	.word	0x00024290
        /*4378*/ 	.word	0x00000003
        /*437c*/ 	.word	0x00000000
        /*4380*/ 	.short	0x010a
        /*4382*/ 	.byte	0x3f
	.zero		1


	//   ....[23]....
        /*4384*/ 	.word	0x00024320
        /*4388*/ 	.word	0x00000003
        /*438c*/ 	.word	0x00000000
        /*4390*/ 	.short	0x010a
        /*4392*/ 	.byte	0x3f
	.zero		1


	//   ....[24]....
        /*4394*/ 	.word	0x000243b0
        /*4398*/ 	.word	0x00000003
        /*439c*/ 	.word	0x00000000
        /*43a0*/ 	.short	0x010a
        /*43a2*/ 	.byte	0x3f
	.zero		1


	//   ....[25]....
        /*43a4*/ 	.word	0x00024410
        /*43a8*/ 	.word	0x00000003
        /*43ac*/ 	.word	0x00000000
        /*43b0*/ 	.short	0x010a
        /*43b2*/ 	.byte	0x3f
	.zero		1


	//   ....[26]....
        /*43b4*/ 	.word	0x00024470
        /*43b8*/ 	.word	0x00000006
        /*43bc*/ 	.word	0x00000000
        /*43c0*/ 	.short	0x010a
        /*43c2*/ 	.byte	0x3f
	.zero		1


	//   ....[27]....
        /*43c4*/ 	.word	0x00024540
        /*43c8*/ 	.word	0x0000000f
        /*43cc*/ 	.word	0x00000028
        /*43d0*/ 	.short	0x010a
        /*43d2*/ 	.byte	0x3f
	.zero		1


	//   ....[28]....
        /*43d4*/ 	.word	0x00024610
        /*43d8*/ 	.word	0x00000003
        /*43dc*/ 	.word	0x00000000
        /*43e0*/ 	.short	0x010a
        /*43e2*/ 	.byte	0x3f
	.zero		1


	//   ....[29]....
        /*43e4*/ 	.word	0x00024660
        /*43e8*/ 	.word	0x00000003
        /*43ec*/ 	.word	0x00000000
        /*43f0*/ 	.short	0x010a
        /*43f2*/ 	.byte	0x3f
	.zero		1


	//   ....[30]....
        /*43f4*/ 	.word	0x000246b0
        /*43f8*/ 	.word	0x00000003
        /*43fc*/ 	.word	0x00000000
        /*4400*/ 	.short	0x010a
        /*4402*/ 	.byte	0x3f
	.zero		1


	//   ....[31]....
        /*4404*/ 	.word	0x00024700
        /*4408*/ 	.word	0x00000003
        /*440c*/ 	.word	0x00000000
        /*4410*/ 	.short	0x010a
        /*4412*/ 	.byte	0x3f
	.zero		1


	//----- nvinfo : EIATTR_NUM_MBARRIERS
	.align		4
.L_37:
        /*4414*/ 	.byte	0x03, 0x38
        /*4416*/ 	.short	0x000c


	//----- nvinfo : EIATTR_EXIT_INSTR_OFFSETS
	.align		4
        /*4418*/ 	.byte	0x04, 0x1c
        /*441a*/ 	.short	(.L_39 - .L_38)


	//   ....[0]....
.L_38:
        /*441c*/ 	.word	0x00000ad0


	//   ....[1]....
        /*4420*/ 	.word	0x00001360


	//   ....[2]....
        /*4424*/ 	.word	0x00022c50


	//   ....[3]....
        /*4428*/ 	.word	0x00023270


	//   ....[4]....
        /*442c*/ 	.word	0x00024400


	//----- nvinfo : EIATTR_MAX_THREADS
	.align		4
.L_39:
        /*4430*/ 	.byte	0x04, 0x05
        /*4432*/ 	.short	(.L_41 - .L_40)
.L_40:
        /*4434*/ 	.word	0x00000180
        /*4438*/ 	.word	0x00000001
        /*443c*/ 	.word	0x00000001


	//----- nvinfo : EIATTR_CRS_STACK_SIZE
	.align		4
.L_41:
        /*4440*/ 	.byte	0x04, 0x1e
        /*4442*/ 	.short	(.L_43 - .L_42)
.L_42:
        /*4444*/ 	.word	0x00000000


	//----- nvinfo : EIATTR_CBANK_PARAM_SIZE
	.align		4
.L_43:
        /*4448*/ 	.byte	0x03, 0x19
        /*444a*/ 	.short	0x0470


	//----- nvinfo : EIATTR_PARAM_CBANK
	.align		4
        /*444c*/ 	.byte	0x04, 0x0a
        /*444e*/ 	.short	(.L_45 - .L_44)
	.align		4
.L_44:
        /*4450*/ 	.word	index@(.nv.constant0._ZN7cutlass13device_kernelINS_4gemm6kernel13GemmUniversalIN4cute5tupleIJiiiiEEENS1_10collective13CollectiveMmaINS1_34MainloopSm90TmaGmmaWarpSpecializedILi5ENS5_IJNS4_1CILi2EEENSA_ILi1EEESC_EEENS1_35KernelTmaWarpSpecializedCooperativeEEENS5_IJNSA_ILi384EEENSA_ILi224EEENSA_ILi32EEEEEENS_10bfloat16_tENS5_IJlSC_lEEESK_SL_NS4_8TiledMMAINS4_8MMA_AtomIJNS4_4SM904GMMA27MMA_64x32x16_F32BF16BF16_SSILNSP_5MajorE0ELSR_0ELNSP_7ScaleInE1ELSS_1EEEEEENS4_6LayoutISD_NS5_IJSC_NSA_ILi0EEESW_EEEEENS5_IJNS4_10UnderscoreESZ_SZ_EEEEENS4_13SM90_TMA_LOADENS4_14ComposedLayoutINS4_7SwizzleILi2ELi4ELi3EEENS4_18smem_ptr_flag_bitsILi16EEENSV_INS5_IJNSA_ILi8EEESI_EEENS5_IJSI_SC_EEEEEEEvNS4_8identityENS4_23SM90_TMA_LOAD_MULTICASTES1C_vS1D_EENS_8epilogue10collective6detail29Sm90TmaWarpSpecializedAdapterINS1H_15DefaultEpilogueISK_SL_SL_NS1G_6thread17LinearCombinationISK_Li1EffLNS1L_9ScaleType4KindE0ELNS_15FloatRoundStyleE2ESK_EENS1_15EpilogueDefaultEEEEEvvEEEEvNT_6ParamsE)
        /*4454*/ 	.short	0x0210
        /*4456*/ 	.short	0x0470


	//----- nvinfo : EIATTR_SW_WAR
	.align		4
.L_45:
        /*4458*/ 	.byte	0x04, 0x36
        /*445a*/ 	.short	(.L_47 - .L_46)
.L_46:
        /*445c*/ 	.word	0x00000008
.L_47:


//--------------------- .nv.callgraph             --------------------------
	.section	.nv.callgraph,"",@"SHT_CUDA_CALLGRAPH"
	.align	4
	.sectionentsize	8
	.align		4
        /*0000*/ 	.word	0x00000000
	.align		4
        /*0004*/ 	.word	0xffffffff
	.align		4
        /*0008*/ 	.word	index@(_ZN7cutlass13device_kernelINS_4gemm6kernel13GemmUniversalIN4cute5tupleIJiiiiEEENS1_10collective13CollectiveMmaINS1_34MainloopSm90TmaGmmaWarpSpecializedILi5ENS5_IJNS4_1CILi2EEENSA_ILi1EEESC_EEENS1_35KernelTmaWarpSpecializedCooperativeEEENS5_IJNSA_ILi384EEENSA_ILi224EEENSA_ILi32EEEEEENS_10bfloat16_tENS5_IJlSC_lEEESK_SL_NS4_8TiledMMAINS4_8MMA_AtomIJNS4_4SM904GMMA27MMA_64x32x16_F32BF16BF16_SSILNSP_5MajorE0ELSR_0ELNSP_7ScaleInE1ELSS_1EEEEEENS4_6LayoutISD_NS5_IJSC_NSA_ILi0EEESW_EEEEENS5_IJNS4_10UnderscoreESZ_SZ_EEEEENS4_13SM90_TMA_LOADENS4_14ComposedLayoutINS4_7SwizzleILi2ELi4ELi3EEENS4_18smem_ptr_flag_bitsILi16EEENSV_INS5_IJNSA_ILi8EEESI_EEENS5_IJSI_SC_EEEEEEEvNS4_8identityENS4_23SM90_TMA_LOAD_MULTICASTES1C_vS1D_EENS_8epilogue10collective6detail29Sm90TmaWarpSpecializedAdapterINS1H_15DefaultEpilogueISK_SL_SL_NS1G_6thread17LinearCombinationISK_Li1EffLNS1L_9ScaleType4KindE0ELNS_15FloatRoundStyleE2ESK_EENS1_15EpilogueDefaultEEEEEvvEEEEvNT_6ParamsE)
	.align		4
        /*000c*/ 	.word	index@(__assertfail)
	.align		4
        /*0010*/ 	.word	0x00000000
	.align		4
        /*0014*/ 	.word	0xfffffffe
	.align		4
        /*0018*/ 	.word	0x00000000
	.align		4
        /*001c*/ 	.word	0xfffffffd
	.align		4
        /*0020*/ 	.word	0x00000000
	.align		4
        /*0024*/ 	.word	0xfffffffc


//--------------------- .nv.constant4             --------------------------
	.section	.nv.constant4,"a",@progbits
	.align	8
	.align		8
.nv.constant4:
        /*0000*/ 	.dword	__assertfail
	.align		8
        /*0008*/ 	.dword	__unnamed_1
	.align		8
        /*0010*/ 	.dword	_ZN39_INTERNAL_c277e25c_4_k_cu_70681a37_50854cuda3std3__45__cpo5beginE
	.align		8
        /*0018*/ 	.dword	_ZN39_INTERNAL_c277e25c_4_k_cu_70681a37_50854cuda3std3__45__cpo3endE
	.align		8
        /*0020*/ 	.dword	_ZN39_INTERNAL_c277e25c_4_k_cu_70681a37_50854cuda3std3__45__cpo6cbeginE
	.align		8
        /*0028*/ 	.dword	_ZN39_INTERNAL_c277e25c_4_k_cu_70681a37_50854cuda3std3__45__cpo4cendE
	.align		8
        /*0030*/ 	.dword	_ZN39_INTERNAL_c277e25c_4_k_cu_70681a37_50854cuda3std3__441_GLOBAL__N__c277e25c_4_k_cu_70681a37_50856ignoreE
	.align		8
        /*0038*/ 	.dword	_ZN39_INTERNAL_c277e25c_4_k_cu_70681a37_50854cuda3std3__419piecewise_constructE
	.align		8
        /*0040*/ 	.dword	_ZN39_INTERNAL_c277e25c_4_k_cu_70681a37_50854cuda3std3__48in_placeE
	.align		8
        /*0048*/ 	.dword	_ZN39_INTERNAL_c277e25c_4_k_cu_70681a37_50854cuda3std6ranges3__45__cpo4swapE
	.align		8
        /*0050*/ 	.dword	_ZN39_INTERNAL_c277e25c_4_k_cu_70681a37_50854cuda3std6ranges3__45__cpo9iter_moveE
	.align		8
        /*0058*/ 	.dword	_ZN39_INTERNAL_c277e25c_4_k_cu_70681a37_50854cute7productE
	.align		8
        /*0060*/ 	.dword	_ZN39_INTERNAL_c277e25c_4_k_cu_70681a37_50854cute1_E
	.align		8
        /*0068*/ 	.dword	$str$22
	.align		8
        /*0070*/ 	.dword	$str$23


//--------------------- .text._ZN7cutlass13device_kernelINS_4gemm6kernel13GemmUniversalIN4cute5tupleIJiiiiEEENS1_10collective13CollectiveMmaINS1_34MainloopSm90TmaGmmaWarpSpecializedILi5ENS5_IJNS4_1CILi2EEENSA_ILi1EEESC_EEENS1_35KernelTmaWarpSpecializedCooperativeEEENS5_IJNSA_ILi384EEENSA_ILi224EEENSA_ILi32EEEEEENS_10bfloat16_tENS5_IJlSC_lEEESK_SL_NS4_8TiledMMAINS4_8MMA_AtomIJNS4_4SM904GMMA27MMA_64x32x16_F32BF16BF16_SSILNSP_5MajorE0ELSR_0ELNSP_7ScaleInE1ELSS_1EEEEEENS4_6LayoutISD_NS5_IJSC_NSA_ILi0EEESW_EEEEENS5_IJNS4_10UnderscoreESZ_SZ_EEEEENS4_13SM90_TMA_LOADENS4_14ComposedLayoutINS4_7SwizzleILi2ELi4ELi3EEENS4_18smem_ptr_flag_bitsILi16EEENSV_INS5_IJNSA_ILi8EEESI_EEENS5_IJSI_SC_EEEEEEEvNS4_8identityENS4_23SM90_TMA_LOAD_MULTICASTES1C_vS1D_EENS_8epilogue10collective6detail29Sm90TmaWarpSpecializedAdapterINS1H_15DefaultEpilogueISK_SL_SL_NS1G_6thread17LinearCombinationISK_Li1EffLNS1L_9ScaleType4KindE0ELNS_15FloatRoundStyleE2ESK_EENS1_15EpilogueDefaultEEEEEvvEEEEvNT_6ParamsE --------------------------
	.section	.text._ZN7cutlass13device_kernelINS_4gemm6kernel13GemmUniversalIN4cute5tupleIJiiiiEEENS1_10collective13CollectiveMmaINS1_34MainloopSm90TmaGmmaWarpSpecializedILi5ENS5_IJNS4_1CILi2EEENSA_ILi1EEESC_EEENS1_35KernelTmaWarpSpecializedCooperativeEEENS5_IJNSA_ILi384EEENSA_ILi224EEENSA_ILi32EEEEEENS_10bfloat16_tENS5_IJlSC_lEEESK_SL_NS4_8TiledMMAINS4_8MMA_AtomIJNS4_4SM904GMMA27MMA_64x32x16_F32BF16BF16_SSILNSP_5MajorE0ELSR_0ELNSP_7ScaleInE1ELSS_1EEEEEENS4_6LayoutISD_NS5_IJSC_NSA_ILi0EEESW_EEEEENS5_IJNS4_10UnderscoreESZ_SZ_EEEEENS4_13SM90_TMA_LOADENS4_14ComposedLayoutINS4_7SwizzleILi2ELi4ELi3EEENS4_18smem_ptr_flag_bitsILi16EEENSV_INS5_IJNSA_ILi8EEESI_EEENS5_IJSI_SC_EEEEEEEvNS4_8identityENS4_23SM90_TMA_LOAD_MULTICASTES1C_vS1D_EENS_8epilogue10collective6detail29Sm90TmaWarpSpecializedAdapterINS1H_15DefaultEpilogueISK_SL_SL_NS1G_6thread17LinearCombinationISK_Li1EffLNS1L_9ScaleType4KindE0ELNS_15FloatRoundStyleE2ESK_EENS1_15EpilogueDefaultEEEEEvvEEEEvNT_6ParamsE,"ax",@progbits
	.align	128
.text._ZN7cutlass13device_kernelINS_4gemm6kernel13GemmUniversalIN4cute5tupleIJiiiiEEENS1_10collective13CollectiveMmaINS1_34MainloopSm90TmaGmmaWarpSpecializedILi5ENS5_IJNS4_1CILi2EEENSA_ILi1EEESC_EEENS1_35KernelTmaWarpSpecializedCooperativeEEENS5_IJNSA_ILi384EEENSA_ILi224EEENSA_ILi32EEEEEENS_10bfloat16_tENS5_IJlSC_lEEESK_SL_NS4_8TiledMMAINS4_8MMA_AtomIJNS4_4SM904GMMA27MMA_64x32x16_F32BF16BF16_SSILNSP_5MajorE0ELSR_0ELNSP_7ScaleInE1ELSS_1EEEEEENS4_6LayoutISD_NS5_IJSC_NSA_ILi0EEESW_EEEEENS5_IJNS4_10UnderscoreESZ_SZ_EEEEENS4_13SM90_TMA_LOADENS4_14ComposedLayoutINS4_7SwizzleILi2ELi4ELi3EEENS4_18smem_ptr_flag_bitsILi16EEENSV_INS5_IJNSA_ILi8EEESI_EEENS5_IJSI_SC_EEEEEEEvNS4_8identityENS4_23SM90_TMA_LOAD_MULTICASTES1C_vS1D_EENS_8epilogue10collective6detail29Sm90TmaWarpSpecializedAdapterINS1H_15DefaultEpilogueISK_SL_SL_NS1G_6thread17LinearCombinationISK_Li1EffLNS1L_9ScaleType4KindE0ELNS_15FloatRoundStyleE2ESK_EENS1_15EpilogueDefaultEEEEEvvEEEEvNT_6ParamsE:
        .type           _ZN7cutlass13device_kernelINS_4gemm6kernel13GemmUniversalIN4cute5tupleIJiiiiEEENS1_10collective13CollectiveMmaINS1_34MainloopSm90TmaGmmaWarpSpecializedILi5ENS5_IJNS4_1CILi2EEENSA_ILi1EEESC_EEENS1_35KernelTmaWarpSpecializedCooperativeEEENS5_IJNSA_ILi384EEENSA_ILi224EEENSA_ILi32EEEEEENS_10bfloat16_tENS5_IJlSC_lEEESK_SL_NS4_8TiledMMAINS4_8MMA_AtomIJNS4_4SM904GMMA27MMA_64x32x16_F32BF16BF16_SSILNSP_5MajorE0ELSR_0ELNSP_7ScaleInE1ELSS_1EEEEEENS4_6LayoutISD_NS5_IJSC_NSA_ILi0EEESW_EEEEENS5_IJNS4_10UnderscoreESZ_SZ_EEEEENS4_13SM90_TMA_LOADENS4_14ComposedLayoutINS4_7SwizzleILi2ELi4ELi3EEENS4_18smem_ptr_flag_bitsILi16EEENSV_INS5_IJNSA_ILi8EEESI_EEENS5_IJSI_SC_EEEEEEEvNS4_8identityENS4_23SM90_TMA_LOAD_MULTICASTES1C_vS1D_EENS_8epilogue10collective6detail29Sm90TmaWarpSpecializedAdapterINS1H_15DefaultEpilogueISK_SL_SL_NS1G_6thread17LinearCombinationISK_Li1EffLNS1L_9ScaleType4KindE0ELNS_15FloatRoundStyleE2ESK_EENS1_15EpilogueDefaultEEEEEvvEEEEvNT_6ParamsE,@function
        .size           _ZN7cutlass13device_kernelINS_4gemm6kernel13GemmUniversalIN4cute5tupleIJiiiiEEENS1_10collective13CollectiveMmaINS1_34MainloopSm90TmaGmmaWarpSpecializedILi5ENS5_IJNS4_1CILi2EEENSA_ILi1EEESC_EEENS1_35KernelTmaWarpSpecializedCooperativeEEENS5_IJNSA_ILi384EEENSA_ILi224EEENSA_ILi32EEEEEENS_10bfloat16_tENS5_IJlSC_lEEESK_SL_NS4_8TiledMMAINS4_8MMA_AtomIJNS4_4SM904GMMA27MMA_64x32x16_F32BF16BF16_SSILNSP_5MajorE0ELSR_0ELNSP_7ScaleInE1ELSS_1EEEEEENS4_6LayoutISD_NS5_IJSC_NSA_ILi0EEESW_EEEEENS5_IJNS4_10UnderscoreESZ_SZ_EEEEENS4_13SM90_TMA_LOADENS4_14ComposedLayoutINS4_7SwizzleILi2ELi4ELi3EEENS4_18smem_ptr_flag_bitsILi16EEENSV_INS5_IJNSA_ILi8EEESI_EEENS5_IJSI_SC_EEEEEEEvNS4_8identityENS4_23SM90_TMA_LOAD_MULTICASTES1C_vS1D_EENS_8epilogue10collective6detail29Sm90TmaWarpSpecializedAdapterINS1H_15DefaultEpilogueISK_SL_SL_NS1G_6thread17LinearCombinationISK_Li1EffLNS1L_9ScaleType4KindE0ELNS_15FloatRoundStyleE2ESK_EENS1_15EpilogueDefaultEEEEEvvEEEEvNT_6ParamsE,(.L_x_739 - _ZN7cutlass13device_kernelINS_4gemm6kernel13GemmUniversalIN4cute5tupleIJiiiiEEENS1_10collective13CollectiveMmaINS1_34MainloopSm90TmaGmmaWarpSpecializedILi5ENS5_IJNS4_1CILi2EEENSA_ILi1EEESC_EEENS1_35KernelTmaWarpSpecializedCooperativeEEENS5_IJNSA_ILi384EEENSA_ILi224EEENSA_ILi32EEEEEENS_10bfloat16_tENS5_IJlSC_lEEESK_SL_NS4_8TiledMMAINS4_8MMA_AtomIJNS4_4SM904GMMA27MMA_64x32x16_F32BF16BF16_SSILNSP_5MajorE0ELSR_0ELNSP_7ScaleInE1ELSS_1EEEEEENS4_6LayoutISD_NS5_IJSC_NSA_ILi0EEESW_EEEEENS5_IJNS4_10UnderscoreESZ_SZ_EEEEENS4_13SM90_TMA_LOADENS4_14ComposedLayoutINS4_7SwizzleILi2ELi4ELi3EEENS4_18smem_ptr_flag_bitsILi16EEENSV_INS5_IJNSA_ILi8EEESI_EEENS5_IJSI_SC_EEEEEEEvNS4_8identityENS4_23SM90_TMA_LOAD_MULTICASTES1C_vS1D_EENS_8epilogue10collective6detail29Sm90TmaWarpSpecializedAdapterINS1H_15DefaultEpilogueISK_SL_SL_NS1G_6thread17LinearCombinationISK_Li1EffLNS1L_9ScaleType4KindE0ELNS_15FloatRoundStyleE2ESK_EENS1_15EpilogueDefaultEEEEEvvEEEEvNT_6ParamsE)
        .other          _ZN7cutlass13device_kernelINS_4gemm6kernel13GemmUniversalIN4cute5tupleIJiiiiEEENS1_10collective13CollectiveMmaINS1_34MainloopSm90TmaGmmaWarpSpecializedILi5ENS5_IJNS4_1CILi2EEENSA_ILi1EEESC_EEENS1_35KernelTmaWarpSpecializedCooperativeEEENS5_IJNSA_ILi384EEENSA_ILi224EEENSA_ILi32EEEEEENS_10bfloat16_tENS5_IJlSC_lEEESK_SL_NS4_8TiledMMAINS4_8MMA_AtomIJNS4_4SM904GMMA27MMA_64x32x16_F32BF16BF16_SSILNSP_5MajorE0ELSR_0ELNSP_7ScaleInE1ELSS_1EEEEEENS4_6LayoutISD_NS5_IJSC_NSA_ILi0EEESW_EEEEENS5_IJNS4_10UnderscoreESZ_SZ_EEEEENS4_13SM90_TMA_LOADENS4_14ComposedLayoutINS4_7SwizzleILi2ELi4ELi3EEENS4_18smem_ptr_flag_bitsILi16EEENSV_INS5_IJNSA_ILi8EEESI_EEENS5_IJSI_SC_EEEEEEEvNS4_8identityENS4_23SM90_TMA_LOAD_MULTICASTES1C_vS1D_EENS_8epilogue10collective6detail29Sm90TmaWarpSpecializedAdapterINS1H_15DefaultEpilogueISK_SL_SL_NS1G_6thread17LinearCombinationISK_Li1EffLNS1L_9ScaleType4KindE0ELNS_15FloatRoundStyleE2ESK_EENS1_15EpilogueDefaultEEEEEvvEEEEvNT_6ParamsE,@"STO_CUDA_ENTRY STV_DEFAULT"
_ZN7cutlass13device_kernelINS_4gemm6kernel13GemmUniversalIN4cute5tupleIJiiiiEEENS1_10collective13CollectiveMmaINS1_34MainloopSm90TmaGmmaWarpSpecializedILi5ENS5_IJNS4_1CILi2EEENSA_ILi1EEESC_EEENS1_35KernelTmaWarpSpecializedCooperativeEEENS5_IJNSA_ILi384EEENSA_ILi224EEENSA_ILi32EEEEEENS_10bfloat16_tENS5_IJlSC_lEEESK_SL_NS4_8TiledMMAINS4_8MMA_AtomIJNS4_4SM904GMMA27MMA_64x32x16_F32BF16BF16_SSILNSP_5MajorE0ELSR_0ELNSP_7ScaleInE1ELSS_1EEEEEENS4_6LayoutISD_NS5_IJSC_NSA_ILi0EEESW_EEEEENS5_IJNS4_10UnderscoreESZ_SZ_EEEEENS4_13SM90_TMA_LOADENS4_14ComposedLayoutINS4_7SwizzleILi2ELi4ELi3EEENS4_18smem_ptr_flag_bitsILi16EEENSV_INS5_IJNSA_ILi8EEESI_EEENS5_IJSI_SC_EEEEEEEvNS4_8identityENS4_23SM90_TMA_LOAD_MULTICASTES1C_vS1D_EENS_8epilogue10collective6detail29Sm90TmaWarpSpecializedAdapterINS1H_15DefaultEpilogueISK_SL_SL_NS1G_6thread17LinearCombinationISK_Li1EffLNS1L_9ScaleType4KindE0ELNS_15FloatRoundStyleE2ESK_EENS1_15EpilogueDefaultEEEEEvvEEEEvNT_6ParamsE:
[----:B------:R-:W0:Y:S02]  /*0000*/  LDC R1, c[0x0][0x28] ;  /* 0x00000a00ff017b82 */ /* 0x000e240000000800 */
[----:B0-----:R-:W-:Y:S01]  /*0010*/  VIADD R1, R1, 0xfffffae0 ;  /* 0xfffffae001017836 */ /* 0x001fe20000000000 */
[----:B------:R-:W0:Y:S01]  /*0020*/  S2R R4, SR_TID.X ;  /* 0x0000000000047919 */ /* 0x000e220000002100 */
[----:B------:R-:W-:Y:S01]  /*0030*/  ELECT P0, URZ, PT ;  /* 0x00000000003f782f */ /* 0x000fe20003800000 */
[----:B------:R-:W-:Y:S01]  /*0040*/  BSSY B0, `(.L_x_0) ;  /* 0x0000015000007945 */ /* 0x000fe20003800000 */
[--C-:B0-----:R-:W-:Y:S02]  /*0050*/  SHF.R.U32.HI R0, RZ, 0x5, R4.reuse ;  /* 0x00000005ff007819 */ /* 0x101fe40000011604 */
[----:B------:R-:W-:-:S03]  /*0060*/  SHF.R.U32.HI R2, RZ, 0x7, R4 ;  /* 0x00000007ff027819 */ /* 0x000fc60000011604 */
[----:B------:R-:W0:Y:S04]  /*0070*/  SHFL.IDX PT, R3, R0, RZ, 0x1f ;  /* 0x00001fff00037589 */ /* 0x000e2800000e0000 */
[----:B------:R-:W1:Y:S01]  /*0080*/  SHFL.IDX PT, R2, R2, RZ, 0x1f ;  /* 0x00001fff02027589 */ /* 0x000e6200000e0000 */
[----:B0-----:R-:W-:Y:S02]  /*0090*/  R2UR UR9, R3 ;  /* 0x00000000030972ca */ /* 0x001fe400000e0000 */
[----:B-1----:R-:W-:-:S11]  /*00a0*/  R2UR UR5, R2 ;  /* 0x00000000020572ca */ /* 0x002fd600000e0000 */
[----:B------:R-:W-:Y:S02]  /*00b0*/  USHF.R.S32.HI UR4, URZ, 0x1f, UR9 ;  /* 0x0000001f3f047899 */ /* 0x000fe40008011409 */
[----:B------:R-:W-:Y:S02]  /*00c0*/  ISETP.NE.OR P0, PT, RZ, UR9, !P0 ;  /* 0x00000009ff007c0c */ /* 0x000fe4000c705670 */
[----:B------:R-:W-:-:S04]  /*00d0*/  ULEA.HI UR4, UR4, UR9, URZ, 0x2 ;  /* 0x0000000904047291 */ /* 0x000fc8000f8f103f */
[----:B------:R-:W-:-:S04]  /*00e0*/  ULOP3.LUT UR4, UR4, 0xfffffffc, URZ, 0xc0, !UPT ;  /* 0xfffffffc04047892 */ /* 0x000fc8000f8ec03f */
[----:B------:R-:W-:-:S03]  /*00f0*/  UIADD3 UR9, UR9, -UR4, URZ ;  /* 0x8000000409097290 */ /* 0x000fc6000fffe03f */
[----:B------:R-:W-:Y:S09]  /*0100*/  @P0 BRA `(.L_x_1) ;  /* 0x0000000000200947 */ /* 0x000ff20003800000 */
[----:B------:R-:W-:Y:S02]  /*0110*/  ULDC.64 UR6, c[0x0][0x198] ;  /* 0x0000660000067ab9 */ /* 0x000fe40000000a00 */
[----:B------:R-:W-:Y:S02]  /*0120*/  UIADD3 UR10, UP0, UR6, 0xf0, URZ ;  /* 0x000000f0060a7890 */ /* 0x000fe4000ff1e03f */
[----:B------:R-:W-:Y:S02]  /*0130*/  UIADD3 UR6, UP1, UR6, 0x1f0, URZ ;  /* 0x000001f006067890 */ /* 0x000fe4000ff3e03f */
[----:B------:R-:W-:Y:S02]  /*0140*/  UIADD3.X UR11, URZ, UR7, URZ, UP0, !UPT ;  /* 0x000000073f0b7290 */ /* 0x000fe400087fe43f */
[----:B------:R-:W-:-:S07]  /*0150*/  UIADD3.X UR7, URZ, UR7, URZ, UP1, !UPT ;  /* 0x000000073f077290 */ /* 0x000fce0008ffe43f */
[----:B------:R0:W-:Y:S02]  /*0160*/  UTMACCTL.PF [UR10] ;  /* 0x000000000a0079b9 */ /* 0x0001e40008040000 */
[----:B------:R0:W-:Y:S02]  /*0170*/  UTMACCTL.PF [UR6] ;  /* 0x00000000060079b9 */ /* 0x0001e40008040000 */
[----:B0-----:R-:W-:Y:S01]  /*0180*/  NOP ;  /* 0x0000000000007918 */ /* 0x001fe20000000000 */
.L_x_1:
[----:B------:R-:W-:Y:S05]  /*0190*/  BSYNC B0 ;  /* 0x0000000000007941 */ /* 0x000fea0003800000 */
.L_x_0:
[----:B------:R-:W0:Y:S01]  /*01a0*/  SHFL.IDX PT, R2, R0, RZ, 0x1f ;  /* 0x00001fff00027589 */ /* 0x000e2200000e0000 */
[----:B------:R-:W-:Y:S01]  /*01b0*/  UISETP.NE.AND UP0, UPT, UR9, 0x3, UPT ;  /* 0x000000030900788c */ /* 0x000fe2000bf05270 */
[----:B------:R-:W-:Y:S01]  /*01c0*/  ISETP.NE.AND P1, PT, RZ, UR5, PT ;  /* 0x00000005ff007c0c */ /* 0x000fe2000bf25270 */
[----:B------:R-:W-:Y:S02]  /*01d0*/  UIADD3 UR16, UR5, -0x1, URZ ;  /* 0xffffffff05107890 */ /* 0x000fe4000fffe03f */
[----:B------:R-:W-:Y:S02]  /*01e0*/  UISETP.EQ.OR UP0, UPT, UR9, URZ, !UP0 ;  /* 0x0000003f0900728c */ /* 0x000fe4000c702670 */
[----:B------:R-:W-:Y:S02]  /*01f0*/  UISETP.GE.U32.AND UP1, UPT, UR16, 0x2, UPT ;  /* 0x000000021000788c */ /* 0x000fe4000bf26070 */
[----:B------:R-:W-:-:S04]  /*0200*/  UISETP.EQ.AND UP0, UPT, UR5, URZ, UP0 ;  /* 0x0000003f0500728c */ /* 0x000fc80008702270 */
[----:B------:R-:W-:-:S04]  /*0210*/  USEL UR38, URZ, 0x1, !UP0 ;  /* 0x000000013f267887 */ /* 0x000fc8000c000000 */
[----:B------:R-:W-:Y:S01]  /*0220*/  USEL UR38, UR38, 0x2, UP1 ;  /* 0x0000000226267887 */ /* 0x000fe20008800000 */
[----:B0-----:R-:W-:-:S13]  /*0230*/  ISETP.NE.AND P0, PT, R2, RZ, PT ;  /* 0x000000ff0200720c */ /* 0x001fda0003f05270 */
[----:B------:R-:W-:Y:S05]  /*0240*/  @P0 BRA `(.L_x_2) ;  /* 0x0000000000600947 */ /* 0x000fea0003800000 */
[----:B------:R-:W0:Y:S01]  /*0250*/  S2UR UR8, SR_CgaCtaId ;  /* 0x00000000000879c3 */ /* 0x000e220000008800 */
[----:B------:R-:W-:Y:S01]  /*0260*/  UMOV UR4, 0x400 ;  /* 0x0000040000047882 */ /* 0x000fe20000000000 */
[----:B------:R-:W-:Y:S01]  /*0270*/  UMOV UR5, 0x1 ;  /* 0x0000000100057882 */ /* 0x000fe20000000000 */
[----:B------:R-:W-:Y:S01]  /*0280*/  UMOV UR6, 0x4 ;  /* 0x0000000400067882 */ /* 0x000fe20000000000 */
[----:B------:R-:W-:Y:S01]  /*0290*/  ELECT P0, URZ, PT ;  /* 0x00000000003f782f */ /* 0x000fe20003800000 */
[----:B------:R-:W-:-:S04]  /*02a0*/  UIADD3 UR6, -UR6, 0x100000, URZ ;  /* 0x0010000006067890 */ /* 0x000fc8000fffe13f */
[----:B------:R-:W-:Y:S02]  /*02b0*/  USHF.L.U32 UR7, UR6, 0xb, URZ ;  /* 0x0000000b06077899 */ /* 0x000fe4000800063f */
[----:B------:R-:W-:Y:S02]  /*02c0*/  USHF.L.U32 UR6, UR6, 0x1, URZ ;  /* 0x0000000106067899 */ /* 0x000fe4000800063f */
[----:B0-----:R-:W-:Y:S02]  /*02d0*/  ULEA UR8, UR8, UR4, 0x18 ;  /* 0x0000000408087291 */ /* 0x001fe4000f8ec03f */
[----:B------:R-:W-:-:S04]  /*02e0*/  UIADD3 UR4, -UR5, 0x100000, URZ ;  /* 0x0010000005047890 */ /* 0x000fc8000fffe13f */
[----:B------:R-:W-:Y:S02]  /*02f0*/  USHF.L.U32 UR5, UR4, 0xb, URZ ;  /* 0x0000000b04057899 */ /* 0x000fe4000800063f */
[----:B------:R-:W-:Y:S01]  /*0300*/  USHF.L.U32 UR4, UR4, 0x1, URZ ;  /* 0x0000000104047899 */ /* 0x000fe2000800063f */
[----:B------:R-:W0:Y:S11]  /*0310*/  FENCE.VIEW.ASYNC.S ;  /* 0x00000000000073c6 */ /* 0x000e360000000000 */
[----:B0-----:R0:W1:Y:S01]  /*0320*/  SYNCS.EXCH.64 URZ, [UR8], UR4 ;  /* 0x00000004083f75b2 */ /* 0x0010620008000100 */
[----:B------:R0:W2:Y:S01]  /*0330*/  SYNCS.EXCH.64 URZ, [UR8+0x28], UR6 ;  /* 0x00002806083f75b2 */ /* 0x0000a20008000100 */
[----:B------:R0:W3:Y:S01]  /*0340*/  SYNCS.EXCH.64 URZ, [UR8+0x8], UR4 ;  /* 0x00000804083f75b2 */ /* 0x0000e20008000100 */
[----:B------:R0:W4:Y:S01]  /*0350*/  SYNCS.EXCH.64 URZ, [UR8+0x30], UR6 ;  /* 0x00003006083f75b2 */ /* 0x0001220008000100 */
[----:B------:R0:W0:Y:S01]  /*0360*/  SYNCS.EXCH.64 URZ, [UR8+0x10], UR4 ;  /* 0x00001004083f75b2 */ /* 0x0000220008000100 */
[----:B------:R0:W0:Y:S01]  /*0370*/  SYNCS.EXCH.64 URZ, [UR8+0x38], UR6 ;  /* 0x00003806083f75b2 */ /* 0x0000220008000100 */
[----:B------:R0:W0:Y:S01]  /*0380*/  SYNCS.EXCH.64 URZ, [UR8+0x18], UR4 ;  /* 0x00001804083f75b2 */ /* 0x0000220008000100 */
[----:B------:R0:W0:Y:S01]  /*0390*/  SYNCS.EXCH.64 URZ, [UR8+0x40], UR6 ;  /* 0x00004006083f75b2 */ /* 0x0000220008000100 */
[----:B------:R0:W0:Y:S01]  /*03a0*/  SYNCS.EXCH.64 URZ, [UR8+0x20], UR4 ;  /* 0x00002004083f75b2 */ /* 0x0000220008000100 */
[----:B------:R0:W0:Y:S01]  /*03b0*/  SYNCS.EXCH.64 URZ, [UR8+0x48], UR6 ;  /* 0x00004806083f75b2 */ /* 0x0000220008000100 */
[----:B------:R-:W-:Y:S01]  /*03c0*/  NOP ;  /* 0x0000000000007918 */ /* 0x000fe20000000000 */
.L_x_2:
[----:B------:R-:W5:Y:S01]  /*03d0*/  S2UR UR13, SR_CTAID.X ;  /* 0x00000000000d79c3 */ /* 0x000f620000002500 */
[----:B------:R-:W-:Y:S01]  /*03e0*/  SHF.R.S32.HI R3, RZ, 0x1f, R4 ;  /* 0x0000001fff037819 */ /* 0x000fe20000011404 */
[----:B------:R5:W1:Y:S01]  /*03f0*/  SHFL.IDX PT, R6, R0, RZ, 0x1f ;  /* 0x00001fff00067589 */ /* 0x000a6200000e0000 */
[----:B0-----:R-:W-:Y:S01]  /*0400*/  ULDC UR4, c[0x0][0x150] ;  /* 0x0000540000047ab9 */ /* 0x001fe20000000800 */
[----:B------:R-:W-:Y:S02]  /*0410*/  ELECT P0, URZ, PT ;  /* 0x00000000003f782f */ /* 0x000fe40003800000 */
[----:B------:R-:W-:Y:S01]  /*0420*/  LEA.HI R3, R3, R4, RZ, 0x7 ;  /* 0x0000000403037211 */ /* 0x000fe200078f38ff */
[----:B------:R-:W-:Y:S01]  /*0430*/  ULDC UR5, c[0x0][0x154] ;  /* 0x0000550000057ab9 */ /* 0x000fe20000000800 */
[----:B------:R-:W-:Y:S01]  /*0440*/  SHF.R.S32.HI R7, RZ, 0x1f, R2 ;  /* 0x0000001fff077819 */ /* 0x000fe20000011402 */
[----:B------:R-:W0:Y:S01]  /*0450*/  S2UR UR10, SR_CTAID.Y ;  /* 0x00000000000a79c3 */ /* 0x000e220000002600 */
[----:B------:R-:W-:Y:S01]  /*0460*/  LOP3.LUT R3, R3, 0xffffff80, RZ, 0xc0, !PT ;  /* 0xffffff8003037812 */ /* 0x000fe200078ec0ff */
[----:B------:R-:W-:Y:S01]  /*0470*/  ULDC UR8, c[0x0][0x144] ;  /* 0x0000510000087ab9 */ /* 0x000fe20000000800 */
[----:B------:R-:W-:Y:S01]  /*0480*/  LEA.HI R7, R7, R2, RZ, 0x2 ;  /* 0x0000000207077211 */ /* 0x000fe200078f10ff */
[----:B------:R-:W-:Y:S01]  /*0490*/  NOP ;  /* 0x0000000000007918 */ /* 0x000fe20000000000 */
[----:B------:R-:W-:Y:S01]  /*04a0*/  NOP ;  /* 0x0000000000007918 */ /* 0x000fe20000000000 */
[----:B------:R-:W-:Y:S01]  /*04b0*/  IMAD.IADD R3, R4, 0x1, -R3 ;  /* 0x0000000104037824 */ /* 0x000fe200078e0a03 */
[----:B------:R-:W-:Y:S01]  /*04c0*/  LOP3.LUT R7, R7, 0x3ffffffc, RZ, 0xc0, !PT ;  /* 0x3ffffffc07077812 */ /* 0x000fe200078ec0ff */
[----:B------:R-:W-:Y:S01]  /*04d0*/  ULDC UR11, c[0x0][0x148] ;  /* 0x00005200000b7ab9 */ /* 0x000fe20000000800 */
[----:B------:R-:W-:-:S02]  /*04e0*/  IMAD.MOV.U32 R17, RZ, RZ, 0x1 ;  /* 0x00000001ff117424 */ /* 0x000fc400078e00ff */
[----:B------:R-:W-:Y:S01]  /*04f0*/  SHF.R.S32.HI R4, RZ, 0x1f, R3 ;  /* 0x0000001fff047819 */ /* 0x000fe20000011403 */
[----:B------:R-:W-:-:S03]  /*0500*/  IMAD.IADD R2, R2, 0x1, -R7 ;  /* 0x0000000102027824 */ /* 0x000fc600078e0a07 */
[----:B------:R-:W-:Y:S02]  /*0510*/  LEA.HI R4, R4, R3, RZ, 0x3 ;  /* 0x0000000304047211 */ /* 0x000fe400078f18ff */
[----:B-----5:R-:W-:Y:S02]  /*0520*/  I2FP.F32.U32 R5, UR13 ;  /* 0x0000000d00057c45 */ /* 0x020fe40008201000 */
[--C-:B------:R-:W-:Y:S02]  /*0530*/  SHF.R.S32.HI R0, RZ, 0x3, R4.reuse ;  /* 0x00000003ff007819 */ /* 0x100fe40000011404 */
[----:B-1----:R-:W-:Y:S01]  /*0540*/  ISETP.NE.OR P0, PT, R6, RZ, !P0 ;  /* 0x000000ff0600720c */ /* 0x002fe20004705670 */
[----:B------:R-:W-:Y:S01]  /*0550*/  FMUL R8, R5, UR4 ;  /* 0x0000000405087c20 */ /* 0x000fe20008400000 */
[----:B------:R-:W-:-:S04]  /*0560*/  SHF.R.S32.HI R5, RZ, 0x1f, R4 ;  /* 0x0000001fff057819 */ /* 0x000fc80000011404 */
[----:B------:R-:W-:Y:S01]  /*0570*/  LEA.HI R5, R5, R0, RZ, 0x2 ;  /* 0x0000000005057211 */ /* 0x000fe200078f10ff */
[----:B------:R-:W1:Y:S03]  /*0580*/  F2I.U32.TRUNC.NTZ R8, R8 ;  /* 0x0000000800087305 */ /* 0x000e66000020f000 */
[----:B------:R-:W-:-:S03]  /*0590*/  LOP3.LUT R5, R5, 0xfffffffc, RZ, 0xc0, !PT ;  /* 0xfffffffc05057812 */ /* 0x000fc600078ec0ff */
[----:B------:R-:W-:Y:S01]  /*05a0*/  VOTEU.ALL UP0, P0 ;  /* 0x00000000003f7886 */ /* 0x000fe20000000000 */
[----:B------:R-:W-:Y:S01]  /*05b0*/  VOTEU.ALL UP1, P0 ;  /* 0x00000000003f7886 */ /* 0x000fe20000020000 */
[----:B------:R-:W-:Y:S01]  /*05c0*/  IMAD.IADD R5, R0, 0x1, -R5 ;  /* 0x0000000100057824 */ /* 0x000fe200078e0a05 */
[----:B0-----:R-:W-:Y:S02]  /*05d0*/  I2FP.F32.U32 R0, UR10 ;  /* 0x0000000a00007c45 */ /* 0x001fe40008201000 */
[----:B------:R-:W0:Y:S01]  /*05e0*/  @!UP0 S2UR UR7, SR_CgaCtaId ;  /* 0x00000000000789c3 */ /* 0x000e220000008800 */
[----:B------:R-:W-:Y:S01]  /*05f0*/  IMAD R2, R2, 0x4, R5 ;  /* 0x0000000402027824 */ /* 0x000fe200078e0205 */
[----:B------:R-:W-:Y:S01]  /*0600*/  @!UP0 UMOV UR6, 0x400 ;  /* 0x0000040000068882 */ /* 0x000fe20000000000 */
[----:B------:R-:W-:Y:S01]  /*0610*/  FMUL R4, R0, UR5 ;  /* 0x0000000500047c20 */ /* 0x000fe20008400000 */
[----:B-1----:R-:W-:Y:S02]  /*0620*/  R2UR UR4, R8 ;  /* 0x00000000080472ca */ /* 0x002fe400000e0000 */
[----:B------:R-:W-:-:S03]  /*0630*/  LEA.HI R0, R2, R2, RZ, 0x1 ;  /* 0x0000000202007211 */ /* 0x000fc600078f08ff */
[----:B------:R-:W1:Y:S01]  /*0640*/  F2I.U32.TRUNC.NTZ R4, R4 ;  /* 0x0000000400047305 */ /* 0x000e62000020f000 */
[----:B------:R-:W-:-:S05]  /*0650*/  LOP3.LUT R5, R0, 0xfffffffe, RZ, 0xc0, !PT ;  /* 0xfffffffe00057812 */ /* 0x000fca00078ec0ff */
[----:B------:R-:W-:Y:S02]  /*0660*/  IMAD.IADD R5, R2, 0x1, -R5 ;  /* 0x0000000102057824 */ /* 0x000fe400078e0a05 */
[----:B------:R-:W-:-:S04]  /*0670*/  UIADD3 UR4, -UR4, URZ, URZ ;  /* 0x0000003f04047290 */ /* 0x000fc8000fffe13f */
[----:B------:R-:W-:Y:S01]  /*0680*/  UIMAD UR8, UR8, UR4, UR13 ;  /* 0x00000004080872a4 */ /* 0x000fe2000f8e020d */
[----:B-1----:R-:W-:Y:S02]  /*0690*/  R2UR UR12, R4 ;  /* 0x00000000040c72ca */ /* 0x002fe400000e0000 */
[----:B------:R-:W-:Y:S01]  /*06a0*/  UMOV UR4, 0x20 ;  /* 0x0000002000047882 */ /* 0x000fe20000000000 */
[----:B------:R-:W1:Y:S02]  /*06b0*/  LDC R4, c[0x0][0x140] ;  /* 0x00005000ff047b82 */ /* 0x000e640000000800 */
[----:B------:R-:W-:Y:S01]  /*06c0*/  ISETP.NE.AND P3, PT, R5, UR8, PT ;  /* 0x0000000805007c0c */ /* 0x000fe2000bf65270 */
[----:B------:R-:W-:Y:S01]  /*06d0*/  IMAD.SHL.U32 R5, R2, 0x4, RZ ;  /* 0x0000000402057824 */ /* 0x000fe200078e00ff */
[----:B------:R-:W-:-:S04]  /*06e0*/  @!UP0 UIADD3 UR4, -UR4, 0x100000, URZ ;  /* 0x0010000004048890 */ /* 0x000fc8000fffe13f */
[----:B------:R-:W-:Y:S02]  /*06f0*/  @!UP0 USHF.L.U32 UR5, UR4, 0xb, URZ ;  /* 0x0000000b04058899 */ /* 0x000fe4000800063f */
[----:B------:R-:W-:Y:S02]  /*0700*/  @!UP0 USHF.L.U32 UR4, UR4, 0x1, URZ ;  /* 0x0000000104048899 */ /* 0x000fe4000800063f */
[----:B0-----:R-:W-:Y:S01]  /*0710*/  @!UP0 ULEA UR6, UR7, UR6, 0x18 ;  /* 0x0000000607068291 */ /* 0x001fe2000f8ec03f */
[----:B------:R-:W-:Y:S01]  /*0720*/  LOP3.LUT R9, R2, 0xc, R5, 0x78, !PT ;  /* 0x0000000c02097812 */ /* 0x000fe200078e7805 */
[----:B------:R-:W-:Y:S01]  /*0730*/  VOTEU.ALL UP0, P0 ;  /* 0x00000000003f7886 */ /* 0x000fe20000000000 */
[----:B------:R-:W-:Y:S01]  /*0740*/  LOP3.LUT P0, RZ, R3, 0x7, RZ, 0xc0, !PT ;  /* 0x0000000703ff7812 */ /* 0x000fe2000780c0ff */
[----:B------:R-:W-:Y:S02]  /*0750*/  UIADD3 UR12, -UR12, URZ, URZ ;  /* 0x0000003f0c0c7290 */ /* 0x000fe4000fffe13f */
[----:B------:R0:W-:Y:S01]  /*0760*/  STL [R1+0x210], R9 ;  /* 0x0002100901007387 */ /* 0x0001e20000100800 */
[----:B------:R-:W-:-:S02]  /*0770*/  ISETP.LT.U32.AND P0, PT, R9, 0x2, !P0 ;  /* 0x000000020900780c */ /* 0x000fc40004701070 */
[----:B------:R-:W-:Y:S01]  /*0780*/  @P3 LEA.HI R0, R9, R9, RZ, 0x1 ;  /* 0x0000000909003211 */ /* 0x000fe200078f08ff */
[----:B------:R-:W5:Y:S02]  /*0790*/  FENCE.VIEW.ASYNC.S ;  /* 0x00000000000073c6 */ /* 0x000f640000000000 */
[----:B-----5:R-:W0:Y:S01]  /*07a0*/  @!UP0 SYNCS.EXCH.64 URZ, [UR6+0x60], UR4 ;  /* 0x00006004063f85b2 */ /* 0x020e220008000100 */
[----:B------:R-:W-:Y:S02]  /*07b0*/  @P3 SHF.R.S32.HI R0, RZ, 0x1, R0 ;  /* 0x00000001ff003819 */ /* 0x000fe40000011400 */
[----:B-1----:R-:W-:Y:S01]  /*07c0*/  ISETP.EQ.U32.AND P2, PT, R4, 0x1, PT ;  /* 0x000000010400780c */ /* 0x002fe20003f42070 */
[----:B------:R1:W0:Y:S01]  /*07d0*/  @!UP1 SYNCS.EXCH.64 URZ, [UR6+0x68], UR4 ;  /* 0x00006804063f95b2 */ /* 0x0002220008000100 */
[----:B------:R-:W-:Y:S01]  /*07e0*/  NOP ;  /* 0x0000000000007918 */ /* 0x000fe20000000000 */
[----:B-1----:R-:W-:-:S06]  /*07f0*/  UIMAD UR4, UR11, UR12, UR10 ;  /* 0x0000000c0b0472a4 */ /* 0x002fcc000f8e020a */
[----:B------:R-:W-:Y:S02]  /*0800*/  @P3 ISETP.NE.AND P4, PT, R0, UR4, PT ;  /* 0x0000000400003c0c */ /* 0x000fe4000bf85270 */
[----:B------:R-:W-:Y:S02]  /*0810*/  SEL R0, RZ, 0x1, !P0 ;  /* 0x00000001ff007807 */ /* 0x000fe40004000000 */
[----:B------:R-:W-:-:S04]  /*0820*/  @P3 SEL R17, RZ, 0x1, P4 ;  /* 0x00000001ff113807 */ /* 0x000fc80002000000 */
[----:B------:R-:W-:Y:S01]  /*0830*/  LOP3.LUT R17, R17, R0, RZ, 0xc0, !PT ;  /* 0x0000000011117212 */ /* 0x000fe200078ec0ff */
[----:B------:R-:W-:Y:S06]  /*0840*/  @!P2 BRA `(.L_x_3) ;  /* 0x000000000008a947 */ /* 0x000fec0003800000 */
[----:B0-234-:R-:W-:Y:S01]  /*0850*/  UCGABAR_ARV ;  /* 0x00000000000079c7 */ /* 0x01dfe20008000000 */
[----:B------:R-:W-:Y:S05]  /*0860*/  BRA `(.L_x_4) ;  /* 0x0000000000047947 */ /* 0x000fea0003800000 */
.L_x_3:
[----:B0-234-:R-:W-:Y:S01]  /*0870*/  NOP ;  /* 0x0000000000007918 */ /* 0x01dfe20000000000 */
.L_x_4:
[----:B------:R-:W-:Y:S01]  /*0880*/  ULDC UR4, c[0x0][0x65c] ;  /* 0x0001970000047ab9 */ /* 0x000fe20000000800 */
[----:B------:R-:W-:Y:S01]  /*0890*/  UMOV UR5, URZ ;  /* 0x0000003f00057c82 */ /* 0x000fe20008000000 */
[----:B------:R-:W-:-:S03]  /*08a0*/  UISETP.NE.AND UP0, UPT, UR4, 0x1, UPT ;  /* 0x000000010400788c */ /* 0x000fc6000bf05270 */
[----:B------:R-:W-:Y:S01]  /*08b0*/  UMOV UR4, UR13 ;  /* 0x0000000d00047c82 */ /* 0x000fe20008000000 */
[----:B------:R-:W-:Y:S02]  /*08c0*/  UP2UR UR39, UPR, URZ, 0x1 ;  /* 0x000000013f277883 */ /* 0x000fe40008000000 */
[----:B------:R-:W-:Y:S02]  /*08d0*/  PLOP3.LUT P0, PT, PT, PT, UP0, 0x80, 0x0 ;  /* 0x000000000000781c */ /* 0x000fe40003f0f008 */
[----:B------:R-:W-:Y:S02]  /*08e0*/  PLOP3.LUT P3, PT, PT, PT, UP0, 0x80, 0x0 ;  /* 0x000000000000781c */ /* 0x000fe40003f6f008 */
[----:B------:R-:W-:Y:S01]  /*08f0*/  PLOP3.LUT P5, PT, PT, PT, UP0, 0x80, 0x0 ;  /* 0x000000000000781c */ /* 0x000fe20003faf008 */
[----:B------:R-:W-:Y:S01]  /*0900*/  @UP0 ULDC UR14, c[0x0][0x10] ;  /* 0x00000400000e0ab9 */ /* 0x000fe20000000800 */
[----:B------:R-:W-:Y:S01]  /*0910*/  @UP0 UMOV UR6, UR10 ;  /* 0x0000000a00060c82 */ /* 0x000fe20008000000 */
[----:B------:R-:W-:Y:S01]  /*0920*/  @UP0 UMOV UR7, URZ ;  /* 0x0000003f00070c82 */ /* 0x000fe20008000000 */
[----:B------:R-:W-:Y:S01]  /*0930*/  PLOP3.LUT P4, PT, PT, PT, UP0, 0x80, 0x0 ;  /* 0x000000000000781c */ /* 0x000fe20003f8f008 */
[----:B------:R-:W-:-:S03]  /*0940*/  @UP0 UIMAD.WIDE.U32 UR14, UR13, UR14, UR6 ;  /* 0x0000000e0d0e02a5 */ /* 0x000fc6000f8e0006 */
[----:B------:R-:W-:Y:S01]  /*0950*/  @!UP0 ULDC UR7, c[0x0][0xc] ;  /* 0x0000030000078ab9 */ /* 0x000fe20000000800 */
[----:B------:R-:W-:Y:S01]  /*0960*/  @UP0 UMOV UR6, URZ ;  /* 0x0000003f00060c82 */ /* 0x000fe20008000000 */
[----:B------:R-:W-:Y:S01]  /*0970*/  @!UP0 UIMAD.WIDE.U32 UR4, UR10, UR7, UR4 ;  /* 0x000000070a0482a5 */ /* 0x000fe2000f8e0004 */
[----:B------:R-:W-:Y:S01]  /*0980*/  IMAD.U32 R2, RZ, RZ, UR14 ;  /* 0x0000000eff027e24 */ /* 0x000fe2000f8e00ff */
[----:B------:R-:W-:Y:S02]  /*0990*/  @UP0 UIADD3 UR6, UR15, UR6, URZ ;  /* 0x000000060f060290 */ /* 0x000fe4000fffe03f */
[----:B------:R-:W-:Y:S02]  /*09a0*/  IMAD.U32 R3, RZ, RZ, UR15 ;  /* 0x0000000fff037e24 */ /* 0x000fe4000f8e00ff */
[----:B------:R-:W-:Y:S02]  /*09b0*/  @P0 IMAD.MOV.U32 R7, RZ, RZ, R2 ;  /* 0x000000ffff070224 */ /* 0x000fe400078e0002 */
[----:B------:R-:W-:-:S02]  /*09c0*/  IMAD.U32 R5, RZ, RZ, UR5 ;  /* 0x00000005ff057e24 */ /* 0x000fc4000f8e00ff */
[----:B------:R-:W-:Y:S02]  /*09d0*/  IMAD.U32 R2, RZ, RZ, UR4 ;  /* 0x00000004ff027e24 */ /* 0x000fe4000f8e00ff */
[----:B------:R-:W-:Y:S01]  /*09e0*/  @P3 IMAD.U32 R6, RZ, RZ, UR6 ;  /* 0x00000006ff063e24 */ /* 0x000fe2000f8e00ff */
[----:B------:R-:W-:Y:S01]  /*09f0*/  @!P5 MOV R6, R5 ;  /* 0x000000050006d202 */ /* 0x000fe20000000f00 */
[----:B------:R-:W-:Y:S02]  /*0a00*/  @!P4 IMAD.MOV.U32 R7, RZ, RZ, R2 ;  /* 0x000000ffff07c224 */ /* 0x000fe400078e0002 */
[----:B------:R-:W-:Y:S02]  /*0a10*/  IMAD.U32 R3, RZ, RZ, UR5 ;  /* 0x00000005ff037e24 */ /* 0x000fe4000f8e00ff */
[----:B------:R0:W-:Y:S01]  /*0a20*/  STL [R1+0x220], R6 ;  /* 0x0002200601007387 */ /* 0x0001e20000100800 */
[----:B------:R-:W-:-:S03]  /*0a30*/  IMAD.U32 R4, RZ, RZ, UR4 ;  /* 0x00000004ff047e24 */ /* 0x000fc6000f8e00ff */
[----:B------:R0:W-:Y:S01]  /*0a40*/  STL [R1+0x224], R7 ;  /* 0x0002240701007387 */ /* 0x0001e20000100800 */
[----:B------:R-:W-:Y:S05]  /*0a50*/  @!P2 BRA `(.L_x_5) ;  /* 0x00000000000ca947 */ /* 0x000fea0003800000 */
[----:B------:R-:W-:Y:S01]  /*0a60*/  UCGABAR_WAIT ;  /* 0x0000000000007dc7 */ /* 0x000fe20008000000 */
[----:B------:R-:W-:Y:S01]  /*0a70*/  CCTL.IVALL ;  /* 0x00000000ff00798f */ /* 0x000fe20002000000 */
[----:B------:R-:W-:Y:S05]  /*0a80*/  BRA `(.L_x_6) ;  /* 0x0000000000047947 */ /* 0x000fea0003800000 */
.L_x_5:
[----:B------:R-:W-:Y:S06]  /*0a90*/  BAR.SYNC.DEFER_BLOCKING 0x0 ;  /* 0x0000000000007b1d */ /* 0x000fec0000010000 */
.L_x_6:
[----:B------:R-:W-:Y:S05]  /*0aa0*/  @!P1 BRA `(.L_x_7) ;  /* 0x00000220006c9947 */ /* 0x000fea0003800000 */
[----:B------:R-:W-:-:S06]  /*0ab0*/  UISETP.GT.U32.AND UP0, UPT, UR16, 0x1, UPT ;  /* 0x000000011000788c */ /* 0x000fcc000bf04070 */
[----:B------:R-:W-:-:S13]  /*0ac0*/  PLOP3.LUT P0, PT, PT, PT, UP0, 0x80, 0x0 ;  /* 0x000000000000781c */ /* 0x000fda0003f0f008 */
[----:B------:R-:W-:Y:S05]  /*0ad0*/  @P0 EXIT ;  /* 0x000000000000094d */ /* 0x000fea0003800000 */
[----:B------:R-:W-:Y:S01]  /*0ae0*/  ULDC.64 UR4, c[0x0][0x650] ;  /* 0x0001940000047ab9 */ /* 0x000fe20000000a00 */
[----:B------:R-:W-:Y:S01]  /*0af0*/  UMOV UR48, 0xffffffff ;  /* 0xffffffff00307882 */ /* 0x000fe20000000000 */
[----:B------:R-:W-:Y:S01]  /*0b00*/  ISETP.GE.U32.AND P0, PT, R7, UR4, PT ;  /* 0x0000000407007c0c */ /* 0x000fe2000bf06070 */
[----:B------:R-:W-:Y:S01]  /*0b10*/  UMOV UR43, 0xffffffff ;  /* 0xffffffff002b7882 */ /* 0x000fe20000000000 */
[----:B------:R-:W-:Y:S01]  /*0b20*/  UMOV UR42, 0xffffffff ;  /* 0xffffffff002a7882 */ /* 0x000fe20000000000 */
[----:B------:R-:W-:Y:S02]  /*0b30*/  PRMT R0, RZ, 0x7610, R0 ;  /* 0x00007610ff007816 */ /* 0x000fe40000000000 */
[----:B------:R-:W-:-:S13]  /*0b40*/  ISETP.GE.U32.AND.EX P0, PT, R6, UR5, PT, P0 ;  /* 0x0000000506007c0c */ /* 0x000fda000bf06100 */
[----:B------:R-:W-:Y:S05]  /*0b50*/  @P0 BRA `(.L_x_8) ;  /* 0x0000000400480947 */ /* 0x000fea0003800000 */
[----:B------:R-:W-:Y:S01]  /*0b60*/  ULDC.64 UR16, c[0x0][0x628] ;  /* 0x00018a0000107ab9 */ /* 0x000fe20000000a00 */
[C---:B------:R-:W-:Y:S01]  /*0b70*/  R2UR UR19, R7.reuse ;  /* 0x00000000071372ca */ /* 0x040fe200000e0000 */
[----:B------:R-:W-:Y:S01]  /*0b80*/  ULDC UR18, c[0x0][0x630] ;  /* 0x00018c0000127ab9 */ /* 0x000fe20000000800 */
[----:B------:R-:W-:Y:S02]  /*0b90*/  ISETP.NE.U32.AND P0, PT, RZ, UR16, PT ;  /* 0x00000010ff007c0c */ /* 0x000fe4000bf05070 */
[----:B------:R-:W-:Y:S02]  /*0ba0*/  R2UR UR4, R7 ;  /* 0x00000000070472ca */ /* 0x000fe400000e0000 */
[----:B------:R-:W-:Y:S02]  /*0bb0*/  ISETP.NE.AND.EX P0, PT, RZ, UR17, PT, P0 ;  /* 0x00000011ff007c0c */ /* 0x000fe4000bf05300 */
[----:B------:R-:W-:-:S11]  /*0bc0*/  R2UR UR5, R6 ;  /* 0x00000000060572ca */ /* 0x000fd600000e0000 */
[----:B------:R-:W-:Y:S05]  /*0bd0*/  @!P0 BRA `(.L_x_9) ;  /* 0x0000000000308947 */ /* 0x000fea0003800000 */
[----:B------:R-:W-:Y:S01]  /*0be0*/  R2UR UR4, R7 ;  /* 0x00000000070472ca */ /* 0x000fe200000e0000 */
[----:B------:R-:W-:Y:S01]  /*0bf0*/  ULDC UR9, c[0x0][0x634] ;  /* 0x00018d0000097ab9 */ /* 0x000fe20000000800 */
[----:B------:R-:W-:-:S11]  /*0c00*/  R2UR UR13, R6 ;  /* 0x00000000060d72ca */ /* 0x000fd600000e0000 */
[----:B------:R-:W-:-:S04]  /*0c10*/  UIADD3 UR9, UP0, UR4, UR9, URZ ;  /* 0x0000000904097290 */ /* 0x000fc8000ff1e03f */
[----:B------:R-:W-:-:S04]  /*0c20*/  UIADD3.X UR13, URZ, UR13, URZ, UP0, !UPT ;  /* 0x0000000d3f0d7290 */ /* 0x000fc800087fe43f */
[----:B------:R-:W-:-:S04]  /*0c30*/  UIMAD.WIDE.U32 UR4, UR13, UR16, URZ ;  /* 0x000000100d0472a5 */ /* 0x000fc8000f8e003f */
[----:B------:R-:W-:Y:S02]  /*0c40*/  UIMAD.WIDE.U32 UR6, UP0, UR9, UR17, UR4 ;  /* 0x00000011090672a5 */ /* 0x000fe4000f800004 */
[----:B------:R-:W-:Y:S02]  /*0c50*/  UIMAD.WIDE.U32 UR4, UR9, UR16, URZ ;  /* 0x00000010090472a5 */ /* 0x000fe4000f8e003f */
[----:B------:R-:W-:Y:S02]  /*0c60*/  UIADD3.X UR15, URZ, URZ, URZ, UP0, !UPT ;  /* 0x0000003f3f0f7290 */ /* 0x000fe400087fe43f */
[----:B------:R-:W-:Y:S01]  /*0c70*/  UIADD3 URZ, UP0, UR5, UR6, URZ ;  /* 0x00000006053f7290 */ /* 0x000fe2000ff1e03f */
[----:B------:R-:W-:-:S03]  /*0c80*/  UMOV UR14, UR7 ;  /* 0x00000007000e7c82 */ /* 0x000fc60008000000 */
[----:B------:R-:W-:-:S12]  /*0c90*/  UIMAD.WIDE.U32.X UR4, UR13, UR17, UR14, UP0 ;  /* 0x000000110d0472a5 */ /* 0x000fd800080e040e */
.L_x_9:
[----:B------:R-:W-:Y:S01]  /*0ca0*/  USHF.R.U64 UR42, UR4, UR18, UR5 ;  /* 0x00000012042a7299 */ /* 0x000fe20008001205 */
[----:B------:R-:W-:Y:S01]  /*0cb0*/  R2UR UR7, R6 ;  /* 0x00000000060772ca */ /* 0x000fe200000e0000 */
[----:B------:R-:W-:Y:S02]  /*0cc0*/  USHF.R.U32.HI UR4, URZ, UR18, UR5 ;  /* 0x000000123f047299 */ /* 0x000fe40008011605 */
[----:B------:R-:W-:Y:S01]  /*0cd0*/  UIADD3 UR5, UP0, URZ, -UR42, URZ ;  /* 0x8000002a3f057290 */ /* 0x000fe2000ff1e03f */
[----:B------:R-:W-:Y:S01]  /*0ce0*/  ULDC.64 UR14, c[0x0][0x620] ;  /* 0x00018800000e7ab9 */ /* 0x000fe20000000a00 */
[----:B------:R-:W-:Y:S02]  /*0cf0*/  UMOV UR6, UR19 ;  /* 0x0000001300067c82 */ /* 0x000fe40008000000 */
[----:B------:R-:W-:Y:S01]  /*0d00*/  UIADD3.X UR4, URZ, ~UR4, URZ, UP0, !UPT ;  /* 0x800000043f047290 */ /* 0x000fe200087fe43f */
[----:B------:R-:W-:Y:S01]  /*0d10*/  ULDC UR9, c[0x0][0x618] ;  /* 0x0001860000097ab9 */ /* 0x000fe20000000800 */
[----:B------:R-:W-:-:S02]  /*0d20*/  UIMAD UR12, UR11, UR12, UR10 ;  /* 0x0000000c0b0c72a4 */ /* 0x000fc4000f8e020a */
[----:B------:R-:W-:Y:S02]  /*0d30*/  UIMAD UR4, UR4, UR14, URZ ;  /* 0x0000000e040472a4 */ /* 0x000fe4000f8e023f */
[----:B------:R-:W-:Y:S02]  /*0d40*/  UIMAD.WIDE.U32 UR6, UR5, UR14, UR6 ;  /* 0x0000000e050672a5 */ /* 0x000fe4000f8e0006 */
[----:B------:R-:W-:Y:S01]  /*0d50*/  UIMAD UR4, UR5, UR15, UR4 ;  /* 0x0000000f050472a4 */ /* 0x000fe2000f8e0204 */
[----:B------:R-:W-:Y:S01]  /*0d60*/  ULDC UR10, c[0x0][0x608] ;  /* 0x00018200000a7ab9 */ /* 0x000fe20000000800 */
[----:B------:R-:W-:Y:S02]  /*0d70*/  ULDC UR18, c[0x0][0x658] ;  /* 0x0001960000127ab9 */ /* 0x000fe40000000800 */
[----:B------:R-:W-:Y:S01]  /*0d80*/  UIADD3 UR7, UR7, UR4, URZ ;  /* 0x0000000407077290 */ /* 0x000fe2000fffe03f */
[----:B------:R-:W-:Y:S02]  /*0d90*/  UMOV UR11, 0xffffffff ;  /* 0xffffffff000b7882 */ /* 0x000fe40000000000 */
[----:B------:R-:W-:Y:S01]  /*0da0*/  ULDC.64 UR4, c[0x0][0x640] ;  /* 0x0001900000047ab9 */ /* 0x000fe20000000a00 */
[----:B------:R-:W-:Y:S01]  /*0db0*/  USHF.R.U64 UR16, UR6, UR9, UR7 ;  /* 0x0000000906107299 */ /* 0x000fe20008001207 */
[----:B------:R-:W-:Y:S01]  /*0dc0*/  ISETP.NE.U32.AND P0, PT, RZ, UR4, PT ;  /* 0x00000004ff007c0c */ /* 0x000fe2000bf05070 */
[----:B------:R-:W-:-:S02]  /*0dd0*/  USHF.R.U32.HI UR7, URZ, UR9, UR7 ;  /* 0x000000093f077299 */ /* 0x000fc40008011607 */
[----:B------:R-:W-:Y:S01]  /*0de0*/  USHF.L.U32 UR6, UR11, UR18, URZ ;  /* 0x000000120b067299 */ /* 0x000fe2000800063f */
[----:B------:R-:W-:Y:S01]  /*0df0*/  ISETP.NE.AND.EX P0, PT, RZ, UR5, PT, P0 ;  /* 0x00000005ff007c0c */ /* 0x000fe2000bf05300 */
[----:B------:R-:W-:Y:S02]  /*0e00*/  USHF.R.U64 UR22, UR16, UR10, UR7 ;  /* 0x0000000a10167299 */ /* 0x000fe40008001207 */
[----:B------:R-:W-:Y:S02]  /*0e10*/  USHF.R.U32.HI UR7, URZ, UR10, UR7 ;  /* 0x0000000a3f077299 */ /* 0x000fe40008011607 */
[----:B------:R-:W-:Y:S02]  /*0e20*/  UISETP.NE.AND UP1, UPT, UR39, URZ, UPT ;  /* 0x0000003f2700728c */ /* 0x000fe4000bf25270 */
[----:B------:R-:W-:Y:S01]  /*0e30*/  USHF.R.U64 UR23, UR22, UR18, UR7 ;  /* 0x0000001216177299 */ /* 0x000fe20008001207 */
[----:B------:R-:W-:Y:S01]  /*0e40*/  ULDC UR17, c[0x0][0x600] ;  /* 0x0001800000117ab9 */ /* 0x000fe20000000800 */
[----:B------:R-:W-:-:S02]  /*0e50*/  ULOP3.LUT UR13, URZ, UR6, URZ, 0x33, !UPT ;  /* 0x000000063f0d7292 */ /* 0x000fc4000f8e333f */
[----:B------:R-:W-:Y:S02]  /*0e60*/  UIADD3 UR15, UR17, -0x1, URZ ;  /* 0xffffffff110f7890 */ /* 0x000fe4000fffe03f */
[----:B------:R-:W-:Y:S02]  /*0e70*/  USEL UR12, UR8, UR12, !UP1 ;  /* 0x0000000c080c7287 */ /* 0x000fe4000c800000 */
[----:B------:R-:W-:Y:S01]  /*0e80*/  USHF.R.U32.HI UR7, URZ, UR18, UR7 ;  /* 0x000000123f077299 */ /* 0x000fe20008011607 */
[----:B------:R-:W-:Y:S01]  /*0e90*/  ULDC UR19, c[0x0][0x648] ;  /* 0x0001920000137ab9 */ /* 0x000fe20000000800 */
[----:B------:R-:W-:Y:S01]  /*0ea0*/  ULDC UR20, c[0x0][0x638] ;  /* 0x00018e0000147ab9 */ /* 0x000fe20000000800 */
[----:B------:R-:W-:Y:S01]  /*0eb0*/  UMOV UR21, 0x1 ;  /* 0x0000000100157882 */ /* 0x000fe20000000000 */
[----:B------:R-:W-:Y:S01]  /*0ec0*/  UMOV UR6, UR23 ;  /* 0x0000001700067c82 */ /* 0x000fe20008000000 */
[----:B------:R-:W-:Y:S07]  /*0ed0*/  @!P0 BRA `(.L_x_10) ;  /* 0x0000000000308947 */ /* 0x000fee0003800000 */
[----:B------:R-:W-:Y:S02]  /*0ee0*/  ULDC UR10, c[0x0][0x64c] ;  /* 0x00019300000a7ab9 */ /* 0x000fe40000000800 */
        /* <DEDUP_REMOVED lines=8> */
[----:B------:R-:W-:-:S07]  /*0f70*/  UIMAD.WIDE.U32.X UR4, UR14, UR5, UR10, UP0 ;  /* 0x000000050e0472a5 */ /* 0x000fce00080e040a */
[----:B------:R-:W-:Y:S01]  /*0f80*/  UMOV UR6, UR4 ;  /* 0x0000000400067c82 */ /* 0x000fe20008000000 */
[----:B------:R-:W-:-:S05]  /*0f90*/  UMOV UR7, UR5 ;  /* 0x0000000500077c82 */ /* 0x000fca0008000000 */
.L_x_10:
[----:B------:R-:W-:Y:S01]  /*0fa0*/  USHF.R.U64 UR5, UR6, UR19, UR7 ;  /* 0x0000001306057299 */ /* 0x000fe20008001207 */
[----:B------:R-:W-:Y:S01]  /*0fb0*/  IMAD.MOV.U32 R0, RZ, RZ, 0x1 ;  /* 0x00000001ff007424 */ /* 0x000fe200078e00ff */
[----:B------:R-:W-:Y:S02]  /*0fc0*/  USHF.L.U32 UR4, UR21, UR18, URZ ;  /* 0x0000001215047299 */ /* 0x000fe4000800063f */
[----:B------:R-:W-:Y:S02]  /*0fd0*/  ULOP3.LUT UR13, UR22, UR13, URZ, 0xc0, !UPT ;  /* 0x0000000d160d7292 */ /* 0x000fe4000f8ec03f */
[----:B------:R-:W-:Y:S02]  /*0fe0*/  UIADD3 UR6, -UR5, URZ, URZ ;  /* 0x0000003f05067290 */ /* 0x000fe4000fffe13f */
[----:B------:R-:W-:Y:S02]  /*0ff0*/  UIMAD UR13, UR4, UR5, UR13 ;  /* 0x00000005040d72a4 */ /* 0x000fe4000f8e020d */
[----:B------:R-:W-:-:S02]  /*1000*/  ULOP3.LUT UR15, UR16, UR15, URZ, 0xc0, !UPT ;  /* 0x0000000f100f7292 */ /* 0x000fc4000f8ec03f */
[----:B------:R-:W-:Y:S01]  /*1010*/  UIMAD UR4, UR6, UR20, UR23 ;  /* 0x00000014060472a4 */ /* 0x000fe2000f8e0217 */
[----:B------:R-:W-:Y:S01]  /*1020*/  ULDC UR5, c[0x0][0x610] ;  /* 0x0001840000057ab9 */ /* 0x000fe20000000800 */
[----:B------:R-:W-:Y:S02]  /*1030*/  UISETP.NE.AND UP0, UPT, UR39, URZ, UPT ;  /* 0x0000003f2700728c */ /* 0x000fe4000bf05270 */
[----:B------:R-:W-:Y:S02]  /*1040*/  UIMAD UR12, UR13, UR5, UR12 ;  /* 0x000000050d0c72a4 */ /* 0x000fe4000f8e020c */
[----:B------:R-:W-:-:S04]  /*1050*/  UIMAD UR4, UR4, UR17, UR15 ;  /* 0x00000011040472a4 */ /* 0x000fc8000f8e020f */
[----:B------:R-:W-:Y:S02]  /*1060*/  USEL UR43, UR4, UR12, !UP0 ;  /* 0x0000000c042b7287 */ /* 0x000fe4000c000000 */
[----:B------:R-:W-:-:S12]  /*1070*/  USEL UR48, UR12, UR4, !UP0 ;  /* 0x000000040c307287 */ /* 0x000fd8000c000000 */
.L_x_8:
[----:B------:R-:W-:-:S08]  /*1080*/  NOP ;  /* 0x0000000000007918 */ /* 0x000fd00000000000 */
[----:B------:R-:W1:Y:S02]  /*1090*/  USETMAXREG.TRY_ALLOC.CTAPOOL UP0, 0xf0 ;  /* 0x000000f0000079c8 */ /* 0x000e640008000600 */
[----:B-1----:R-:W-:-:S13]  /*10a0*/  PLOP3.LUT P0, PT, PT, PT, UP0, 0x80, 0x0 ;  /* 0x000000000000781c */ /* 0x002fda0003f0f008 */
[----:B------:R-:W-:Y:S05]  /*10b0*/  @!P0 BRA `(.L_x_8) ;  /* 0xfffffffc00f08947 */ /* 0x000fea000383ffff */
[----:B------:R-:W-:Y:S01]  /*10c0*/  ULDC.64 UR4, c[0x0][0x598] ;  /* 0x0001660000047ab9 */ /* 0x000fe20000000a00 */
[----:B------:R-:W-:Y:S01]  /*10d0*/  ULDC.64 UR52, c[0x0][0x208] ;  /* 0x0000820000347ab9 */ /* 0x000fe20000000a00 */
[----:B------:R-:W-:-:S04]  /*10e0*/  ISETP.NE.U32.AND P0, PT, RZ, UR4, PT ;  /* 0x00000004ff007c0c */ /* 0x000fc8000bf05070 */
[----:B------:R-:W-:-:S13]  /*10f0*/  ISETP.NE.AND.EX P0, PT, RZ, UR5, PT, P0 ;  /* 0x00000005ff007c0c */ /* 0x000fda000bf05300 */
[----:B------:R-:W-:Y:S05]  /*1100*/  @!P0 BRA `(.L_x_11) ;  /* 0x00000000001c8947 */ /* 0x000fea0003800000 */
[----:B------:R-:W1:Y:S02]  /*1110*/  LDC.64 R2, c[0x0][0x598] ;  /* 0x00016600ff027b82 */ /* 0x000e640000000a00 */
[----:B-1----:R-:W2:Y:S02]  /*1120*/  LDG.E.64 R2, desc[UR52][R2.64] ;  /* 0x0000003402027981 */ /* 0x002ea4000c1e1b00 */
[----:B--2---:R-:W-:-:S04]  /*1130*/  ISETP.NE.U32.AND P0, PT, R2, RZ, PT ;  /* 0x000000ff0200720c */ /* 0x004fc80003f05070 */
[----:B------:R-:W-:-:S13]  /*1140*/  ISETP.NE.AND.EX P0, PT, R3, RZ, PT, P0 ;  /* 0x000000ff0300720c */ /* 0x000fda0003f05300 */
[----:B------:R-:W-:Y:S05]  /*1150*/  @!P0 BRA `(.L_x_11) ;  /* 0x0000000000088947 */ /* 0x000fea0003800000 */
[----:B------:R1:W5:Y:S01]  /*1160*/  LD.E R2, desc[UR52][R2.64] ;  /* 0x0000003402027980 */ /* 0x000362000c101900 */
[----:B------:R-:W-:Y:S05]  /*1170*/  BRA `(.L_x_12) ;  /* 0x0000000000247947 */ /* 0x000fea0003800000 */
.L_x_11:
[----:B------:R-:W-:Y:S02]  /*1180*/  ULDC.64 UR4, c[0x0][0x588] ;  /* 0x0001620000047ab9 */ /* 0x000fe40000000a00 */
[----:B------:R-:W-:-:S04]  /*1190*/  ISETP.NE.U32.AND P0, PT, RZ, UR4, PT ;  /* 0x00000004ff007c0c */ /* 0x000fc8000bf05070 */
[----:B------:R-:W-:-:S13]  /*11a0*/  ISETP.NE.AND.EX P0, PT, RZ, UR5, PT, P0 ;  /* 0x00000005ff007c0c */ /* 0x000fda000bf05300 */
[----:B------:R-:W-:Y:S05]  /*11b0*/  @!P0 BRA `(.L_x_13) ;  /* 0x00000000000c8947 */ /* 0x000fea0003800000 */
[----:B------:R-:W1:Y:S02]  /*11c0*/  LDC.64 R2, c[0x0][0x588] ;  /* 0x00016200ff027b82 */ /* 0x000e640000000a00 */
[----:B-1----:R2:W5:Y:S01]  /*11d0*/  LDG.E R2, desc[UR52][R2.64] ;  /* 0x0000003402027981 */ /* 0x002562000c1e1900 */
[----:B------:R-:W-:Y:S05]  /*11e0*/  BRA `(.L_x_12) ;  /* 0x0000000000087947 */ /* 0x000fea0003800000 */
.L_x_13:
[----:B------:R-:W-:Y:S02]  /*11f0*/  ULDC UR4, c[0x0][0x580] ;  /* 0x0001600000047ab9 */ /* 0x000fe40000000800 */
[----:B------:R-:W-:-:S07]  /*1200*/  IMAD.U32 R2, RZ, RZ, UR4 ;  /* 0x00000004ff027e24 */ /* 0x000fce000f8e00ff */
.L_x_12:
[----:B------:R-:W-:Y:S02]  /*1210*/  ULDC.64 UR4, c[0x0][0x5a0] ;  /* 0x0001680000047ab9 */ /* 0x000fe40000000a00 */
[----:B------:R-:W-:-:S04]  /*1220*/  ISETP.NE.U32.AND P0, PT, RZ, UR4, PT ;  /* 0x00000004ff007c0c */ /* 0x000fc8000bf05070 */
[----:B------:R-:W-:-:S13]  /*1230*/  ISETP.NE.AND.EX P0, PT, RZ, UR5, PT, P0 ;  /* 0x00000005ff007c0c */ /* 0x000fda000bf05300 */
[----:B------:R-:W-:Y:S05]  /*1240*/  @!P0 BRA `(.L_x_14) ;  /* 0x00000000001c8947 */ /* 0x000fea0003800000 */
[----:B------:R-:W3:Y:S02]  /*1250*/  LDC.64 R4, c[0x0][0x5a0] ;  /* 0x00016800ff047b82 */ /* 0x000ee40000000a00 */
[----:B---3--:R-:W3:Y:S02]  /*1260*/  LDG.E.64 R4, desc[UR52][R4.64] ;  /* 0x0000003404047981 */ /* 0x008ee4000c1e1b00 */
[----:B---3--:R-:W-:-:S04]  /*1270*/  ISETP.NE.U32.AND P0, PT, R4, RZ, PT ;  /* 0x000000ff0400720c */ /* 0x008fc80003f05070 */
[----:B------:R-:W-:-:S13]  /*1280*/  ISETP.NE.AND.EX P0, PT, R5, RZ, PT, P0 ;  /* 0x000000ff0500720c */ /* 0x000fda0003f05300 */
[----:B------:R-:W-:Y:S05]  /*1290*/  @!P0 BRA `(.L_x_14) ;  /* 0x0000000000088947 */ /* 0x000fea0003800000 */
[----:B------:R3:W5:Y:S01]  /*12a0*/  LD.E R16, desc[UR52][R4.64] ;  /* 0x0000003404107980 */ /* 0x000762000c101900 */
[----:B------:R-:W-:Y:S05]  /*12b0*/  BRA `(.L_x_15) ;  /* 0x0000000000247947 */ /* 0x000fea0003800000 */
.L_x_14:
[----:B------:R-:W-:Y:S02]  /*12c0*/  ULDC.64 UR4, c[0x0][0x590] ;  /* 0x0001640000047ab9 */ /* 0x000fe40000000a00 */
[----:B------:R-:W-:-:S04]  /*12d0*/  ISETP.NE.U32.AND P0, PT, RZ, UR4, PT ;  /* 0x00000004ff007c0c */ /* 0x000fc8000bf05070 */
[----:B------:R-:W-:-:S13]  /*12e0*/  ISETP.NE.AND.EX P0, PT, RZ, UR5, PT, P0 ;  /* 0x00000005ff007c0c */ /* 0x000fda000bf05300 */
[----:B------:R-:W-:Y:S05]  /*12f0*/  @!P0 BRA `(.L_x_16) ;  /* 0x00000000000c8947 */ /* 0x000fea0003800000 */
[----:B------:R-:W3:Y:S02]  /*1300*/  LDC.64 R4, c[0x0][0x590] ;  /* 0x00016400ff047b82 */ /* 0x000ee40000000a00 */
[----:B---3--:R4:W5:Y:S01]  /*1310*/  LDG.E R16, desc[UR52][R4.64] ;  /* 0x0000003404107981 */ /* 0x008962000c1e1900 */
[----:B------:R-:W-:Y:S05]  /*1320*/  BRA `(.L_x_15) ;  /* 0x0000000000087947 */ /* 0x000fea0003800000 */
.L_x_16:
[----:B------:R-:W-:Y:S02]  /*1330*/  ULDC UR4, c[0x0][0x584] ;  /* 0x0001610000047ab9 */ /* 0x000fe40000000800 */
[----:B------:R-:W-:-:S07]  /*1340*/  IMAD.U32 R16, RZ, RZ, UR4 ;  /* 0x00000004ff107e24 */ /* 0x000fce000f8e00ff */
.L_x_15:
[----:B------:R-:W-:-:S13]  /*1350*/  LOP3.LUT P0, RZ, R0, 0xff, RZ, 0xc0, !PT ;  /* 0x000000ff00ff7812 */ /* 0x000fda000780c0ff */
[----:B------:R-:W-:Y:S05]  /*1360*/  @!P0 EXIT ;  /* 0x000000000000894d */ /* 0x000fea0003800000 */
[----:B------:R-:W-:Y:S01]  /*1370*/  ULDC UR4, c[0x0][0x28c] ;  /* 0x0000a30000047ab9 */ /* 0x000fe20000000800 */
[----:B------:R-:W-:Y:S01]  /*1380*/  UMOV UR36, URZ ;  /* 0x0000003f00247c82 */ /* 0x000fe20008000000 */
[----:B------:R-:W-:Y:S01]  /*1390*/  UIADD3 UR4, UR4, 0x1f, URZ ;  /* 0x0000001f04047890 */ /* 0x000fe2000fffe03f */
[----:B------:R-:W-:-:S03]  /*13a0*/  UMOV UR37, URZ ;  /* 0x0000003f00257c82 */ /* 0x000fc60008000000 */
[----:B------:R-:W-:-:S04]  /*13b0*/  USHF.R.S32.HI UR5, URZ, 0x1f, UR4 ;  /* 0x0000001f3f057899 */ /* 0x000fc80008011404 */
[----:B------:R-:W-:-:S04]  /*13c0*/  ULEA.HI UR5, UR5, UR4, URZ, 0x5 ;  /* 0x0000000405057291 */ /* 0x000fc8000f8f283f */
[----:B------:R-:W-:-:S12]  /*13d0*/  USHF.R.S32.HI UR41, URZ, 0x5, UR5 ;  /* 0x000000053f297899 */ /* 0x000fd80008011405 */
.L_x_702:
[----:B------:R-:W0:Y:S01]  /*13e0*/  S2R R0, SR_TID.X ;  /* 0x0000000000007919 */ /* 0x000e220000002100 */
[----:B------:R-:W1:Y:S01]  /*13f0*/  S2UR UR6, SR_CgaCtaId ;  /* 0x00000000000679c3 */ /* 0x000e620000008800 */
[----:B------:R-:W-:Y:S02]  /*1400*/  UMOV UR40, 0x400 ;  /* 0x0000040000287882 */ /* 0x000fe40000000000 */
[----:B-1----:R-:W-:Y:S01]  /*1410*/  ULEA UR40, UR6, UR40, 0x18 ;  /* 0x0000002806287291 */ /* 0x002fe2000f8ec03f */
[----:B0-----:R-:W-:-:S04]  /*1420*/  LOP3.LUT R0, R0, 0x80, RZ, 0xc0, !PT ;  /* 0x0000008000007812 */ /* 0x001fc800078ec0ff */
[----:B------:R-:W-:-:S06]  /*1430*/  SHF.R.U32.HI R0, RZ, 0x7, R0 ;  /* 0x00000007ff007819 */ /* 0x000fcc0000011600 */
[----:B------:R-:W0:Y:S02]  /*1440*/  SHFL.IDX PT, R0, R0, RZ, 0x1f ;  /* 0x00001fff00007589 */ /* 0x000e2400000e0000 */
[----:B0-----:R-:W-:-:S13]  /*1450*/  R2UR UR4, R0 ;  /* 0x00000000000472ca */ /* 0x001fda00000e0000 */
[----:B------:R-:W-:-:S04]  /*1460*/  ULEA.HI UR5, UR4, UR4, URZ, 0x1 ;  /* 0x0000000404057291 */ /* 0x000fc8000f8f083f */
[----:B------:R-:W-:-:S04]  /*1470*/  ULOP3.LUT UR5, UR5, 0xffffe, URZ, 0xc0, !UPT ;  /* 0x000ffffe05057892 */ /* 0x000fc8000f8ec03f */
[----:B------:R-:W-:-:S03]  /*1480*/  UIADD3 UR5, UR4, -UR5, URZ ;  /* 0x8000000504057290 */ /* 0x000fc6000fffe03f */
[----:B------:R-:W-:Y:S01]  /*1490*/  ULDC UR4, c[0x0][0x28c] ;  /* 0x0000a30000047ab9 */ /* 0x000fe20000000800 */
[----:B------:R-:W-:Y:S01]  /*14a0*/  ULEA UR5, UR5, UR40, 0xc ;  /* 0x0000002805057291 */ /* 0x000fe2000f8e603f */
[----:B------:R-:W-:-:S03]  /*14b0*/  ISETP.LT.AND P0, PT, RZ, UR4, PT ;  /* 0x00000004ff007c0c */ /* 0x000fc6000bf01270 */
[----:B------:R-:W-:-:S04]  /*14c0*/  UIADD3 UR5, UR5, 0x100, URZ ;  /* 0x0000010005057890 */ /* 0x000fc8000fffe03f */
[----:B------:R-:W-:-:S04]  /*14d0*/  USHF.R.U32.HI UR5, URZ, 0x4, UR5 ;  /* 0x000000043f057899 */ /* 0x000fc80008011605 */
[----:B------:R-:W-:Y:S02]  /*14e0*/  ULOP3.LUT UR49, UR5, 0x3fff, URZ, 0xc0, !UPT ;  /* 0x00003fff05317892 */ /* 0x000fe4000f8ec03f */
[----:B---34-:R-:W-:Y:S10]  /*14f0*/  @P0 BRA `(.L_x_17) ;  /* 0x0000000000400947 */ /* 0x018ff40003800000 */
[----:B------:R-:W-:Y:S01]  /*1500*/  MOV R0, 0x0 ;  /* 0x0000000000007802 */ /* 0x000fe20000000f00 */
[----:B------:R-:W-:Y:S01]  /*1510*/  ULDC.64 UR4, c[0x4][0x68] ;  /* 0x01001a0000047ab9 */ /* 0x000fe20000000a00 */
[----:B------:R-:W-:Y:S01]  /*1520*/  ULDC.64 UR6, c[0x4][0x8] ;  /* 0x0100020000067ab9 */ /* 0x000fe20000000a00 */
[----:B---34-:R-:W-:Y:S01]  /*1530*/  IMAD.U32 R4, RZ, RZ, UR4 ;  /* 0x00000004ff047e24 */ /* 0x018fe2000f8e00ff */
[----:B------:R0:W1:Y:S01]  /*1540*/  LDC.64 R14, c[0x4][R0] ;  /* 0x01000000000e7b82 */ /* 0x0000620000000a00 */
[----:B------:R-:W-:Y:S01]  /*1550*/  IMAD.U32 R5, RZ, RZ, UR5 ;  /* 0x00000005ff057e24 */ /* 0x000fe2000f8e00ff */
[----:B------:R-:W-:Y:S01]  /*1560*/  ULDC.64 UR4, c[0x4][0x70] ;  /* 0x01001c0000047ab9 */ /* 0x000fe20000000a00 */
[----:B------:R-:W-:Y:S02]  /*1570*/  IMAD.U32 R10, RZ, RZ, UR6 ;  /* 0x00000006ff0a7e24 */ /* 0x000fe4000f8e00ff */
[----:B------:R-:W-:Y:S02]  /*1580*/  IMAD.U32 R6, RZ, RZ, UR4 ;  /* 0x00000004ff067e24 */ /* 0x000fe4000f8e00ff */
[----:B------:R-:W-:-:S02]  /*1590*/  IMAD.U32 R7, RZ, RZ, UR5 ;  /* 0x00000005ff077e24 */ /* 0x000fc4000f8e00ff */
[----:B------:R-:W-:Y:S02]  /*15a0*/  IMAD.U32 R11, RZ, RZ, UR7 ;  /* 0x00000007ff0b7e24 */ /* 0x000fe4000f8e00ff */
[----:B------:R-:W-:Y:S02]  /*15b0*/  IMAD.MOV.U32 R8, RZ, RZ, 0x1e1 ;  /* 0x000001e1ff087424 */ /* 0x000fe400078e00ff */
[----:B------:R-:W-:Y:S02]  /*15c0*/  IMAD.MOV.U32 R12, RZ, RZ, 0x1 ;  /* 0x00000001ff0c7424 */ /* 0x000fe400078e00ff */
[----:B0-----:R-:W-:-:S07]  /*15d0*/  IMAD.MOV.U32 R13, RZ, RZ, RZ ;  /* 0x000000ffff0d7224 */ /* 0x001fce00078e00ff */
[----:B------:R-:W-:-:S07]  /*15e0*/  LEPC R20, `(.L_x_17) ;  /* 0x000000001014794e */ /* 0x000fce0000000000 */
[----:B-12--5:R-:W-:Y:S05]  /*15f0*/  CALL.ABS.NOINC R14 ;  /* 0x000000000e007343 */ /* 0x026fea0003c00000 */
.L_x_17:
[----:B------:R-:W-:-:S06]  /*1600*/  ULOP3.LUT UR4, UR38, 0x1, URZ, 0xfc, !UPT ;  /* 0x0000000126047892 */ /* 0x000fcc000f8efc3f */
[----:B------:R-:W-:-:S05]  /*1610*/  IMAD.U32 R0, RZ, RZ, UR4 ;  /* 0x00000004ff007e24 */ /* 0x000fca000f8e00ff */
[----:B------:R-:W-:-:S13]  /*1620*/  ISETP.NE.AND P0, PT, R0, 0x3, PT ;  /* 0x000000030000780c */ /* 0x000fda0003f05270 */
[----:B------:R-:W-:Y:S05]  /*1630*/  @!P0 BRA `(.L_x_18) ;  /* 0x0000000000048947 */ /* 0x000fea0003800000 */
[----:B------:R-:W-:Y:S01]  /*1640*/  BPT.TRAP 0x1 ;  /* 0x000000040000795c */ /* 0x000fe20000300000 */
.L_x_18:
[----:B--2---:R-:W-:Y:S02]  /*1650*/  IMAD.U32 R3, RZ, RZ, UR37 ;  /* 0x00000025ff037e24 */ /* 0x004fe4000f8e00ff */
[----:B------:R-:W-:-:S03]  /*1660*/  IMAD.U32 R0, RZ, RZ, UR36 ;  /* 0x00000024ff007e24 */ /* 0x000fc6000f8e00ff */
[----:B------:R-:W-:Y:S02]  /*1670*/  LEA R3, R3, UR40, 0x3 ;  /* 0x0000002803037c11 */ /* 0x000fe4000f8e18ff */
[----:B------:R-:W-:-:S04]  /*1680*/  SHF.L.U32 R0, R0, 0x1f, RZ ;  /* 0x0000001f00007819 */ /* 0x000fc800000006ff */
[----:B------:R0:W1:Y:S01]  /*1690*/  SYNCS.PHASECHK.TRANS64.TRYWAIT P1, [R3+URZ], R0 ;  /* 0x00000000030075a7 */ /* 0x000062000802017f */
[----:B------:R-:W-:Y:S05]  /*16a0*/  @!P0 BRA `(.L_x_19) ;  /* 0x0000000000048947 */ /* 0x000fea0003800000 */
[----:B------:R-:W-:Y:S01]  /*16b0*/  BPT.TRAP 0x1 ;  /* 0x000000040000795c */ /* 0x000fe20000300000 */
.L_x_19:
[----:B-1----:R-:W-:Y:S05]  /*16c0*/  @P1 BRA `(.L_x_20) ;  /* 0x0000000000081947 */ /* 0x002fea0003800000 */
[----:B------:R-:W1:Y:S02]  /*16d0*/  SYNCS.PHASECHK.TRANS64.TRYWAIT P1, [R3+URZ], R0 ;  /* 0x00000000030075a7 */ /* 0x000e64000802017f */
[----:B-1----:R-:W-:Y:S05]  /*16e0*/  @!P1 BRA `(.L_x_21) ;  /* 0x0000022c00489947 */ /* 0x002fea0003800000 */
.L_x_20:
[----:B------:R-:W-:-:S04]  /*16f0*/  UISETP.LT.AND UP0, UPT, UR41, 0x1, UPT ;  /* 0x000000012900788c */ /* 0x000fc8000bf01270 */
[----:B------:R-:W-:-:S06]  /*1700*/  USEL UR4, UR41, 0x1, UP0 ;  /* 0x0000000129047887 */ /* 0x000fcc0008000000 */
[----:B---34-:R-:W-:Y:S01]  /*1710*/  IMAD.U32 R5, RZ, RZ, UR4 ;  /* 0x00000004ff057e24 */ /* 0x018fe2000f8e00ff */
[----:B------:R-:W-:Y:S05]  /*1720*/  WARPSYNC.ALL ;  /* 0x0000000000007948 */ /* 0x000fea0003800000 */
[----:B------:R-:W-:-:S04]  /*1730*/  IADD3 R5, -R5, UR41, RZ ;  /* 0x0000002905057c10 */ /* 0x000fc8000fffe1ff */
[----:B------:R-:W-:Y:S01]  /*1740*/  ISETP.GE.AND P1, PT, R5, 0x1, PT ;  /* 0x000000010500780c */ /* 0x000fe20003f26270 */
[----:B------:R-:W-:Y:S01]  /*1750*/  UIADD3 UR4, UR40, 0x1e100, URZ ;  /* 0x0001e10028047890 */ /* 0x000fe2000fffe03f */
[----:B------:R-:W-:Y:S01]  /*1760*/  WARPGROUP.ARRIVE ;  /* 0x00000000000079c5 */ /* 0x000fe20000000000 */
[----:B------:R-:W-:Y:S01]  /*1770*/  ULOP3.LUT UR49, UR49, 0x10000, URZ, 0xfc, !UPT ;  /* 0x0001000031317892 */ /* 0x000fe2000f8efc3f */
[----:B------:R-:W-:Y:S01]  /*1780*/  STL [R1+0x364], R17 ;  /* 0x0003641101007387 */ /* 0x000fe20000100800 */
[----:B------:R-:W-:Y:S02]  /*1790*/  USHF.R.U32.HI UR4, URZ, 0x4, UR4 ;  /* 0x000000043f047899 */ /* 0x000fe40008011604 */
[----:B------:R-:W-:Y:S01]  /*17a0*/  UIMAD UR51, UR37, 0x600, UR49 ;  /* 0x00000600253378a4 */ /* 0x000fe2000f8e0231 */
[----:B-----5:R-:W-:Y:S01]  /*17b0*/  STL [R1+0x360], R16 ;  /* 0x0003601001007387 */ /* 0x020fe20000100800 */
[----:B------:R-:W-:Y:S01]  /*17c0*/  ULOP3.LUT UR4, UR4, 0x3fff, URZ, 0xc0, !UPT ;  /* 0x00003fff04047892 */ /* 0x000fe2000f8ec03f */
[----:B------:R-:W-:Y:S01]  /*17d0*/  UMOV UR21, 0x80000020 ;  /* 0x8000002000157882 */ /* 0x000fe20000000000 */
[----:B------:R-:W-:-:S02]  /*17e0*/  UMOV UR23, 0x80000020 ;  /* 0x8000002000177882 */ /* 0x000fc40000000000 */
[----:B------:R-:W-:Y:S01]  /*17f0*/  ULOP3.LUT UR50, UR4, 0x10000, URZ, 0xfc, !UPT ;  /* 0x0001000004327892 */ /* 0x000fe2000f8efc3f */
[----:B------:R2:W-:Y:S01]  /*1800*/  STL [R1+0x35c], R5 ;  /* 0x00035c0501007387 */ /* 0x0005e20000100800 */
[----:B------:R-:W-:Y:S01]  /*1810*/  UMOV UR20, UR51 ;  /* 0x0000003300147c82 */ /* 0x000fe20008000000 */
[----:B------:R-:W-:Y:S01]  /*1820*/  UMOV UR25, UR21 ;  /* 0x0000001500197c82 */ /* 0x000fe20008000000 */
[----:B------:R-:W-:Y:S01]  /*1830*/  UIMAD UR54, UR37, 0x380, UR50 ;  /* 0x00000380253678a4 */ /* 0x000fe2000f8e0232 */
[----:B------:R-:W-:Y:S01]  /*1840*/  STL [R1+0x358], R2 ;  /* 0x0003580201007387 */ /* 0x000fe20000100800 */
[----:B------:R-:W-:Y:S01]  /*1850*/  UMOV UR24, UR20 ;  /* 0x0000001400187c82 */ /* 0x000fe20008000000 */
[----:B------:R-:W-:Y:S01]  /*1860*/  UMOV UR27, 0x80000020 ;  /* 0x80000020001b7882 */ /* 0x000fe20000000000 */
[----:B------:R-:W-:Y:S02]  /*1870*/  UIADD3 UR26, UR54, 0x80, URZ ;  /* 0x00000080361a7890 */ /* 0x000fe4000fffe03f */
[----:B------:R-:W-:-:S02]  /*1880*/  UIADD3 UR30, UR54, 0x100, URZ ;  /* 0x00000100361e7890 */ /* 0x000fc4000fffe03f */
[----:B------:R-:W-:Y:S01]  /*1890*/  UMOV UR22, UR54 ;  /* 0x0000003600167c82 */ /* 0x000fe20008000000 */
[----:B------:R-:W-:Y:S01]  /*18a0*/  UMOV UR28, UR20 ;  /* 0x00000014001c7c82 */ /* 0x000fe20008000000 */
[----:B------:R-:W-:Y:S01]  /*18b0*/  HGMMA.64x32x16.F32.BF16 R40, gdesc[UR20], RZ, !UPT, gsb0 ;  /* 0x00600000142879f0 */ /* 0x000fe2000c0018ff */
[----:B------:R-:W-:Y:S01]  /*18c0*/  UMOV UR29, UR21 ;  /* 0x00000015001d7c82 */ /* 0x000fe20008000000 */
[----:B------:R-:W-:Y:S01]  /*18d0*/  UMOV UR31, 0x80000020 ;  /* 0x80000020001f7882 */ /* 0x000fe20000000000 */
[----:B------:R-:W-:Y:S01]  /*18e0*/  UIADD3 UR10, UR54, 0x180, URZ ;  /* 0x00000180360a7890 */ /* 0x000fe2000fffe03f */
[----:B------:R-:W-:Y:S01]  /*18f0*/  UMOV UR8, UR20 ;  /* 0x0000001400087c82 */ /* 0x000fe20008000000 */
        /* <DEDUP_REMOVED lines=14> */
[----:B------:R-:W-:Y:S01]  /*19e0*/  UMOV UR34, UR22 ;  /* 0x0000001600227c82 */ /* 0x000fe20008000000 */
[----:B------:R-:W-:Y:S01]  /*19f0*/  UMOV UR35, UR23 ;  /* 0x0000001700237c82 */ /* 0x000fe20008000000 */
[----:B------:R-:W-:Y:S01]  /*1a00*/  UIADD3 UR20, UR51, 0x400, URZ ;  /* 0x0000040033147890 */ /* 0x000fe2000fffe03f */
[----:B------:R-:W-:Y:S01]  /*1a10*/  UMOV UR21, 0x80000020 ;  /* 0x8000002000157882 */ /* 0x000fe20000000000 */
[----:B------:R-:W-:Y:S01]  /*1a20*/  UIADD3 UR46, UR54, 0x102, URZ ;  /* 0x00000102362e7890 */ /* 0x000fe2000fffe03f */
[----:B------:R-:W-:Y:S01]  /*1a30*/  UMOV UR47, 0x80000020 ;  /* 0x80000020002f7882 */ /* 0x000fe20000000000 */
[----:B------:R-:W-:-:S02]  /*1a40*/  WARPGROUP.DEPBAR.LE gsb0, 0x0 ;  /* 0x00008000000079c5 */ /* 0x000fc40000010000 */
[----:B--2---:R-:W-:Y:S01]  /*1a50*/  WARPGROUP.ARRIVE ;  /* 0x00000000000079c5 */ /* 0x004fe20000000000 */
[----:B------:R-:W-:Y:S01]  /*1a60*/  IMAD.MOV.U32 R39, RZ, RZ, R40 ;  /* 0x000000ffff277224 */ /* 0x000fe200078e0028 */
[----:B------:R-:W-:Y:S01]  /*1a70*/  MOV R38, R41 ;  /* 0x0000002900267202 */ /* 0x000fe20000000f00 */
[----:B------:R-:W-:Y:S02]  /*1a80*/  IMAD.MOV.U32 R37, RZ, RZ, R42 ;  /* 0x000000ffff257224 */ /* 0x000fe400078e002a */
[----:B------:R-:W-:Y:S01]  /*1a90*/  IMAD.MOV.U32 R36, RZ, RZ, R43 ;  /* 0x000000ffff247224 */ /* 0x000fe200078e002b */
[----:B------:R-:W-:Y:S01]  /*1aa0*/  HGMMA.64x32x16.F32.BF16 R4, gdesc[UR24], RZ, !UPT, gsb0 ;  /* 0x00600000180479f0 */ /* 0x000fe2000c0018ff */
[----:B------:R-:W-:Y:S01]  /*1ab0*/  IMAD.MOV.U32 R35, RZ, RZ, R44 ;  /* 0x000000ffff237224 */ /* 0x000fe200078e002c */
[----:B------:R-:W-:Y:S01]  /*1ac0*/  UIADD3 UR24, UR51, 0x2, URZ ;  /* 0x0000000233187890 */ /* 0x000fe2000fffe03f */
[----:B------:R-:W-:Y:S02]  /*1ad0*/  IMAD.MOV.U32 R34, RZ, RZ, R45 ;  /* 0x000000ffff227224 */ /* 0x000fe400078e002d */
[----:B------:R-:W-:-:S02]  /*1ae0*/  IMAD.MOV.U32 R33, RZ, RZ, R46 ;  /* 0x000000ffff217224 */ /* 0x000fc400078e002e */
[----:B------:R-:W-:Y:S02]  /*1af0*/  IMAD.MOV.U32 R32, RZ, RZ, R47 ;  /* 0x000000ffff207224 */ /* 0x000fe400078e002f */
[----:B------:R-:W-:Y:S02]  /*1b00*/  IMAD.MOV.U32 R31, RZ, RZ, R48 ;  /* 0x000000ffff1f7224 */ /* 0x000fe400078e0030 */
[----:B------:R-:W-:Y:S02]  /*1b10*/  IMAD.MOV.U32 R30, RZ, RZ, R49 ;  /* 0x000000ffff1e7224 */ /* 0x000fe400078e0031 */
[----:B------:R-:W-:Y:S02]  /*1b20*/  IMAD.MOV.U32 R29, RZ, RZ, R50 ;  /* 0x000000ffff1d7224 */ /* 0x000fe400078e0032 */
[----:B------:R-:W-:Y:S02]  /*1b30*/  IMAD.MOV.U32 R28, RZ, RZ, R51 ;  /* 0x000000ffff1c7224 */ /* 0x000fe400078e0033 */
[----:B------:R-:W-:-:S02]  /*1b40*/  IMAD.MOV.U32 R27, RZ, RZ, R52 ;  /* 0x000000ffff1b7224 */ /* 0x000fc400078e0034 */
[----:B------:R-:W-:Y:S02]  /*1b50*/  IMAD.MOV.U32 R26, RZ, RZ, R53 ;  /* 0x000000ffff1a7224 */ /* 0x000fe400078e0035 */
[----:B------:R-:W-:Y:S02]  /*1b60*/  IMAD.MOV.U32 R25, RZ, RZ, R54 ;  /* 0x000000ffff197224 */ /* 0x000fe400078e0036 */
[----:B------:R-:W-:Y:S01]  /*1b70*/  IMAD.MOV.U32 R24, RZ, RZ, R55 ;  /* 0x000000ffff187224 */ /* 0x000fe200078e0037 */
[----:B------:R-:W-:Y:S02]  /*1b80*/  WARPGROUP.DEPBAR.LE gsb0, 0x0 ;  /* 0x00008000000079c5 */ /* 0x000fe40000010000 */
[----:B------:R-:W-:Y:S01]  /*1b90*/  IMAD.MOV.U32 R87, RZ, RZ, R4 ;  /* 0x000000ffff577224 */ /* 0x000fe200078e0004 */
[----:B------:R-:W-:Y:S01]  /*1ba0*/  MOV R84, R7 ;  /* 0x0000000700547202 */ /* 0x000fe20000000f00 */
        /* <DEDUP_REMOVED lines=14> */
[----:B------:R-:W-:-:S06]  /*1c90*/  WARPGROUP.ARRIVE ;  /* 0x00000000000079c5 */ /* 0x000fcc0000000000 */
[----:B------:R-:W-:Y:S03]  /*1ca0*/  HGMMA.64x32x16.F32.BF16 R4, gdesc[UR28], RZ, !UPT, gsb0 ;  /* 0x006000001c0479f0 */ /* 0x000fe6000c0018ff */
[----:B------:R-:W-:Y:S02]  /*1cb0*/  WARPGROUP.DEPBAR.LE gsb0, 0x0 ;  /* 0x00008000000079c5 */ /* 0x000fe40000010000 */
[----:B------:R-:W-:Y:S01]  /*1cc0*/  WARPGROUP.ARRIVE ;  /* 0x00000000000079c5 */ /* 0x000fe20000000000 */
[----:B------:R-:W-:Y:S01]  /*1cd0*/  IMAD.MOV.U32 R135, RZ, RZ, R4 ;  /* 0x000000ffff877224 */ /* 0x000fe200078e0004 */
[----:B------:R-:W-:Y:S01]  /*1ce0*/  MOV R130, R9 ;  /* 0x0000000900827202 */ /* 0x000fe20000000f00 */
[----:B------:R-:W-:Y:S02]  /*1cf0*/  IMAD.MOV.U32 R133, RZ, RZ, R6 ;  /* 0x000000ffff857224 */ /* 0x000fe400078e0006 */
[----:B------:R-:W-:Y:S01]  /*1d00*/  IMAD.MOV.U32 R132, RZ, RZ, R7 ;  /* 0x000000ffff847224 */ /* 0x000fe200078e0007 */
[----:B------:R-:W-:Y:S01]  /*1d10*/  HGMMA.64x32x16.F32.BF16 R200, gdesc[UR8], RZ, !UPT, gsb0 ;  /* 0x0060000008c879f0 */ /* 0x000fe2000c0018ff */
        /* <DEDUP_REMOVED lines=11> */
[----:B------:R-:W-:Y:S01]  /*1dd0*/  IMAD.MOV.U32 R122, RZ, RZ, R17 ;  /* 0x000000ffff7a7224 */ /* 0x000fe200078e0011 */
[----:B------:R-:W-:Y:S02]  /*1de0*/  WARPGROUP.DEPBAR.LE gsb0, 0x0 ;  /* 0x00008000000079c5 */ /* 0x000fe40000010000 */
[----:B------:R-:W-:Y:S01]  /*1df0*/  WARPGROUP.ARRIVE ;  /* 0x00000000000079c5 */ /* 0x000fe20000000000 */
[----:B------:R-:W-:Y:S04]  /*1e00*/  STL [R1+0x3a4], R200 ;  /* 0x0003a4c801007387 */ /* 0x000fe80000100800 */
[----:B------:R-:W-:Y:S01]  /*1e10*/  STL [R1+0x3a0], R201 ;  /* 0x0003a0c901007387 */ /* 0x000fe20000100800 */
[----:B------:R-:W-:Y:S01]  /*1e20*/  HGMMA.64x32x16.F32.BF16 R152, gdesc[UR4], RZ, !UPT, gsb0 ;  /* 0x00600000049879f0 */ /* 0x000fe2000c0018ff */
[----:B------:R-:W-:-:S02]  /*1e30*/  UIADD3 UR4, UR51, 0x200, URZ ;  /* 0x0000020033047890 */ /* 0x000fc4000fffe03f */
[----:B------:R-:W-:Y:S04]  /*1e40*/  STL [R1+0x39c], R202 ;  /* 0x00039cca01007387 */ /* 0x000fe80000100800 */
        /* <DEDUP_REMOVED lines=12> */
[----:B------:R-:W-:Y:S01]  /*1f10*/  STL [R1+0x368], R215 ;  /* 0x000368d701007387 */ /* 0x000fe20000100800 */
[----:B------:R-:W-:-:S02]  /*1f20*/  WARPGROUP.DEPBAR.LE gsb0, 0x0 ;  /* 0x00008000000079c5 */ /* 0x000fc40000010000 */
[----:B------:R-:W-:Y:S01]  /*1f30*/  WARPGROUP.ARRIVE ;  /* 0x00000000000079c5 */ /* 0x000fe20000000000 */
[----:B------:R-:W-:Y:S04]  /*1f40*/  STL [R1+0x3e4], R152 ;  /* 0x0003e49801007387 */ /* 0x000fe80000100800 */
[----:B------:R-:W-:Y:S01]  /*1f50*/  STL [R1+0x3e0], R153 ;  /* 0x0003e09901007387 */ /* 0x000fe20000100800 */
[----:B------:R-:W-:Y:S03]  /*1f60*/  HGMMA.64x32x16.F32.BF16 R104, gdesc[UR12], RZ, !UPT, gsb0 ;  /* 0x006000000c6879f0 */ /* 0x000fe6000c0018ff */
        /* <DEDUP_REMOVED lines=13> */
[----:B------:R2:W-:Y:S01]  /*2040*/  STL [R1+0x3a8], R167 ;  /* 0x0003a8a701007387 */ /* 0x0005e20000100800 */
[----:B------:R-:W-:-:S02]  /*2050*/  WARPGROUP.DEPBAR.LE gsb0, 0x0 ;  /* 0x00008000000079c5 */ /* 0x000fc40000010000 */
[----:B------:R-:W-:Y:S01]  /*2060*/  WARPGROUP.ARRIVE ;  /* 0x00000000000079c5 */ /* 0x000fe20000000000 */
[----:B------:R-:W-:Y:S04]  /*2070*/  STL [R1+0x414], R108 ;  /* 0x0004146c01007387 */ /* 0x000fe80000100800 */
[----:B------:R-:W-:Y:S01]  /*2080*/  STL [R1+0x410], R109 ;  /* 0x0004106d01007387 */ /* 0x000fe20000100800 */
[----:B------:R-:W-:Y:S01]  /*2090*/  HGMMA.64x32x16.F32.BF16 R56, gdesc[UR16], RZ, !UPT, gsb0 ;  /* 0x00600000103879f0 */ /* 0x000fe2000c0018ff */
[----:B------:R-:W-:Y:S01]  /*20a0*/  UMOV UR16, UR4 ;  /* 0x0000000400107c82 */ /* 0x000fe20008000000 */
[----:B------:R-:W-:Y:S01]  /*20b0*/  UMOV UR17, 0x80000020 ;  /* 0x8000002000117882 */ /* 0x000fe20000000000 */
[----:B------:R-:W-:Y:S01]  /*20c0*/  UMOV UR12, UR16 ;  /* 0x00000010000c7c82 */ /* 0x000fe20008000000 */
        /* <DEDUP_REMOVED lines=21> */
[----:B------:R-:W-:-:S06]  /*2220*/  WARPGROUP.ARRIVE ;  /* 0x00000000000079c5 */ /* 0x000fcc0000000000 */
[----:B------:R-:W-:Y:S03]  /*2230*/  HGMMA.64x32x16.F32.BF16 R40, gdesc[UR16], RZ, !UPT, gsb0 ;  /* 0x00600000102879f0 */ /* 0x000fe6000c0018ff */
[----:B------:R-:W-:Y:S02]  /*2240*/  WARPGROUP.DEPBAR.LE gsb0, 0x0 ;  /* 0x00008000000079c5 */ /* 0x000fe40000010000 */
[----:B------:R-:W-:-:S06]  /*2250*/  WARPGROUP.ARRIVE ;  /* 0x00000000000079c5 */ /* 0x000fcc0000000000 */
[----:B------:R-:W-:Y:S01]  /*2260*/  HGMMA.64x32x16.F32.BF16 R88, gdesc[UR12], RZ, !UPT, gsb0 ;  /* 0x006000000c5879f0 */ /* 0x000fe2000c0018ff */
[----:B------:R-:W-:Y:S01]  /*2270*/  UMOV UR12, UR20 ;  /* 0x00000014000c7c82 */ /* 0x000fe20008000000 */
[----:B------:R-:W-:Y:S01]  /*2280*/  UMOV UR13, UR21 ;  /* 0x00000015000d7c82 */ /* 0x000fe20008000000 */
[----:B------:R-:W-:Y:S02]  /*2290*/  WARPGROUP.DEPBAR.LE gsb0, 0x0 ;  /* 0x00008000000079c5 */ /* 0x000fe40000010000 */
[----:B------:R-:W-:-:S06]  /*22a0*/  WARPGROUP.ARRIVE ;  /* 0x00000000000079c5 */ /* 0x000fcc0000000000 */
[----:B------:R-:W-:Y:S01]  /*22b0*/  HGMMA.64x32x16.F32.BF16 R136, gdesc[UR4], RZ, !UPT, gsb0 ;  /* 0x00600000048879f0 */ /* 0x000fe2000c0018ff */
[----:B------:R-:W-:Y:S01]  /*22c0*/  UMOV UR4, UR24 ;  /* 0x0000001800047c82 */ /* 0x000fe20008000000 */
[----:B------:R-:W-:Y:S01]  /*22d0*/  UMOV UR24, UR16 ;  /* 0x0000001000187c82 */ /* 0x000fe20008000000 */
[----:B------:R-:W-:Y:S01]  /*22e0*/  UMOV UR5, 0x80000020 ;  /* 0x8000002000057882 */ /* 0x000fe20000000000 */
[----:B------:R-:W-:Y:S01]  /*22f0*/  UMOV UR16, UR4 ;  /* 0x0000000400107c82 */ /* 0x000fe20008000000 */
[----:B------:R-:W-:Y:S01]  /*2300*/  UMOV UR17, UR5 ;  /* 0x0000000500117c82 */ /* 0x000fe20008000000 */
[----:B------:R-:W-:Y:S01]  /*2310*/  UMOV UR44, UR4 ;  /* 0x00000004002c7c82 */ /* 0x000fe20008000000 */
[----:B------:R-:W-:Y:S01]  /*2320*/  UMOV UR45, UR5 ;  /* 0x00000005002d7c82 */ /* 0x000fe20008000000 */
        /* <DEDUP_REMOVED lines=11> */
[----:B--2---:R-:W-:Y:S01]  /*23e0*/  WARPGROUP.ARRIVE ;  /* 0x00000000000079c5 */ /* 0x004fe20000000000 */
[----:B------:R-:W-:Y:S01]  /*23f0*/  STL.64 [R1], R168 ;  /* 0x000000a801007387 */ /* 0x000fe20000100a00 */
[----:B------:R-:W-:Y:S02]  /*2400*/  IMAD.MOV.U32 R17, RZ, RZ, R177 ;  /* 0x000000ffff117224 */ /* 0x000fe400078e00b1 */
[----:B------:R-:W-:Y:S01]  /*2410*/  IMAD.MOV.U32 R16, RZ, RZ, R178 ;  /* 0x000000ffff107224 */ /* 0x000fe200078e00b2 */
[----:B------:R-:W-:Y:S01]  /*2420*/  STL.64 [R1+0x8], R170 ;  /* 0x000008aa01007387 */ /* 0x000fe20000100a00 */
[----:B------:R-:W-:Y:S01]  /*2430*/  HGMMA.64x32x16.F32.BF16 R152, gdesc[UR24], RZ, !UPT, gsb0 ;  /* 0x00600000189879f0 */ /* 0x000fe2000c0018ff */
[----:B------:R-:W-:Y:S01]  /*2440*/  IMAD.MOV.U32 R5, RZ, RZ, R179 ;  /* 0x000000ffff057224 */ /* 0x000fe200078e00b3 */
[----:B------:R-:W-:Y:S01]  /*2450*/  UMOV UR24, UR20 ;  /* 0x0000001400187c82 */ /* 0x000fe20008000000 */
[----:B------:R-:W-:Y:S01]  /*2460*/  STL.64 [R1+0x10], R172 ;  /* 0x000010ac01007387 */ /* 0x000fe20000100a00 */
[----:B------:R-:W-:Y:S01]  /*2470*/  IMAD.MOV.U32 R2, RZ, RZ, R180 ;  /* 0x000000ffff027224 */ /* 0x000fe200078e00b4 */
[----:B------:R-:W-:Y:S01]  /*2480*/  UMOV UR25, UR21 ;  /* 0x0000001500197c82 */ /* 0x000fe20008000000 */
[----:B------:R-:W-:Y:S01]  /*2490*/  IMAD.MOV.U32 R23, RZ, RZ, R181 ;  /* 0x000000ffff177224 */ /* 0x000fe200078e00b5 */
[----:B------:R-:W-:Y:S01]  /*24a0*/  STL.64 [R1+0x18], R174 ;  /* 0x000018ae01007387 */ /* 0x000fe20000100a00 */
[----:B------:R-:W-:-:S02]  /*24b0*/  IMAD.MOV.U32 R22, RZ, RZ, R182 ;  /* 0x000000ffff167224 */ /* 0x000fc400078e00b6 */
[----:B------:R-:W-:Y:S01]  /*24c0*/  IMAD.MOV.U32 R21, RZ, RZ, R183 ;  /* 0x000000ffff157224 */ /* 0x000fe200078e00b7 */
[----:B------:R2:W-:Y:S01]  /*24d0*/  STL [R1+0x20], R176 ;  /* 0x000020b001007387 */ /* 0x0005e20000100800 */
[----:B------:R-:W-:Y:S02]  /*24e0*/  WARPGROUP.DEPBAR.LE gsb0, 0x0 ;  /* 0x00008000000079c5 */ /* 0x000fe40000010000 */
[----:B------:R-:W-:Y:S01]  /*24f0*/  MOV R20, R152 ;  /* 0x0000009800147202 */ /* 0x000fe20000000f00 */
        /* <DEDUP_REMOVED lines=13> */
[----:B01----:R-:W-:Y:S02]  /*25d0*/  IMAD.MOV.U32 R3, RZ, RZ, R166 ;  /* 0x000000ffff037224 */ /* 0x003fe400078e00a6 */
[----:B------:R-:W-:Y:S02]  /*25e0*/  IMAD.MOV.U32 R0, RZ, RZ, R167 ;  /* 0x000000ffff007224 */ /* 0x000fe400078e00a7 */
[----:B------:R-:W-:-:S06]  /*25f0*/  WARPGROUP.ARRIVE ;  /* 0x00000000000079c5 */ /* 0x000fcc0000000000 */
[----:B------:R-:W-:Y:S01]  /*2600*/  HGMMA.64x32x16.F32.BF16 R152, gdesc[UR32], RZ, !UPT, gsb0 ;  /* 0x00600000209879f0 */ /* 0x000fe2000c0018ff */
[----:B------:R-:W-:Y:S01]  /*2610*/  UMOV UR32, UR20 ;  /* 0x0000001400207c82 */ /* 0x000fe20008000000 */
[----:B------:R-:W-:Y:S01]  /*2620*/  UMOV UR33, UR21 ;  /* 0x0000001500217c82 */ /* 0x000fe20008000000 */
[----:B------:R-:W-:Y:S01]  /*2630*/  UMOV UR34, UR18 ;  /* 0x0000001200227c82 */ /* 0x000fe20008000000 */
[----:B------:R-:W-:Y:S01]  /*2640*/  UMOV UR35, UR19 ;  /* 0x0000001300237c82 */ /* 0x000fe20008000000 */
[----:B------:R-:W-:Y:S01]  /*2650*/  UMOV UR19, 0x80000020 ;  /* 0x8000002000137882 */ /* 0x000fe20000000000 */
[----:B------:R-:W-:Y:S02]  /*2660*/  WARPGROUP.DEPBAR.LE gsb0, 0x0 ;  /* 0x00008000000079c5 */ /* 0x000fe40000010000 */
[----:B--2---:R-:W-:Y:S01]  /*2670*/  WARPGROUP.ARRIVE ;  /* 0x00000000000079c5 */ /* 0x004fe20000000000 */
[----:B------:R-:W-:Y:S01]  /*2680*/  IMAD.MOV.U32 R200, RZ, RZ, R152 ;  /* 0x000000ffffc87224 */ /* 0x000fe200078e0098 */
[----:B------:R-:W-:Y:S01]  /*2690*/  MOV R202, R154 ;  /* 0x0000009a00ca7202 */ /* 0x000fe20000000f00 */
[----:B------:R-:W-:-:S02]  /*26a0*/  IMAD.MOV.U32 R201, RZ, RZ, R153 ;  /* 0x000000ffffc97224 */ /* 0x000fc400078e0099 */
[----:B------:R-:W-:Y:S01]  /*26b0*/  IMAD.MOV.U32 R203, RZ, RZ, R155 ;  /* 0x000000ffffcb7224 */ /* 0x000fe200078e009b */
[----:B------:R-:W-:Y:S01]  /*26c0*/  HGMMA.64x32x16.F32.BF16 R168, gdesc[UR20], RZ, !UPT, gsb0 ;  /* 0x0060000014a879f0 */ /* 0x000fe2000c0018ff */
[----:B------:R-:W-:Y:S01]  /*26d0*/  IMAD.MOV.U32 R204, RZ, RZ, R156 ;  /* 0x000000ffffcc7224 */ /* 0x000fe200078e009c */
[----:B------:R-:W-:Y:S01]  /*26e0*/  UMOV UR22, UR26 ;  /* 0x0000001a00167c82 */ /* 0x000fe20008000000 */
[----:B------:R-:W-:Y:S01]  /*26f0*/  IMAD.MOV.U32 R205, RZ, RZ, R157 ;  /* 0x000000ffffcd7224 */ /* 0x000fe200078e009d */
[----:B------:R-:W-:Y:S01]  /*2700*/  UMOV UR23, UR27 ;  /* 0x0000001b00177c82 */ /* 0x000fe20008000000 */
[----:B------:R-:W-:Y:S01]  /*2710*/  IMAD.MOV.U32 R206, RZ, RZ, R158 ;  /* 0x000000ffffce7224 */ /* 0x000fe200078e009e */
[----:B------:R-:W-:Y:S01]  /*2720*/  UMOV UR26, UR6 ;  /* 0x00000006001a7c82 */ /* 0x000fe20008000000 */
[----:B------:R-:W-:Y:S01]  /*2730*/  IMAD.MOV.U32 R207, RZ, RZ, R159 ;  /* 0x000000ffffcf7224 */ /* 0x000fe200078e009f */
[----:B------:R-:W-:Y:S01]  /*2740*/  UMOV UR27, UR7 ;  /* 0x00000007001b7c82 */ /* 0x000fe20008000000 */
[----:B------:R-:W-:Y:S01]  /*2750*/  IMAD.MOV.U32 R208, RZ, RZ, R160 ;  /* 0x000000ffffd07224 */ /* 0x000fe200078e00a0 */
[----:B------:R-:W-:Y:S01]  /*2760*/  UMOV UR7, 0x80000020 ;  /* 0x8000002000077882 */ /* 0x000fe20000000000 */
[----:B------:R-:W-:-:S02]  /*2770*/  IMAD.MOV.U32 R209, RZ, RZ, R161 ;  /* 0x000000ffffd17224 */ /* 0x000fc400078e00a1 */
[----:B------:R-:W-:Y:S02]  /*2780*/  IMAD.MOV.U32 R210, RZ, RZ, R162 ;  /* 0x000000ffffd27224 */ /* 0x000fe400078e00a2 */
[----:B------:R-:W-:Y:S02]  /*2790*/  IMAD.MOV.U32 R211, RZ, RZ, R163 ;  /* 0x000000ffffd37224 */ /* 0x000fe400078e00a3 */
[----:B------:R-:W-:Y:S02]  /*27a0*/  IMAD.MOV.U32 R212, RZ, RZ, R164 ;  /* 0x000000ffffd47224 */ /* 0x000fe400078e00a4 */
[----:B------:R-:W-:Y:S02]  /*27b0*/  IMAD.MOV.U32 R213, RZ, RZ, R165 ;  /* 0x000000ffffd57224 */ /* 0x000fe400078e00a5 */
[----:B------:R-:W-:Y:S02]  /*27c0*/  IMAD.MOV.U32 R214, RZ, RZ, R166 ;  /* 0x000000ffffd67224 */ /* 0x000fe400078e00a6 */
[----:B------:R-:W-:Y:S01]  /*27d0*/  IMAD.MOV.U32 R215, RZ, RZ, R167 ;  /* 0x000000ffffd77224 */ /* 0x000fe200078e00a7 */
[----:B------:R-:W-:-:S02]  /*27e0*/  WARPGROUP.DEPBAR.LE gsb0, 0x0 ;  /* 0x00008000000079c5 */ /* 0x000fc40000010000 */
[----:B------:R-:W-:Y:S01]  /*27f0*/  IMAD.MOV.U32 R152, RZ, RZ, R168 ;  /* 0x000000ffff987224 */ /* 0x000fe200078e00a8 */
[----:B------:R-:W-:Y:S01]  /*2800*/  MOV R156, R172 ;  /* 0x000000ac009c7202 */ /* 0x000fe20000000f00 */
        /* <DEDUP_REMOVED lines=14> */
[----:B------:R-:W-:-:S06]  /*28f0*/  WARPGROUP.ARRIVE ;  /* 0x00000000000079c5 */ /* 0x000fcc0000000000 */
[----:B------:R-:W-:Y:S01]  /*2900*/  HGMMA.64x32x16.F32.BF16 R168, gdesc[UR20], RZ, !UPT, gsb0 ;  /* 0x0060000014a879f0 */ /* 0x000fe2000c0018ff */
[----:B------:R-:W-:Y:S01]  /*2910*/  UIADD3 UR22, UR54, 0x2, URZ ;  /* 0x0000000236167890 */ /* 0x000fe2000fffe03f */
[----:B------:R-:W-:Y:S01]  /*2920*/  UMOV UR20, UR4 ;  /* 0x0000000400147c82 */ /* 0x000fe20008000000 */
[----:B------:R-:W-:-:S05]  /*2930*/  UMOV UR21, UR5 ;  /* 0x0000000500157c82 */ /* 0x000fca0008000000 */
[----:B------:R-:W-:Y:S01]  /*2940*/  UMOV UR6, UR22 ;  /* 0x0000001600067c82 */ /* 0x000fe20008000000 */
[----:B------:R-:W-:Y:S01]  /*2950*/  UIADD3 UR22, UR54, 0x182, URZ ;  /* 0x0000018236167890 */ /* 0x000fe2000fffe03f */
[----:B------:R-:W-:Y:S02]  /*2960*/  WARPGROUP.DEPBAR.LE gsb0, 0x0 ;  /* 0x00008000000079c5 */ /* 0x000fe40000010000 */
[----:B------:R-:W-:Y:S01]  /*2970*/  WARPGROUP.ARRIVE ;  /* 0x00000000000079c5 */ /* 0x000fe20000000000 */
[----:B------:R-:W-:Y:S01]  /*2980*/  IMAD.MOV.U32 R108, RZ, RZ, R168 ;  /* 0x000000ffff6c7224 */ /* 0x000fe200078e00a8 */
[----:B------:R-:W-:Y:S01]  /*2990*/  MOV R113, R173 ;  /* 0x000000ad00717202 */ /* 0x000fe20000000f00 */
[----:B------:R-:W-:Y:S02]  /*29a0*/  IMAD.MOV.U32 R109, RZ, RZ, R169 ;  /* 0x000000ffff6d7224 */ /* 0x000fe400078e00a9 */
[----:B------:R-:W-:Y:S01]  /*29b0*/  IMAD.MOV.U32 R110, RZ, RZ, R170 ;  /* 0x000000ffff6e7224 */ /* 0x000fe200078e00aa */
[----:B------:R-:W-:Y:S01]  /*29c0*/  HGMMA.64x32x16.F32.BF16 R216, gdesc[UR28], RZ, !UPT, gsb0 ;  /* 0x006000001cd879f0 */ /* 0x000fe2000c0018ff */
[----:B------:R-:W-:Y:S01]  /*29d0*/  IMAD.MOV.U32 R111, RZ, RZ, R171 ;  /* 0x000000ffff6f7224 */ /* 0x000fe200078e00ab */
[----:B------:R-:W-:Y:S01]  /*29e0*/  UMOV UR23, 0x80000020 ;  /* 0x8000002000177882 */ /* 0x000fe20000000000 */
[----:B------:R-:W-:Y:S01]  /*29f0*/  IMAD.MOV.U32 R112, RZ, RZ, R172 ;  /* 0x000000ffff707224 */ /* 0x000fe200078e00ac */
[----:B------:R-:W-:Y:S01]  /*2a00*/  UIADD3 UR30, UR54, 0x202, URZ ;  /* 0x00000202361e7890 */ /* 0x000fe2000fffe03f */
[----:B------:R-:W-:Y:S01]  /*2a10*/  IMAD.MOV.U32 R114, RZ, RZ, R174 ;  /* 0x000000ffff727224 */ /* 0x000fe200078e00ae */
[----:B------:R-:W-:Y:S01]  /*2a20*/  UMOV UR28, UR4 ;  /* 0x00000004001c7c82 */ /* 0x000fe20008000000 */
[----:B------:R-:W-:Y:S01]  /*2a30*/  IMAD.MOV.U32 R115, RZ, RZ, R175 ;  /* 0x000000ffff737224 */ /* 0x000fe200078e00af */
[----:B------:R-:W-:Y:S01]  /*2a40*/  UMOV UR29, UR5 ;  /* 0x00000005001d7c82 */ /* 0x000fe20008000000 */
[----:B------:R-:W-:-:S02]  /*2a50*/  IMAD.MOV.U32 R116, RZ, RZ, R176 ;  /* 0x000000ffff747224 */ /* 0x000fc400078e00b0 */
[----:B------:R-:W-:Y:S02]  /*2a60*/  IMAD.MOV.U32 R117, RZ, RZ, R177 ;  /* 0x000000ffff757224 */ /* 0x000fe400078e00b1 */
[----:B------:R-:W-:Y:S02]  /*2a70*/  IMAD.MOV.U32 R118, RZ, RZ, R178 ;  /* 0x000000ffff767224 */ /* 0x000fe400078e00b2 */
[----:B------:R-:W-:Y:S02]  /*2a80*/  IMAD.MOV.U32 R119, RZ, RZ, R179 ;  /* 0x000000ffff777224 */ /* 0x000fe400078e00b3 */
[----:B------:R-:W-:Y:S02]  /*2a90*/  IMAD.MOV.U32 R232, RZ, RZ, R180 ;  /* 0x000000ffffe87224 */ /* 0x000fe400078e00b4 */
[----:B------:R-:W-:Y:S02]  /*2aa0*/  IMAD.MOV.U32 R233, RZ, RZ, R181 ;  /* 0x000000ffffe97224 */ /* 0x000fe400078e00b5 */
[----:B------:R-:W-:-:S02]  /*2ab0*/  IMAD.MOV.U32 R234, RZ, RZ, R182 ;  /* 0x000000ffffea7224 */ /* 0x000fc400078e00b6 */
[----:B------:R-:W-:Y:S01]  /*2ac0*/  IMAD.MOV.U32 R235, RZ, RZ, R183 ;  /* 0x000000ffffeb7224 */ /* 0x000fe200078e00b7 */
[----:B------:R-:W-:Y:S02]  /*2ad0*/  WARPGROUP.DEPBAR.LE gsb0, 0x0 ;  /* 0x00008000000079c5 */ /* 0x000fe40000010000 */
[----:B------:R-:W-:Y:S01]  /*2ae0*/  WARPGROUP.ARRIVE ;  /* 0x00000000000079c5 */ /* 0x000fe20000000000 */
[----:B------:R-:W-:Y:S04]  /*2af0*/  STL.64 [R1+0x250], R230 ;  /* 0x000250e601007387 */ /* 0x000fe80000100a00 */
[----:B------:R-:W-:Y:S01]  /*2b00*/  STL.64 [R1+0x248], R228 ;  /* 0x000248e401007387 */ /* 0x000fe20000100a00 */
[----:B------:R-:W-:Y:S01]  /*2b10*/  HGMMA.64x32x16.F32.BF16 R168, gdesc[UR8], RZ, !UPT, gsb0 ;  /* 0x0060000008a879f0 */ /* 0x000fe2000c0018ff */
[----:B------:R-:W-:-:S02]  /*2b20*/  UIADD3 UR8, UR54, 0x82, URZ ;  /* 0x0000008236087890 */ /* 0x000fc4000fffe03f */
[----:B------:R-:W-:Y:S04]  /*2b30*/  STL.64 [R1+0x240], R226 ;  /* 0x000240e201007387 */ /* 0x000fe80000100a00 */
[----:B------:R-:W-:Y:S01]  /*2b40*/  STL.64 [R1+0x238], R224 ;  /* 0x000238e001007387 */ /* 0x000fe20000100a00 */
[----:B------:R-:W-:-:S03]  /*2b50*/  UMOV UR18, UR8 ;  /* 0x0000000800127c82 */ /* 0x000fc60008000000 */
[----:B------:R-:W-:Y:S04]  /*2b60*/  STL.64 [R1+0x230], R222 ;  /* 0x000230de01007387 */ /* 0x000fe80000100a00 */
[----:B------:R0:W-:Y:S02]  /*2b70*/  STL.64 [R1+0x228], R220 ;  /* 0x000228dc01007387 */ /* 0x0001e40000100a00 */
[----:B0-----:R-:W-:Y:S01]  /*2b80*/  IMAD.MOV.U32 R220, RZ, RZ, R108 ;  /* 0x000000ffffdc7224 */ /* 0x001fe200078e006c */
[----:B------:R-:W-:Y:S02]  /*2b90*/  WARPGROUP.DEPBAR.LE gsb0, 0x0 ;  /* 0x00008000000079c5 */ /* 0x000fe40000010000 */
[----:B------:R0:W-:Y:S04]  /*2ba0*/  STL.64 [R1+0x290], R182 ;  /* 0x000290b601007387 */ /* 0x0001e80000100a00 */
[----:B------:R1:W-:Y:S04]  /*2bb0*/  STL.64 [R1+0x288], R180 ;  /* 0x000288b401007387 */ /* 0x0003e80000100a00 */
[----:B------:R2:W-:Y:S04]  /*2bc0*/  STL.64 [R1+0x280], R178 ;  /* 0x000280b201007387 */ /* 0x0005e80000100a00 */
[----:B------:R3:W-:Y:S01]  /*2bd0*/  STL.64 [R1+0x278], R176 ;  /* 0x000278b001007387 */ /* 0x0007e20000100a00 */
[----:B0-----:R-:W-:-:S02]  /*2be0*/  IMAD.MOV.U32 R182, RZ, RZ, R121 ;  /* 0x000000ffffb67224 */ /* 0x001fc400078e0079 */
[----:B------:R-:W-:Y:S01]  /*2bf0*/  IMAD.MOV.U32 R183, RZ, RZ, R120 ;  /* 0x000000ffffb77224 */ /* 0x000fe200078e0078 */
[----:B------:R0:W-:Y:S01]  /*2c00*/  STL.64 [R1+0x270], R174 ;  /* 0x000270ae01007387 */ /* 0x0001e20000100a00 */
[----:B-1----:R-:W-:Y:S02]  /*2c10*/  IMAD.MOV.U32 R180, RZ, RZ, R123 ;  /* 0x000000ffffb47224 */ /* 0x002fe400078e007b */
[----:B------:R-:W-:Y:S01]  /*2c20*/  IMAD.MOV.U32 R181, RZ, RZ, R122 ;  /* 0x000000ffffb57224 */ /* 0x000fe200078e007a */
[----:B------:R1:W-:Y:S01]  /*2c30*/  STL.64 [R1+0x268], R172 ;  /* 0x000268ac01007387 */ /* 0x0003e20000100a00 */
[----:B--2---:R-:W-:Y:S02]  /*2c40*/  IMAD.MOV.U32 R178, RZ, RZ, R125 ;  /* 0x000000ffffb27224 */ /* 0x004fe400078e007d */
[----:B------:R-:W-:Y:S01]  /*2c50*/  IMAD.MOV.U32 R179, RZ, RZ, R124 ;  /* 0x000000ffffb37224 */ /* 0x000fe200078e007c */
[----:B------:R2:W-:Y:S01]  /*2c60*/  STL.64 [R1+0x260], R170 ;  /* 0x000260aa01007387 */ /* 0x0005e20000100a00 */
[----:B---3--:R-:W-:-:S02]  /*2c70*/  IMAD.MOV.U32 R176, RZ, RZ, R127 ;  /* 0x000000ffffb07224 */ /* 0x008fc400078e007f */
[----:B------:R-:W-:Y:S01]  /*2c80*/  IMAD.MOV.U32 R177, RZ, RZ, R126 ;  /* 0x000000ffffb17224 */ /* 0x000fe200078e007e */
[----:B------:R3:W-:Y:S01]  /*2c90*/  STL.64 [R1+0x258], R168 ;  /* 0x000258a801007387 */ /* 0x0007e20000100a00 */
[----:B0-----:R-:W-:Y:S01]  /*2ca0*/  MOV R174, R129 ;  /* 0x0000008100ae7202 */ /* 0x001fe20000000f00 */
[----:B------:R-:W-:Y:S02]  /*2cb0*/  IMAD.MOV.U32 R175, RZ, RZ, R128 ;  /* 0x000000ffffaf7224 */ /* 0x000fe400078e0080 */
[----:B-1----:R-:W-:Y:S02]  /*2cc0*/  IMAD.MOV.U32 R172, RZ, RZ, R131 ;  /* 0x000000ffffac7224 */ /* 0x002fe400078e0083 */
[----:B------:R-:W-:Y:S02]  /*2cd0*/  IMAD.MOV.U32 R173, RZ, RZ, R130 ;  /* 0x000000ffffad7224 */ /* 0x000fe400078e0082 */
[----:B--2---:R-:W-:Y:S02]  /*2ce0*/  IMAD.MOV.U32 R170, RZ, RZ, R133 ;  /* 0x000000ffffaa7224 */ /* 0x004fe400078e0085 */
[----:B------:R-:W-:-:S02]  /*2cf0*/  IMAD.MOV.U32 R171, RZ, RZ, R132 ;  /* 0x000000ffffab7224 */ /* 0x000fc400078e0084 */
[----:B---3--:R-:W-:Y:S02]  /*2d00*/  IMAD.MOV.U32 R168, RZ, RZ, R135 ;  /* 0x000000ffffa87224 */ /* 0x008fe400078e0087 */
[----:B------:R-:W-:Y:S02]  /*2d10*/  IMAD.MOV.U32 R169, RZ, RZ, R134 ;  /* 0x000000ffffa97224 */ /* 0x000fe400078e0086 */
[----:B------:R-:W-:-:S06]  /*2d20*/  WARPGROUP.ARRIVE ;  /* 0x00000000000079c5 */ /* 0x000fcc0000000000 */
[----:B------:R-:W-:Y:S03]  /*2d30*/  HGMMA.64x32x16.F32.BF16 R120, gdesc[UR24], RZ, !UPT, gsb0 ;  /* 0x00600000187879f0 */ /* 0x000fe6000c0018ff */
        /* <DEDUP_REMOVED lines=17> */
[----:B0-----:R-:W-:Y:S01]  /*2e50*/  IMAD.MOV.U32 R126, RZ, RZ, R81 ;  /* 0x000000ffff7e7224 */ /* 0x001fe200078e0051 */
[----:B------:R-:W-:Y:S01]  /*2e60*/  MOV R127, R80 ;  /* 0x00000050007f7202 */ /* 0x000fe20000000f00 */
        /* <DEDUP_REMOVED lines=22> */
[----:B---3--:R-:W-:Y:S01]  /*2fd0*/  MOV R80, R31 ;  /* 0x0000001f00507202 */ /* 0x008fe20000000f00 */
[----:B------:R-:W-:-:S02]  /*2fe0*/  IMAD.MOV.U32 R81, RZ, RZ, R30 ;  /* 0x000000ffff517224 */ /* 0x000fc400078e001e */
[----:B------:R3:W-:Y:S01]  /*2ff0*/  STL.64 [R1+0x2d8], R72 ;  /* 0x0002d84801007387 */ /* 0x0007e20000100a00 */
[----:B0-----:R-:W-:Y:S02]  /*3000*/  IMAD.MOV.U32 R78, RZ, RZ, R33 ;  /* 0x000000ffff4e7224 */ /* 0x001fe400078e0021 */
        /* <DEDUP_REMOVED lines=10> */
[----:B------:R-:W-:Y:S01]  /*30b0*/  WARPGROUP.ARRIVE ;  /* 0x00000000000079c5 */ /* 0x000fe20000000000 */
[----:B------:R-:W-:Y:S04]  /*30c0*/  STL.64 [R1+0x350], R38 ;  /* 0x0003502601007387 */ /* 0x000fe80000100a00 */
[----:B------:R-:W-:Y:S01]  /*30d0*/  STL.64 [R1+0x348], R36 ;  /* 0x0003482401007387 */ /* 0x000fe20000100a00 */
[----:B------:R-:W-:Y:S03]  /*30e0*/  HGMMA.64x32x16.F32.BF16 R72, gdesc[UR4], R72, gsb0 ;  /* 0x00600000044879f0 */ /* 0x000fe60008001848 */
[----:B------:R-:W-:Y:S04]  /*30f0*/  STL.64 [R1+0x340], R34 ;  /* 0x0003402201007387 */ /* 0x000fe80000100a00 */
[----:B------:R-:W-:Y:S04]  /*3100*/  STL.64 [R1+0x338], R32 ;  /* 0x0003382001007387 */ /* 0x000fe80000100a00 */
[----:B------:R-:W-:Y:S04]  /*3110*/  STL.64 [R1+0x330], R30 ;  /* 0x0003301e01007387 */ /* 0x000fe80000100a00 */
[----:B------:R-:W-:Y:S04]  /*3120*/  STL.64 [R1+0x328], R28 ;  /* 0x0003281c01007387 */ /* 0x000fe80000100a00 */
[----:B------:R-:W-:Y:S04]  /*3130*/  STL.64 [R1+0x320], R26 ;  /* 0x0003201a01007387 */ /* 0x000fe80000100a00 */
[----:B------:R-:W-:Y:S01]  /*3140*/  STL.64 [R1+0x318], R24 ;  /* 0x0003181801007387 */ /* 0x000fe20000100a00 */
[----:B------:R-:W-:-:S02]  /*3150*/  WARPGROUP.DEPBAR.LE gsb0, 0x0 ;  /* 0x00008000000079c5 */ /* 0x000fc40000010000 */
        /* <DEDUP_REMOVED lines=20> */
[----:B------:R-:W-:Y:S04]  /*32a0*/  STL.64 [R1+0x138], R134 ;  /* 0x0001388601007387 */ /* 0x000fe80000100a00 */
[----:B------:R-:W2:Y:S01]  /*32b0*/  LDL.LU R108, [R1+0x414] ;  /* 0x00041400016c7983 */ /* 0x000ea20000300800 */
[----:B------:R-:W-:-:S02]  /*32c0*/  IMAD.MOV.U32 R221, RZ, RZ, R109 ;  /* 0x000000ffffdd7224 */ /* 0x000fc400078e006d */
[----:B------:R-:W-:Y:S02]  /*32d0*/  IMAD.MOV.U32 R222, RZ, RZ, R110 ;  /* 0x000000ffffde7224 */ /* 0x000fe400078e006e */
[----:B------:R-:W-:Y:S02]  /*32e0*/  IMAD.MOV.U32 R223, RZ, RZ, R111 ;  /* 0x000000ffffdf7224 */ /* 0x000fe400078e006f */
[----:B------:R-:W-:Y:S02]  /*32f0*/  IMAD.MOV.U32 R224, RZ, RZ, R112 ;  /* 0x000000ffffe07224 */ /* 0x000fe400078e0070 */
[----:B------:R-:W-:Y:S02]  /*3300*/  IMAD.MOV.U32 R225, RZ, RZ, R113 ;  /* 0x000000ffffe17224 */ /* 0x000fe400078e0071 */
[----:B------:R-:W-:Y:S02]  /*3310*/  IMAD.MOV.U32 R226, RZ, RZ, R114 ;  /* 0x000000ffffe27224 */ /* 0x000fe400078e0072 */
[----:B------:R-:W-:Y:S01]  /*3320*/  IMAD.MOV.U32 R227, RZ, RZ, R115 ;  /* 0x000000ffffe37224 */ /* 0x000fe200078e0073 */
[----:B------:R-:W-:Y:S01]  /*3330*/  MOV R229, R117 ;  /* 0x0000007500e57202 */ /* 0x000fe20000000f00 */
[----:B------:R-:W-:-:S02]  /*3340*/  IMAD.MOV.U32 R228, RZ, RZ, R116 ;  /* 0x000000ffffe47224 */ /* 0x000fc400078e0074 */
[----:B------:R-:W-:Y:S01]  /*3350*/  IMAD.MOV.U32 R230, RZ, RZ, R118 ;  /* 0x000000ffffe67224 */ /* 0x000fe200078e0076 */
[----:B------:R-:W-:Y:S02]  /*3360*/  WARPGROUP.DEPBAR.LE gsb0, 0x0 ;  /* 0x00008000000079c5 */ /* 0x000fe40000010000 */
[----:B------:R0:W-:Y:S04]  /*3370*/  STL.64 [R1+0x40], R168 ;  /* 0x000040a801007387 */ /* 0x0001e80000100a00 */
[----:B------:R1:W-:Y:S04]  /*3380*/  STL.64 [R1+0x48], R170 ;  /* 0x000048aa01007387 */ /* 0x0003e80000100a00 */
[----:B------:R3:W-:Y:S04]  /*3390*/  STL.64 [R1+0x50], R172 ;  /* 0x000050ac01007387 */ /* 0x0007e80000100a00 */
[----:B------:R4:W-:Y:S04]  /*33a0*/  STL.64 [R1+0x58], R174 ;  /* 0x000058ae01007387 */ /* 0x0009e80000100a00 */
[----:B------:R4:W-:Y:S04]  /*33b0*/  STL.64 [R1+0x60], R176 ;  /* 0x000060b001007387 */ /* 0x0009e80000100a00 */
[----:B------:R4:W-:Y:S04]  /*33c0*/  STL.64 [R1+0x68], R178 ;  /* 0x000068b201007387 */ /* 0x0009e80000100a00 */
[----:B------:R4:W-:Y:S04]  /*33d0*/  STL.64 [R1+0x70], R180 ;  /* 0x000070b401007387 */ /* 0x0009e80000100a00 */
[----:B------:R4:W-:Y:S04]  /*33e0*/  STL.64 [R1+0x78], R182 ;  /* 0x000078b601007387 */ /* 0x0009e80000100a00 */
[----:B------:R-:W2:Y:S04]  /*33f0*/  LDL.LU R109, [R1+0x410] ;  /* 0x00041000016d7983 */ /* 0x000ea80000300800 */
[----:B------:R-:W2:Y:S04]  /*3400*/  LDL.LU R110, [R1+0x40c] ;  /* 0x00040c00016e7983 */ /* 0x000ea80000300800 */
[----:B------:R-:W2:Y:S04]  /*3410*/  LDL.LU R111, [R1+0x408] ;  /* 0x00040800016f7983 */ /* 0x000ea80000300800 */
[----:B------:R-:W2:Y:S04]  /*3420*/  LDL.LU R112, [R1+0x404] ;  /* 0x0004040001707983 */ /* 0x000ea80000300800 */
[----:B------:R-:W2:Y:S04]  /*3430*/  LDL.LU R113, [R1+0x400] ;  /* 0x0004000001717983 */ /* 0x000ea80000300800 */
[----:B------:R-:W2:Y:S01]  /*3440*/  LDL.LU R114, [R1+0x3fc] ;  /* 0x0003fc0001727983 */ /* 0x000ea20000300800 */
[----:B------:R-:W-:-:S03]  /*3450*/  IMAD.MOV.U32 R231, RZ, RZ, R119 ;  /* 0x000000ffffe77224 */ /* 0x000fc600078e0077 */
[----:B------:R-:W2:Y:S01]  /*3460*/  LDL.LU R115, [R1+0x3f8] ;  /* 0x0003f80001737983 */ /* 0x000ea20000300800 */
[----:B0-----:R-:W-:-:S03]  /*3470*/  IMAD.MOV.U32 R168, RZ, RZ, R152 ;  /* 0x000000ffffa87224 */ /* 0x001fc600078e0098 */
[----:B------:R-:W2:Y:S01]  /*3480*/  LDL.LU R116, [R1+0x3f4] ;  /* 0x0003f40001747983 */ /* 0x000ea20000300800 */
[----:B------:R-:W-:-:S03]  /*3490*/  IMAD.MOV.U32 R169, RZ, RZ, R153 ;  /* 0x000000ffffa97224 */ /* 0x000fc600078e0099 */
[----:B------:R-:W2:Y:S01]  /*34a0*/  LDL.LU R117, [R1+0x3f0] ;  /* 0x0003f00001757983 */ /* 0x000ea20000300800 */
[----:B-1----:R-:W-:-:S03]  /*34b0*/  IMAD.MOV.U32 R170, RZ, RZ, R154 ;  /* 0x000000ffffaa7224 */ /* 0x002fc600078e009a */
[----:B------:R-:W2:Y:S01]  /*34c0*/  LDL.LU R118, [R1+0x3ec] ;  /* 0x0003ec0001767983 */ /* 0x000ea20000300800 */
[----:B------:R-:W-:-:S03]  /*34d0*/  IMAD.MOV.U32 R171, RZ, RZ, R155 ;  /* 0x000000ffffab7224 */ /* 0x000fc600078e009b */
[----:B------:R-:W2:Y:S01]  /*34e0*/  LDL.LU R119, [R1+0x3e8] ;  /* 0x0003e80001777983 */ /* 0x000ea20000300800 */
[----:B---3--:R-:W-:-:S03]  /*34f0*/  IMAD.MOV.U32 R172, RZ, RZ, R156 ;  /* 0x000000ffffac7224 */ /* 0x008fc600078e009c */
[----:B------:R-:W3:Y:S01]  /*3500*/  LDL.LU R152, [R1+0x3e4] ;  /* 0x0003e40001987983 */ /* 0x000ee20000300800 */
[----:B------:R-:W-:-:S03]  /*3510*/  IMAD.MOV.U32 R173, RZ, RZ, R157 ;  /* 0x000000ffffad7224 */ /* 0x000fc600078e009d */
[----:B------:R-:W3:Y:S01]  /*3520*/  LDL.LU R153, [R1+0x3e0] ;  /* 0x0003e00001997983 */ /* 0x000ee20000300800 */
[----:B----4-:R-:W-:-:S03]  /*3530*/  IMAD.MOV.U32 R174, RZ, RZ, R158 ;  /* 0x000000ffffae7224 */ /* 0x010fc600078e009e */
[----:B------:R-:W3:Y:S01]  /*3540*/  LDL.LU R154, [R1+0x3dc] ;  /* 0x0003dc00019a7983 */ /* 0x000ee20000300800 */
[----:B------:R-:W-:-:S03]  /*3550*/  IMAD.MOV.U32 R175, RZ, RZ, R159 ;  /* 0x000000ffffaf7224 */ /* 0x000fc600078e009f */
        /* <DEDUP_REMOVED lines=13> */
[----:B------:R-:W-:-:S03]  /*3630*/  MOV R182, R166 ;  /* 0x000000a600b67202 */ /* 0x000fc60000000f00 */
        /* <DEDUP_REMOVED lines=12> */
[----:B------:R-:W4:Y:S01]  /*3700*/  LDL.LU R200, [R1+0x3a4] ;  /* 0x0003a40001c87983 */ /* 0x000f220000300800 */
        /* <DEDUP_REMOVED lines=20> */
[----:B------:R-:W-:-:S03]  /*3850*/  MOV R135, R215 ;  /* 0x000000d700877202 */ /* 0x000fc60000000f00 */
[----:B------:R-:W4:Y:S04]  /*3860*/  LDL.LU R211, [R1+0x378] ;  /* 0x0003780001d37983 */ /* 0x000f280000300800 */
[----:B------:R-:W4:Y:S04]  /*3870*/  LDL.LU R212, [R1+0x374] ;  /* 0x0003740001d47983 */ /* 0x000f280000300800 */
[----:B------:R-:W4:Y:S04]  /*3880*/  LDL.LU R213, [R1+0x370] ;  /* 0x0003700001d57983 */ /* 0x000f280000300800 */
[----:B------:R-:W4:Y:S04]  /*3890*/  LDL.LU R214, [R1+0x36c] ;  /* 0x00036c0001d67983 */ /* 0x000f280000300800 */
[----:B------:R-:W4:Y:S01]  /*38a0*/  LDL.LU R215, [R1+0x368] ;  /* 0x0003680001d77983 */ /* 0x000f220000300800 */
[----:B------:R-:W-:Y:S01]  /*38b0*/  UMOV UR31, 0x80000020 ;  /* 0x80000020001f7882 */ /* 0x000fe20000000000 */
[----:B------:R-:W-:Y:S01]  /*38c0*/  UIADD3 UR10, UR54, 0x282, URZ ;  /* 0x00000282360a7890 */ /* 0x000fe2000fffe03f */
[----:B------:R-:W-:Y:S01]  /*38d0*/  UMOV UR8, UR4 ;  /* 0x0000000400087c82 */ /* 0x000fe20008000000 */
[----:B------:R-:W-:Y:S01]  /*38e0*/  UMOV UR9, UR5 ;  /* 0x0000000500097c82 */ /* 0x000fe20008000000 */
[----:B------:R-:W-:Y:S01]  /*38f0*/  UMOV UR11, 0x80000020 ;  /* 0x80000020000b7882 */ /* 0x000fe20000000000 */
[----:B------:R-:W-:Y:S01]  /*3900*/  UIADD3 UR14, UR54, 0x302, URZ ;  /* 0x00000302360e7890 */ /* 0x000fe2000fffe03f */
[----:B------:R-:W2:Y:S01]  /*3910*/  LDL.LU R24, [R1] ;  /* 0x0000000001187983 */ /* 0x000ea20000300800 */
[----:B------:R-:W-:Y:S01]  /*3920*/  UMOV UR12, UR4 ;  /* 0x00000004000c7c82 */ /* 0x000fe20008000000 */
[----:B------:R-:W-:Y:S01]  /*3930*/  UMOV UR13, UR5 ;  /* 0x00000005000d7c82 */ /* 0x000fe20008000000 */
[----:B------:R-:W-:Y:S01]  /*3940*/  UMOV UR15, 0x80000020 ;  /* 0x80000020000f7882 */ /* 0x000fe20000000000 */
[----:B------:R-:W2:Y:S04]  /*3950*/  LDL.LU R25, [R1+0x4] ;  /* 0x0000040001197983 */ /* 0x000ea80000300800 */
[----:B------:R-:W2:Y:S04]  /*3960*/  LDL.LU R26, [R1+0x8] ;  /* 0x00000800011a7983 */ /* 0x000ea80000300800 */
[----:B------:R-:W2:Y:S04]  /*3970*/  LDL.LU R27, [R1+0xc] ;  /* 0x00000c00011b7983 */ /* 0x000ea80000300800 */
[----:B------:R-:W2:Y:S04]  /*3980*/  LDL.LU R28, [R1+0x10] ;  /* 0x00001000011c7983 */ /* 0x000ea80000300800 */
[----:B------:R-:W2:Y:S04]  /*3990*/  LDL.LU R29, [R1+0x14] ;  /* 0x00001400011d7983 */ /* 0x000ea80000300800 */
[----:B------:R-:W2:Y:S04]  /*39a0*/  LDL.LU R30, [R1+0x18] ;  /* 0x00001800011e7983 */ /* 0x000ea80000300800 */
[----:B------:R-:W2:Y:S04]  /*39b0*/  LDL.LU R31, [R1+0x1c] ;  /* 0x00001c00011f7983 */ /* 0x000ea80000300800 */
[----:B------:R-:W2:Y:S01]  /*39c0*/  LDL.LU R32, [R1+0x20] ;  /* 0x0000200001207983 */ /* 0x000ea20000300800 */
[----:B----4-:R-:W-:-:S06]  /*39d0*/  WARPGROUP.ARRIVE ;  /* 0x00000000000079c5 */ /* 0x010fcc0000000000 */
[----:B------:R-:W-:Y:S03]  /*39e0*/  HGMMA.64x32x16.F32.BF16 R200, gdesc[UR20], R200, gsb0 ;  /* 0x0060000014c879f0 */ /* 0x000fe600080018c8 */
[----:B------:R-:W-:Y:S02]  /*39f0*/  WARPGROUP.DEPBAR.LE gsb0, 0x0 ;  /* 0x00008000000079c5 */ /* 0x000fe40000010000 */
[----:B---3--:R-:W-:-:S06]  /*3a00*/  WARPGROUP.ARRIVE ;  /* 0x00000000000079c5 */ /* 0x008fcc0000000000 */
[----:B------:R-:W-:Y:S03]  /*3a10*/  HGMMA.64x32x16.F32.BF16 R152, gdesc[UR28], R152, gsb0 ;  /* 0x006000001c9879f0 */ /* 0x000fe60008001898 */
[----:B------:R-:W-:Y:S02]  /*3a20*/  WARPGROUP.DEPBAR.LE gsb0, 0x0 ;  /* 0x00008000000079c5 */ /* 0x000fe40000010000 */
[----:B--2---:R-:W-:-:S06]  /*3a30*/  WARPGROUP.ARRIVE ;  /* 0x00000000000079c5 */ /* 0x004fcc0000000000 */
[----:B------:R-:W-:Y:S03]  /*3a40*/  HGMMA.64x32x16.F32.BF16 R104, gdesc[UR8], R104, gsb0 ;  /* 0x00600000086879f0 */ /* 0x000fe60008001868 */
[----:B------:R-:W-:Y:S02]  /*3a50*/  WARPGROUP.DEPBAR.LE gsb0, 0x0 ;  /* 0x00008000000079c5 */ /* 0x000fe40000010000 */
[----:B------:R-:W-:-:S06]  /*3a60*/  WARPGROUP.ARRIVE ;  /* 0x00000000000079c5 */ /* 0x000fcc0000000000 */
[----:B------:R-:W-:Y:S01]  /*3a70*/  HGMMA.64x32x16.F32.BF16 R56, gdesc[UR12], R56, gsb0 ;  /* 0x006000000c3879f0 */ /* 0x000fe20008001838 */
[----:B------:R-:W-:Y:S01]  /*3a80*/  UIADD3 UR16, UR51, 0x202, URZ ;  /* 0x0000020233107890 */ /* 0x000fe2000fffe03f */
[----:B------:R-:W-:-:S06]  /*3a90*/  UMOV UR13, 0x80000020 ;  /* 0x80000020000d7882 */ /* 0x000fcc0000000000 */
[----:B------:R-:W-:Y:S01]  /*3aa0*/  UMOV UR12, UR16 ;  /* 0x00000010000c7c82 */ /* 0x000fe20008000000 */
[----:B------:R-:W-:Y:S02]  /*3ab0*/  WARPGROUP.DEPBAR.LE gsb0, 0x0 ;  /* 0x00008000000079c5 */ /* 0x000fe40000010000 */
[----:B------:R-:W-:-:S06]  /*3ac0*/  WARPGROUP.ARRIVE ;  /* 0x00000000000079c5 */ /* 0x000fcc0000000000 */
[----:B------:R-:W-:Y:S01]  /*3ad0*/  HGMMA.64x32x16.F32.BF16 R40, gdesc[UR12], R40, gsb0 ;  /* 0x006000000c2879f0 */ /* 0x000fe20008001828 */
[----:B------:R-:W-:Y:S01]  /*3ae0*/  UMOV UR8, UR12 ;  /* 0x0000000c00087c82 */ /* 0x000fe20008000000 */
        /* <DEDUP_REMOVED lines=14> */
[----:B------:R-:W-:Y:S02]  /*3bd0*/  IMAD.MOV.U32 R33, RZ, RZ, R17 ;  /* 0x000000ffff217224 */ /* 0x000fe400078e0011 */
[----:B------:R-:W-:Y:S02]  /*3be0*/  IMAD.MOV.U32 R34, RZ, RZ, R16 ;  /* 0x000000ffff227224 */ /* 0x000fe400078e0010 */
[----:B------:R-:W-:Y:S02]  /*3bf0*/  IMAD.MOV.U32 R35, RZ, RZ, R5 ;  /* 0x000000ffff237224 */ /* 0x000fe400078e0005 */
[----:B------:R-:W-:Y:S02]  /*3c00*/  IMAD.MOV.U32 R36, RZ, RZ, R2 ;  /* 0x000000ffff247224 */ /* 0x000fe400078e0002 */
[----:B------:R-:W-:Y:S02]  /*3c10*/  IMAD.MOV.U32 R37, RZ, RZ, R23 ;  /* 0x000000ffff257224 */ /* 0x000fe400078e0017 */
[----:B------:R-:W-:-:S02]  /*3c20*/  IMAD.MOV.U32 R38, RZ, RZ, R22 ;  /* 0x000000ffff267224 */ /* 0x000fc400078e0016 */
[----:B------:R-:W-:Y:S01]  /*3c30*/  IMAD.MOV.U32 R39, RZ, RZ, R21 ;  /* 0x000000ffff277224 */ /* 0x000fe200078e0015 */
[----:B------:R-:W-:Y:S01]  /*3c40*/  UMOV UR44, UR12 ;  /* 0x0000000c002c7c82 */ /* 0x000fe20008000000 */
[----:B------:R-:W-:Y:S01]  /*3c50*/  UMOV UR45, UR13 ;  /* 0x0000000d002d7c82 */ /* 0x000fe20008000000 */
[----:B------:R-:W-:Y:S01]  /*3c60*/  IMAD.MOV.U32 R72, RZ, RZ, R20 ;  /* 0x000000ffff487224 */ /* 0x000fe200078e0014 */
        /* <DEDUP_REMOVED lines=14> */
[----:B------:R-:W-:Y:S01]  /*3d50*/  IMAD.MOV.U32 R87, RZ, RZ, R0 ;  /* 0x000000ffff577224 */ /* 0x000fe200078e0000 */
[----:B------:R-:W-:Y:S01]  /*3d60*/  UMOV UR16, UR12 ;  /* 0x0000000c00107c82 */ /* 0x000fe20008000000 */
[----:B------:R-:W-:Y:S01]  /*3d70*/  UMOV UR17, UR13 ;  /* 0x0000000d00117c82 */ /* 0x000fe20008000000 */
[----:B------:R-:W-:Y:S01]  /*3d80*/  UMOV UR4, UR12 ;  /* 0x0000000c00047c82 */ /* 0x000fe20008000000 */
[----:B------:R-:W-:Y:S01]  /*3d90*/  UMOV UR5, UR13 ;  /* 0x0000000d00057c82 */ /* 0x000fe20008000000 */
[----:B------:R-:W-:Y:S01]  /*3da0*/  UIADD3 UR51, UR51, 0x402, URZ ;  /* 0x0000040233337890 */ /* 0x000fe2000fffe03f */
[----:B------:R0:W5:Y:S04]  /*3db0*/  LDL.LU R17, [R1+0x364] ;  /* 0x0003640001117983 */ /* 0x0001680000300800 */
[----:B------:R0:W5:Y:S04]  /*3dc0*/  LDL.LU R16, [R1+0x360] ;  /* 0x0003600001107983 */ /* 0x0001680000300800 */
[----:B------:R0:W5:Y:S01]  /*3dd0*/  LDL.LU R5, [R1+0x35c] ;  /* 0x00035c0001057983 */ /* 0x0001620000300800 */
[----:B------:R-:W-:-:S02]  /*3de0*/  WARPGROUP.DEPBAR.LE gsb0, 0x0 ;  /* 0x00008000000079c5 */ /* 0x000fc40000010000 */
[----:B------:R-:W-:Y:S01]  /*3df0*/  WARPGROUP.ARRIVE ;  /* 0x00000000000079c5 */ /* 0x000fe20000000000 */
[----:B------:R0:W5:Y:S05]  /*3e00*/  LDL.LU R2, [R1+0x358] ;  /* 0x0003580001027983 */ /* 0x00016a0000300800 */
[----:B------:R-:W-:Y:S03]  /*3e10*/  HGMMA.64x32x16.F32.BF16 R24, gdesc[UR44], R24, gsb0 ;  /* 0x006000002c1879f0 */ /* 0x000fe60008001818 */
[----:B------:R-:W-:Y:S02]  /*3e20*/  WARPGROUP.DEPBAR.LE gsb0, 0x0 ;  /* 0x00008000000079c5 */ /* 0x000fe40000010000 */
[----:B------:R-:W-:-:S06]  /*3e30*/  WARPGROUP.ARRIVE ;  /* 0x00000000000079c5 */ /* 0x000fcc0000000000 */
[----:B------:R-:W-:Y:S03]  /*3e40*/  HGMMA.64x32x16.F32.BF16 R72, gdesc[UR16], R72, gsb0 ;  /* 0x00600000104879f0 */ /* 0x000fe60008001848 */
[----:B------:R-:W-:Y:S02]  /*3e50*/  WARPGROUP.DEPBAR.LE gsb0, 0x0 ;  /* 0x00008000000079c5 */ /* 0x000fe40000010000 */
[----:B------:R-:W-:-:S06]  /*3e60*/  WARPGROUP.ARRIVE ;  /* 0x00000000000079c5 */ /* 0x000fcc0000000000 */
[----:B------:R-:W-:Y:S01]  /*3e70*/  HGMMA.64x32x16.F32.BF16 R120, gdesc[UR4], R120, gsb0 ;  /* 0x00600000047879f0 */ /* 0x000fe20008001878 */
[----:B------:R-:W-:Y:S01]  /*3e80*/  UMOV UR4, UR51 ;  /* 0x0000003300047c82 */ /* 0x000fe20008000000 */
[----:B------:R-:W-:Y:S01]  /*3e90*/  UMOV UR5, 0x80000020 ;  /* 0x8000002000057882 */ /* 0x000fe20000000000 */
[----:B------:R-:W-:Y:S02]  /*3ea0*/  WARPGROUP.DEPBAR.LE gsb0, 0x0 ;  /* 0x00008000000079c5 */ /* 0x000fe40000010000 */
[----:B------:R-:W-:-:S06]  /*3eb0*/  WARPGROUP.ARRIVE ;  /* 0x00000000000079c5 */ /* 0x000fcc0000000000 */
[----:B------:R-:W-:Y:S01]  /*3ec0*/  HGMMA.64x32x16.F32.BF16 R168, gdesc[UR4], R168, gsb0 ;  /* 0x0060000004a879f0 */ /* 0x000fe200080018a8 */
[----:B------:R-:W-:Y:S01]  /*3ed0*/  STL.64 [R1], R24 ;  /* 0x0000001801007387 */ /* 0x000fe20000100a00 */
[----:B------:R-:W-:Y:S01]  /*3ee0*/  UMOV UR16, UR4 ;  /* 0x0000000400107c82 */ /* 0x000fe20008000000 */
[----:B------:R-:W-:Y:S02]  /*3ef0*/  UMOV UR17, UR5 ;  /* 0x0000000500117c82 */ /* 0x000fe40008000000 */
[----:B------:R-:W-:Y:S04]  /*3f00*/  STL.64 [R1+0x8], R26 ;  /* 0x0000081a01007387 */ /* 0x000fe80000100a00 */
[----:B------:R-:W-:Y:S04]  /*3f10*/  STL.64 [R1+0x10], R28 ;  /* 0x0000101c01007387 */ /* 0x000fe80000100a00 */
[----:B------:R-:W-:Y:S04]  /*3f20*/  STL.64 [R1+0x18], R30 ;  /* 0x0000181e01007387 */ /* 0x000fe80000100a00 */
[----:B------:R-:W-:Y:S04]  /*3f30*/  STL.64 [R1+0x20], R32 ;  /* 0x0000202001007387 */ /* 0x000fe80000100a00 */
[----:B------:R-:W-:Y:S04]  /*3f40*/  STL.64 [R1+0x28], R34 ;  /* 0x0000282201007387 */ /* 0x000fe80000100a00 */
[----:B------:R-:W-:Y:S04]  /*3f50*/  STL.64 [R1+0x30], R36 ;  /* 0x0000302401007387 */ /* 0x000fe80000100a00 */
[----:B------:R1:W-:Y:S04]  /*3f60*/  STL.64 [R1+0x38], R38 ;  /* 0x0000382601007387 */ /* 0x0003e80000100a00 */
[----:B-1----:R-:W2:Y:S04]  /*3f70*/  LDL.LU.64 R38, [R1+0x350] ;  /* 0x0003500001267983 */ /* 0x002ea80000300a00 */
[----:B------:R-:W2:Y:S04]  /*3f80*/  LDL.LU.64 R36, [R1+0x348] ;  /* 0x0003480001247983 */ /* 0x000ea80000300a00 */
[----:B------:R-:W2:Y:S04]  /*3f90*/  LDL.LU.64 R34, [R1+0x340] ;  /* 0x0003400001227983 */ /* 0x000ea80000300a00 */
[----:B------:R-:W2:Y:S04]  /*3fa0*/  LDL.LU.64 R32, [R1+0x338] ;  /* 0x0003380001207983 */ /* 0x000ea80000300a00 */
[----:B------:R-:W2:Y:S01]  /*3fb0*/  LDL.LU.64 R30, [R1+0x330] ;  /* 0x00033000011e7983 */ /* 0x000ea20000300a00 */
[----:B------:R-:W-:-:S02]  /*3fc0*/  WARPGROUP.DEPBAR.LE gsb0, 0x0 ;  /* 0x00008000000079c5 */ /* 0x000fc40000010000 */
[----:B------:R-:W-:Y:S01]  /*3fd0*/  WARPGROUP.ARRIVE ;  /* 0x00000000000079c5 */ /* 0x000fe20000000000 */
[----:B------:R-:W2:Y:S04]  /*3fe0*/  LDL.LU.64 R28, [R1+0x328] ;  /* 0x00032800011c7983 */ /* 0x000ea80000300a00 */
[----:B------:R-:W2:Y:S01]  /*3ff0*/  LDL.LU.64 R26, [R1+0x320] ;  /* 0x00032000011a7983 */ /* 0x000ea20000300a00 */
[----:B------:R-:W-:Y:S03]  /*4000*/  HGMMA.64x32x16.F32.BF16 R220, gdesc[UR16], R220, gsb0 ;  /* 0x0060000010dc79f0 */ /* 0x000fe600080018dc */
[----:B------:R-:W2:Y:S04]  /*4010*/  LDL.LU.64 R24, [R1+0x318] ;  /* 0x0003180001187983 */ /* 0x000ea80000300a00 */
[----:B------:R-:W-:Y:S04]  /*4020*/  STL.64 [R1+0xc0], R72 ;  /* 0x0000c04801007387 */ /* 0x000fe80000100a00 */
[----:B------:R-:W-:Y:S04]  /*4030*/  STL.64 [R1+0xc8], R74 ;  /* 0x0000c84a01007387 */ /* 0x000fe80000100a00 */
[----:B------:R-:W-:Y:S04]  /*4040*/  STL.64 [R1+0xd0], R76 ;  /* 0x0000d04c01007387 */ /* 0x000fe80000100a00 */
[----:B------:R-:W-:Y:S04]  /*4050*/  STL.64 [R1+0xd8], R78 ;  /* 0x0000d84e01007387 */ /* 0x000fe80000100a00 */
[----:B------:R-:W-:Y:S04]  /*4060*/  STL.64 [R1+0xe0], R80 ;  /* 0x0000e05001007387 */ /* 0x000fe80000100a00 */
[----:B------:R-:W-:Y:S04]  /*4070*/  STL.64 [R1+0xe8], R82 ;  /* 0x0000e85201007387 */ /* 0x000fe80000100a00 */
[----:B------:R-:W-:Y:S04]  /*4080*/  STL.64 [R1+0xf0], R84 ;  /* 0x0000f05401007387 */ /* 0x000fe80000100a00 */
[----:B------:R1:W-:Y:S04]  /*4090*/  STL.64 [R1+0xf8], R86 ;  /* 0x0000f85601007387 */ /* 0x0003e80000100a00 */
[----:B-1----:R-:W3:Y:S04]  /*40a0*/  LDL.LU.64 R86, [R1+0x310] ;  /* 0x0003100001567983 */ /* 0x002ee80000300a00 */
[----:B------:R-:W3:Y:S04]  /*40b0*/  LDL.LU.64 R84, [R1+0x308] ;  /* 0x0003080001547983 */ /* 0x000ee80000300a00 */
[----:B------:R-:W3:Y:S04]  /*40c0*/  LDL.LU.64 R82, [R1+0x300] ;  /* 0x0003000001527983 */ /* 0x000ee80000300a00 */
[----:B------:R-:W3:Y:S04]  /*40d0*/  LDL.LU.64 R80, [R1+0x2f8] ;  /* 0x0002f80001507983 */ /* 0x000ee80000300a00 */
[----:B------:R-:W3:Y:S04]  /*40e0*/  LDL.LU.64 R78, [R1+0x2f0] ;  /* 0x0002f000014e7983 */ /* 0x000ee80000300a00 */
[----:B------:R-:W3:Y:S04]  /*40f0*/  LDL.LU.64 R76, [R1+0x2e8] ;  /* 0x0002e800014c7983 */ /* 0x000ee80000300a00 */
[----:B------:R-:W3:Y:S04]  /*4100*/  LDL.LU.64 R74, [R1+0x2e0] ;  /* 0x0002e000014a7983 */ /* 0x000ee80000300a00 */
[----:B------:R-:W3:Y:S04]  /*4110*/  LDL.LU.64 R72, [R1+0x2d8] ;  /* 0x0002d80001487983 */ /* 0x000ee80000300a00 */
        /* <DEDUP_REMOVED lines=8> */
[----:B-1----:R-:W4:Y:S04]  /*41a0*/  LDL.LU.64 R134, [R1+0x2d0] ;  /* 0x0002d00001867983 */ /* 0x002f280000300a00 */
[----:B------:R-:W4:Y:S04]  /*41b0*/  LDL.LU.64 R132, [R1+0x2c8] ;  /* 0x0002c80001847983 */ /* 0x000f280000300a00 */
[----:B------:R-:W4:Y:S04]  /*41c0*/  LDL.LU.64 R130, [R1+0x2c0] ;  /* 0x0002c00001827983 */ /* 0x000f280000300a00 */
[----:B------:R-:W4:Y:S04]  /*41d0*/  LDL.LU.64 R128, [R1+0x2b8] ;  /* 0x0002b80001807983 */ /* 0x000f280000300a00 */
[----:B------:R-:W4:Y:S04]  /*41e0*/  LDL.LU.64 R126, [R1+0x2b0] ;  /* 0x0002b000017e7983 */ /* 0x000f280000300a00 */
[----:B------:R-:W4:Y:S04]  /*41f0*/  LDL.LU.64 R124, [R1+0x2a8] ;  /* 0x0002a800017c7983 */ /* 0x000f280000300a00 */
[----:B------:R-:W4:Y:S04]  /*4200*/  LDL.LU.64 R122, [R1+0x2a0] ;  /* 0x0002a000017a7983 */ /* 0x000f280000300a00 */
[----:B------:R-:W4:Y:S04]  /*4210*/  LDL.LU.64 R120, [R1+0x298] ;  /* 0x0002980001787983 */ /* 0x000f280000300a00 */
[----:B------:R-:W-:Y:S04]  /*4220*/  STL.64 [R1+0x140], R168 ;  /* 0x000140a801007387 */ /* 0x000fe80000100a00 */
[----:B------:R-:W-:Y:S04]  /*4230*/  STL.64 [R1+0x148], R170 ;  /* 0x000148aa01007387 */ /* 0x000fe80000100a00 */
[----:B------:R-:W-:Y:S04]  /*4240*/  STL.64 [R1+0x150], R172 ;  /* 0x000150ac01007387 */ /* 0x000fe80000100a00 */
[----:B------:R-:W-:Y:S04]  /*4250*/  STL.64 [R1+0x158], R174 ;  /* 0x000158ae01007387 */ /* 0x000fe80000100a00 */
[----:B------:R-:W-:Y:S04]  /*4260*/  STL.64 [R1+0x160], R176 ;  /* 0x000160b001007387 */ /* 0x000fe80000100a00 */
[----:B------:R-:W-:Y:S04]  /*4270*/  STL.64 [R1+0x168], R178 ;  /* 0x000168b201007387 */ /* 0x000fe80000100a00 */
[----:B------:R-:W-:Y:S04]  /*4280*/  STL.64 [R1+0x170], R180 ;  /* 0x000170b401007387 */ /* 0x000fe80000100a00 */
[----:B------:R1:W-:Y:S01]  /*4290*/  STL.64 [R1+0x178], R182 ;  /* 0x000178b601007387 */ /* 0x0003e20000100a00 */
[----:B------:R-:W-:-:S03]  /*42a0*/  WARPGROUP.DEPBAR.LE gsb0, 0x0 ;  /* 0x00008000000079c5 */ /* 0x000fc60000010000 */
[----:B-1----:R-:W2:Y:S04]  /*42b0*/  LDL.LU.64 R182, [R1+0x290] ;  /* 0x0002900001b67983 */ /* 0x002ea80000300a00 */
[----:B------:R-:W2:Y:S04]  /*42c0*/  LDL.LU.64 R180, [R1+0x288] ;  /* 0x0002880001b47983 */ /* 0x000ea80000300a00 */
[----:B------:R-:W2:Y:S04]  /*42d0*/  LDL.LU.64 R178, [R1+0x280] ;  /* 0x0002800001b27983 */ /* 0x000ea80000300a00 */
[----:B------:R-:W2:Y:S04]  /*42e0*/  LDL.LU.64 R176, [R1+0x278] ;  /* 0x0002780001b07983 */ /* 0x000ea80000300a00 */
[----:B------:R-:W2:Y:S04]  /*42f0*/  LDL.LU.64 R174, [R1+0x270] ;  /* 0x0002700001ae7983 */ /* 0x000ea80000300a00 */
[----:B------:R-:W2:Y:S04]  /*4300*/  LDL.LU.64 R172, [R1+0x268] ;  /* 0x0002680001ac7983 */ /* 0x000ea80000300a00 */
[----:B------:R-:W2:Y:S04]  /*4310*/  LDL.LU.64 R170, [R1+0x260] ;  /* 0x0002600001aa7983 */ /* 0x000ea80000300a00 */
[----:B------:R-:W2:Y:S04]  /*4320*/  LDL.LU.64 R168, [R1+0x258] ;  /* 0x0002580001a87983 */ /* 0x000ea80000300a00 */
[----:B------:R-:W-:Y:S04]  /*4330*/  STL.64 [R1+0x80], R220 ;  /* 0x000080dc01007387 */ /* 0x000fe80000100a00 */
[----:B------:R-:W-:Y:S04]  /*4340*/  STL.64 [R1+0x88], R222 ;  /* 0x000088de01007387 */ /* 0x000fe80000100a00 */
[----:B------:R-:W-:Y:S04]  /*4350*/  STL.64 [R1+0x90], R224 ;  /* 0x000090e001007387 */ /* 0x000fe80000100a00 */
[----:B------:R-:W-:Y:S04]  /*4360*/  STL.64 [R1+0x98], R226 ;  /* 0x000098e201007387 */ /* 0x000fe80000100a00 */
[----:B------:R-:W-:Y:S04]  /*4370*/  STL.64 [R1+0xa0], R228 ;  /* 0x0000a0e401007387 */ /* 0x000fe80000100a00 */
[----:B------:R1:W-:Y:S04]  /*4380*/  STL.64 [R1+0xa8], R230 ;  /* 0x0000a8e601007387 */ /* 0x0003e80000100a00 */
[----:B------:R0:W-:Y:S04]  /*4390*/  STL.64 [R1+0xb0], R232 ;  /* 0x0000b0e801007387 */ /* 0x0001e80000100a00 */
[----:B------:R0:W-:Y:S04]  /*43a0*/  STL.64 [R1+0xb8], R234 ;  /* 0x0000b8ea01007387 */ /* 0x0001e80000100a00 */
[----:B-1----:R-:W3:Y:S04]  /*43b0*/  LDL.LU.64 R230, [R1+0x250] ;  /* 0x0002500001e67983 */ /* 0x002ee80000300a00 */
[----:B------:R-:W3:Y:S04]  /*43c0*/  LDL.LU.64 R228, [R1+0x248] ;  /* 0x0002480001e47983 */ /* 0x000ee80000300a00 */
[----:B------:R-:W3:Y:S04]  /*43d0*/  LDL.LU.64 R226, [R1+0x240] ;  /* 0x0002400001e27983 */ /* 0x000ee80000300a00 */
[----:B------:R-:W3:Y:S04]  /*43e0*/  LDL.LU.64 R224, [R1+0x238] ;  /* 0x0002380001e07983 */ /* 0x000ee80000300a00 */
[----:B------:R-:W3:Y:S04]  /*43f0*/  LDL.LU.64 R222, [R1+0x230] ;  /* 0x0002300001de7983 */ /* 0x000ee80000300a00 */
[----:B------:R-:W3:Y:S01]  /*4400*/  LDL.LU.64 R220, [R1+0x228] ;  /* 0x0002280001dc7983 */ /* 0x000ee20000300a00 */
        /* <DEDUP_REMOVED lines=10> */
[----:B---3--:R-:W-:-:S06]  /*44b0*/  WARPGROUP.ARRIVE ;  /* 0x00000000000079c5 */ /* 0x008fcc0000000000 */
[----:B------:R-:W-:Y:S03]  /*44c0*/  HGMMA.64x32x16.F32.BF16 R216, gdesc[UR44], R216, gsb0 ;  /* 0x006000002cd879f0 */ /* 0x000fe600080018d8 */
[----:B------:R-:W-:Y:S02]  /*44d0*/  WARPGROUP.DEPBAR.LE gsb0, 0x0 ;  /* 0x00008000000079c5 */ /* 0x000fe40000010000 */
[----:B--2---:R-:W-:-:S06]  /*44e0*/  WARPGROUP.ARRIVE ;  /* 0x00000000000079c5 */ /* 0x004fcc0000000000 */
[----:B------:R-:W-:Y:S03]  /*44f0*/  HGMMA.64x32x16.F32.BF16 R168, gdesc[UR20], R168, gsb0 ;  /* 0x0060000014a879f0 */ /* 0x000fe600080018a8 */
[----:B------:R-:W-:Y:S02]  /*4500*/  WARPGROUP.DEPBAR.LE gsb0, 0x0 ;  /* 0x00008000000079c5 */ /* 0x000fe40000010000 */
[----:B----4-:R-:W-:-:S06]  /*4510*/  WARPGROUP.ARRIVE ;  /* 0x00000000000079c5 */ /* 0x010fcc0000000000 */
[----:B------:R-:W-:Y:S03]  /*4520*/  HGMMA.64x32x16.F32.BF16 R120, gdesc[UR28], R120, gsb0 ;  /* 0x006000001c7879f0 */ /* 0x000fe60008001878 */
[----:B------:R-:W-:Y:S02]  /*4530*/  WARPGROUP.DEPBAR.LE gsb0, 0x0 ;  /* 0x00008000000079c5 */ /* 0x000fe40000010000 */
[----:B------:R-:W-:-:S06]  /*4540*/  WARPGROUP.ARRIVE ;  /* 0x00000000000079c5 */ /* 0x000fcc0000000000 */
[----:B------:R-:W-:Y:S03]  /*4550*/  HGMMA.64x32x16.F32.BF16 R72, gdesc[UR8], R72, gsb0 ;  /* 0x00600000084879f0 */ /* 0x000fe60008001848 */
[----:B------:R-:W-:Y:S02]  /*4560*/  WARPGROUP.DEPBAR.LE gsb0, 0x0 ;  /* 0x00008000000079c5 */ /* 0x000fe40000010000 */
[----:B------:R-:W-:-:S06]  /*4570*/  WARPGROUP.ARRIVE ;  /* 0x00000000000079c5 */ /* 0x000fcc0000000000 */
[----:B------:R-:W-:Y:S03]  /*4580*/  HGMMA.64x32x16.F32.BF16 R24, gdesc[UR4], R24, gsb0 ;  /* 0x00600000041879f0 */ /* 0x000fe60008001818 */
[----:B------:R-:W-:Y:S02]  /*4590*/  WARPGROUP.DEPBAR.LE gsb0, 0x0 ;  /* 0x00008000000079c5 */ /* 0x000fe40000010000 */
[----:B0-----:R-:W-:Y:S05]  /*45a0*/  @!P1 BRA `(.L_x_22) ;  /* 0x0000003800809947 */ /* 0x001fea0003800000 */
[----:B------:R-:W-:Y:S01]  /*45b0*/  UIADD3 UR33, UR37, 0x1, URZ ;  /* 0x0000000125217890 */ /* 0x000fe2000fffe03f */
[----:B-----5:R-:W-:Y:S01]  /*45c0*/  IMAD.MOV.U32 R0, RZ, RZ, R5 ;  /* 0x000000ffff007224 */ /* 0x020fe200078e0005 */
[----:B------:R-:W-:Y:S02]  /*45d0*/  UMOV UR32, UR37 ;  /* 0x0000002500207c82 */ /* 0x000fe40008000000 */
[----:B------:R-:W-:-:S04]  /*45e0*/  UISETP.NE.AND UP0, UPT, UR33, 0x5, UPT ;  /* 0x000000052100788c */ /* 0x000fc8000bf05270 */
[----:B------:R-:W-:Y:S02]  /*45f0*/  USEL UR4, URZ, 0x1, UP0 ;  /* 0x000000013f047887 */ /* 0x000fe40008000000 */
[----:B------:R-:W-:Y:S02]  /*4600*/  USEL UR33, UR33, URZ, UP0 ;  /* 0x0000003f21217287 */ /* 0x000fe40008000000 */
[----:B------:R-:W-:-:S06]  /*4610*/  ULOP3.LUT UR4, UR36, UR4, URZ, 0x3c, !UPT ;  /* 0x0000000424047292 */ /* 0x000fcc000f8e3c3f */
[----:B------:R-:W-:-:S07]  /*4620*/  IMAD.U32 R3, RZ, RZ, UR4 ;  /* 0x00000004ff037e24 */ /* 0x000fce000f8e00ff */
.L_x_29:
[----:B------:R-:W-:Y:S05]  /*4630*/  @!P0 BRA `(.L_x_23) ;  /* 0x0000000000048947 */ /* 0x000fea0003800000 */
[----:B------:R-:W-:Y:S01]  /*4640*/  BPT.TRAP 0x1 ;  /* 0x000000040000795c */ /* 0x000fe20000300000 */
.L_x_23:
[----:B------:R-:W-:Y:S01]  /*4650*/  ULEA UR4, UR33, UR40, 0x3 ;  /* 0x0000002821047291 */ /* 0x000fe2000f8e183f */
[----:B------:R-:W-:-:S08]  /*4660*/  SHF.L.U32 R4, R3, 0x1f, RZ ;  /* 0x0000001f03047819 */ /* 0x000fd000000006ff */
[----:B------:R0:W1:Y:S01]  /*4670*/  SYNCS.PHASECHK.TRANS64.TRYWAIT P1, [UR4], R4 ;  /* 0x00000004ff0075a7 */ /* 0x0000620008020144 */
[----:B------:R-:W-:Y:S05]  /*4680*/  @!P0 BRA `(.L_x_24) ;  /* 0x0000000000048947 */ /* 0x000fea0003800000 */
[----:B------:R-:W-:Y:S01]  /*4690*/  BPT.TRAP 0x1 ;  /* 0x000000040000795c */ /* 0x000fe20000300000 */
.L_x_24:
[----:B-1----:R-:W-:Y:S05]  /*46a0*/  @P1 BRA `(.L_x_25) ;  /* 0x0000000000081947 */ /* 0x002fea0003800000 */
[----:B------:R-:W1:Y:S02]  /*46b0*/  SYNCS.PHASECHK.TRANS64.TRYWAIT P1, [UR4], R4 ;  /* 0x00000004ff0075a7 */ /* 0x000e640008020144 */
[----:B-1----:R-:W-:Y:S05]  /*46c0*/  @!P1 BRA `(.L_x_26) ;  /* 0x000001fc00649947 */ /* 0x002fea0003800000 */
.L_x_25:
        /* <DEDUP_REMOVED lines=8> */
[----:B--2---:R-:W2:Y:S04]  /*4750*/  LDL.LU.64 R168, [R1+0x40] ;  /* 0x0000400001a87983 */ /* 0x004ea80000300a00 */
        /* <DEDUP_REMOVED lines=15> */
[----:B---3--:R-:W3:Y:S04]  /*4850*/  LDL.LU.64 R120, [R1+0x100] ;  /* 0x0001000001787983 */ /* 0x008ee80000300a00 */
[----:B------:R-:W3:Y:S04]  /*4860*/  LDL.LU.64 R122, [R1+0x108] ;  /* 0x00010800017a7983 */ /* 0x000ee80000300a00 */
[----:B------:R-:W3:Y:S04]  /*4870*/  LDL.LU.64 R124, [R1+0x110] ;  /* 0x00011000017c7983 */ /* 0x000ee80000300a00 */
[----:B------:R-:W3:Y:S04]  /*4880*/  LDL.LU.64 R126, [R1+0x118] ;  /* 0x00011800017e7983 */ /* 0x000ee80000300a00 */
[----:B------:R-:W3:Y:S04]  /*4890*/  LDL.LU.64 R128, [R1+0x120] ;  /* 0x0001200001807983 */ /* 0x000ee80000300a00 */
[----:B------:R-:W3:Y:S04]  /*48a0*/  LDL.LU.64 R130, [R1+0x128] ;  /* 0x0001280001827983 */ /* 0x000ee80000300a00 */
[----:B------:R-:W3:Y:S04]  /*48b0*/  LDL.LU.64 R132, [R1+0x130] ;  /* 0x0001300001847983 */ /* 0x000ee80000300a00 */
[----:B------:R-:W3:Y:S04]  /*48c0*/  LDL.LU.64 R134, [R1+0x138] ;  /* 0x0001380001867983 */ /* 0x000ee80000300a00 */
[----:B------:R-:W-:Y:S04]  /*48d0*/  STL [R1+0x49c], R72 ;  /* 0x00049c4801007387 */ /* 0x000fe80000100800 */
[----:B------:R4:W-:Y:S04]  /*48e0*/  STL [R1+0x498], R73 ;  /* 0x0004984901007387 */ /* 0x0009e80000100800 */
        /* <DEDUP_REMOVED lines=14> */
[----:B----4-:R-:W4:Y:S04]  /*49d0*/  LDL.LU.64 R72, [R1+0x1c0] ;  /* 0x0001c00001487983 */ /* 0x010f280000300a00 */
[----:B0-----:R-:W4:Y:S04]  /*49e0*/  LDL.LU.64 R74, [R1+0x1c8] ;  /* 0x0001c800014a7983 */ /* 0x001f280000300a00 */
[----:B-1----:R-:W4:Y:S04]  /*49f0*/  LDL.LU.64 R76, [R1+0x1d0] ;  /* 0x0001d000014c7983 */ /* 0x002f280000300a00 */
[----:B------:R-:W4:Y:S04]  /*4a00*/  LDL.LU.64 R78, [R1+0x1d8] ;  /* 0x0001d800014e7983 */ /* 0x000f280000300a00 */
[----:B------:R-:W4:Y:S04]  /*4a10*/  LDL.LU.64 R80, [R1+0x1e0] ;  /* 0x0001e00001507983 */ /* 0x000f280000300a00 */
[----:B------:R-:W4:Y:S04]  /*4a20*/  LDL.LU.64 R82, [R1+0x1e8] ;  /* 0x0001e80001527983 */ /* 0x000f280000300a00 */
[----:B------:R-:W4:Y:S04]  /*4a30*/  LDL.LU.64 R84, [R1+0x1f0] ;  /* 0x0001f00001547983 */ /* 0x000f280000300a00 */
[----:B------:R-:W4:Y:S01]  /*4a40*/  LDL.LU.64 R86, [R1+0x1f8] ;  /* 0x0001f80001567983 */ /* 0x000f220000300a00 */
[----:B------:R-:W-:-:S02]  /*4a50*/  UIMAD UR34, UR33, 0x600, UR49 ;  /* 0x00000600212278a4 */ /* 0x000fc4000f8e0231 */
[----:B------:R-:W-:Y:S01]  /*4a60*/  UIMAD UR35, UR33, 0x380, UR50 ;  /* 0x00000380212378a4 */ /* 0x000fe2000f8e0232 */
[----:B------:R0:W-:Y:S01]  /*4a70*/  STL [R1+0x45c], R24 ;  /* 0x00045c1801007387 */ /* 0x0001e20000100800 */
[----:B------:R-:W-:Y:S01]  /*4a80*/  UMOV UR25, 0x80000020 ;  /* 0x8000002000197882 */ /* 0x000fe20000000000 */
[----:B------:R-:W-:Y:S01]  /*4a90*/  UMOV UR27, 0x80000020 ;  /* 0x80000020001b7882 */ /* 0x000fe20000000000 */
[----:B------:R-:W-:Y:S01]  /*4aa0*/  UIADD3 UR22, UR35, 0x80, URZ ;  /* 0x0000008023167890 */ /* 0x000fe2000fffe03f */
[----:B------:R-:W-:Y:S01]  /*4ab0*/  STL [R1+0x458], R25 ;  /* 0x0004581901007387 */ /* 0x000fe20000100800 */
[----:B------:R-:W-:Y:S01]  /*4ac0*/  UMOV UR24, UR34 ;  /* 0x0000002200187c82 */ /* 0x000fe20008000000 */
[----:B------:R-:W-:Y:S01]  /*4ad0*/  UMOV UR26, UR35 ;  /* 0x00000023001a7c82 */ /* 0x000fe20008000000 */
[----:B------:R-:W-:Y:S01]  /*4ae0*/  UMOV UR20, UR24 ;  /* 0x0000001800147c82 */ /* 0x000fe20008000000 */
[----:B------:R-:W-:Y:S01]  /*4af0*/  UMOV UR21, UR25 ;  /* 0x0000001900157c82 */ /* 0x000fe20008000000 */
[----:B------:R-:W-:Y:S01]  /*4b00*/  UMOV UR23, 0x80000020 ;  /* 0x8000002000177882 */ /* 0x000fe20000000000 */
[----:B------:R-:W-:Y:S01]  /*4b10*/  UIADD3 UR18, UR35, 0x100, URZ ;  /* 0x0000010023127890 */ /* 0x000fe2000fffe03f */
[----:B------:R-:W-:Y:S01]  /*4b20*/  STL [R1+0x454], R26 ;  /* 0x0004541a01007387 */ /* 0x000fe20000100800 */
        /* <DEDUP_REMOVED lines=13> */
[----:B----4-:R-:W-:Y:S01]  /*4c00*/  WARPGROUP.ARRIVE ;  /* 0x00000000000079c5 */ /* 0x010fe20000000000 */
[----:B------:R-:W-:Y:S01]  /*4c10*/  UIADD3 UR6, UR35, 0x280, URZ ;  /* 0x0000028023067890 */ /* 0x000fe2000fffe03f */
[----:B------:R-:W-:Y:S04]  /*4c20*/  STL [R1+0x448], R29 ;  /* 0x0004481d01007387 */ /* 0x000fe80000100800 */
[----:B------:R-:W-:Y:S01]  /*4c30*/  HGMMA.64x32x16.F32.BF16 R72, gdesc[UR24], R72, gsb0 ;  /* 0x00600000184879f0 */ /* 0x000fe20008001848 */
        /* <DEDUP_REMOVED lines=8> */
[----:B------:R-:W-:Y:S04]  /*4cc0*/  STL [R1+0x440], R31 ;  /* 0x0004401f01007387 */ /* 0x000fe80000100800 */
[----:B------:R1:W-:Y:S04]  /*4cd0*/  STL [R1+0x43c], R32 ;  /* 0x00043c2001007387 */ /* 0x0003e80000100800 */
[----:B------:R4:W-:Y:S04]  /*4ce0*/  STL [R1+0x438], R33 ;  /* 0x0004382101007387 */ /* 0x0009e80000100800 */
[----:B------:R4:W-:Y:S04]  /*4cf0*/  STL [R1+0x434], R34 ;  /* 0x0004342201007387 */ /* 0x0009e80000100800 */
[----:B------:R4:W-:Y:S04]  /*4d00*/  STL [R1+0x430], R35 ;  /* 0x0004302301007387 */ /* 0x0009e80000100800 */
[----:B------:R4:W-:Y:S04]  /*4d10*/  STL [R1+0x42c], R36 ;  /* 0x00042c2401007387 */ /* 0x0009e80000100800 */
[----:B------:R4:W-:Y:S04]  /*4d20*/  STL [R1+0x428], R37 ;  /* 0x0004282501007387 */ /* 0x0009e80000100800 */
[----:B------:R4:W-:Y:S04]  /*4d30*/  STL [R1+0x424], R38 ;  /* 0x0004242601007387 */ /* 0x0009e80000100800 */
[----:B------:R4:W-:Y:S04]  /*4d40*/  STL [R1+0x420], R39 ;  /* 0x0004202701007387 */ /* 0x0009e80000100800 */
[----:B------:R-:W-:Y:S04]  /*4d50*/  STL [R1+0x36c], R17 ;  /* 0x00036c1101007387 */ /* 0x000fe80000100800 */
[----:B------:R-:W-:Y:S04]  /*4d60*/  STL [R1+0x368], R16 ;  /* 0x0003681001007387 */ /* 0x000fe80000100800 */
[----:B------:R-:W-:Y:S04]  /*4d70*/  STL [R1+0x364], R5 ;  /* 0x0003640501007387 */ /* 0x000fe80000100800 */
[----:B------:R-:W-:Y:S01]  /*4d80*/  STL [R1+0x360], R3 ;  /* 0x0003600301007387 */ /* 0x000fe20000100800 */
[----:B------:R-:W-:-:S02]  /*4d90*/  WARPGROUP.DEPBAR.LE gsb0, 0x0 ;  /* 0x00008000000079c5 */ /* 0x000fc40000010000 */
[----:B---3--:R-:W-:Y:S01]  /*4da0*/  WARPGROUP.ARRIVE ;  /* 0x00000000000079c5 */ /* 0x008fe20000000000 */
[----:B------:R-:W-:Y:S04]  /*4db0*/  STL [R1+0x35c], R2 ;  /* 0x00035c0201007387 */ /* 0x000fe80000100800 */
[----:B------:R-:W-:Y:S01]  /*4dc0*/  STL [R1+0x358], R0 ;  /* 0x0003580001007387 */ /* 0x000fe20000100800 */
[----:B------:R-:W-:Y:S03]  /*4dd0*/  HGMMA.64x32x16.F32.BF16 R120, gdesc[UR20], R120, gsb0 ;  /* 0x00600000147879f0 */ /* 0x000fe60008001878 */
[----:B------:R3:W-:Y:S04]  /*4de0*/  STL.64 [R1+0x1c0], R72 ;  /* 0x0001c04801007387 */ /* 0x0007e80000100a00 */
[----:B------:R-:W-:Y:S04]  /*4df0*/  STL.64 [R1+0x1c8], R74 ;  /* 0x0001c84a01007387 */ /* 0x000fe80000100a00 */
[----:B------:R-:W-:Y:S04]  /*4e00*/  STL.64 [R1+0x1d0], R76 ;  /* 0x0001d04c01007387 */ /* 0x000fe80000100a00 */
[----:B------:R-:W-:Y:S04]  /*4e10*/  STL.64 [R1+0x1d8], R78 ;  /* 0x0001d84e01007387 */ /* 0x000fe80000100a00 */
[----:B------:R3:W-:Y:S04]  /*4e20*/  STL.64 [R1+0x1e0], R80 ;  /* 0x0001e05001007387 */ /* 0x0007e80000100a00 */
[----:B------:R3:W-:Y:S04]  /*4e30*/  STL.64 [R1+0x1e8], R82 ;  /* 0x0001e85201007387 */ /* 0x0007e80000100a00 */
[----:B------:R3:W-:Y:S04]  /*4e40*/  STL.64 [R1+0x1f0], R84 ;  /* 0x0001f05401007387 */ /* 0x0007e80000100a00 */
[----:B------:R3:W-:Y:S01]  /*4e50*/  STL.64 [R1+0x1f8], R86 ;  /* 0x0001f85601007387 */ /* 0x0007e20000100a00 */
[----:B------:R-:W-:-:S02]  /*4e60*/  WARPGROUP.DEPBAR.LE gsb0, 0x0 ;  /* 0x00008000000079c5 */ /* 0x000fc40000010000 */
[----:B--2---:R-:W-:Y:S01]  /*4e70*/  WARPGROUP.ARRIVE ;  /* 0x00000000000079c5 */ /* 0x004fe20000000000 */
[----:B0-----:R-:W-:Y:S01]  /*4e80*/  IMAD.MOV.U32 R24, RZ, RZ, R120 ;  /* 0x000000ffff187224 */ /* 0x001fe200078e0078 */
[----:B-1----:R-:W-:Y:S01]  /*4e90*/  MOV R32, R128 ;  /* 0x0000008000207202 */ /* 0x002fe20000000f00 */
[----:B------:R-:W-:Y:S02]  /*4ea0*/  IMAD.MOV.U32 R25, RZ, RZ, R121 ;  /* 0x000000ffff197224 */ /* 0x000fe400078e0079 */
[----:B------:R-:W-:Y:S01]  /*4eb0*/  IMAD.MOV.U32 R26, RZ, RZ, R122 ;  /* 0x000000ffff1a7224 */ /* 0x000fe200078e007a */
[----:B------:R-:W-:Y:S01]  /*4ec0*/  HGMMA.64x32x16.F32.BF16 R168, gdesc[UR16], R168, gsb0 ;  /* 0x0060000010a879f0 */ /* 0x000fe200080018a8 */
[----:B------:R-:W-:Y:S01]  /*4ed0*/  IMAD.MOV.U32 R27, RZ, RZ, R123 ;  /* 0x000000ffff1b7224 */ /* 0x000fe200078e007b */
[----:B------:R-:W2:Y:S01]  /*4ee0*/  LDL.LU.64 R120, [R1] ;  /* 0x0000000001787983 */ /* 0x000ea20000300a00 */
[----:B------:R-:W-:Y:S02]  /*4ef0*/  IMAD.MOV.U32 R28, RZ, RZ, R124 ;  /* 0x000000ffff1c7224 */ /* 0x000fe400078e007c */
[----:B------:R-:W-:Y:S01]  /*4f00*/  IMAD.MOV.U32 R29, RZ, RZ, R125 ;  /* 0x000000ffff1d7224 */ /* 0x000fe200078e007d */
[----:B------:R-:W2:Y:S01]  /*4f10*/  LDL.LU.64 R122, [R1+0x8] ;  /* 0x00000800017a7983 */ /* 0x000ea20000300a00 */
[----:B------:R-:W-:-:S02]  /*4f20*/  IMAD.MOV.U32 R30, RZ, RZ, R126 ;  /* 0x000000ffff1e7224 */ /* 0x000fc400078e007e */
[----:B------:R-:W-:Y:S01]  /*4f30*/  IMAD.MOV.U32 R31, RZ, RZ, R127 ;  /* 0x000000ffff1f7224 */ /* 0x000fe200078e007f */
[----:B------:R-:W2:Y:S01]  /*4f40*/  LDL.LU.64 R124, [R1+0x10] ;  /* 0x00001000017c7983 */ /* 0x000ea20000300a00 */
[----:B----4-:R-:W-:Y:S02]  /*4f50*/  IMAD.MOV.U32 R33, RZ, RZ, R129 ;  /* 0x000000ffff217224 */ /* 0x010fe400078e0081 */
[----:B------:R-:W-:Y:S01]  /*4f60*/  IMAD.MOV.U32 R34, RZ, RZ, R130 ;  /* 0x000000ffff227224 */ /* 0x000fe200078e0082 */
[----:B------:R-:W2:Y:S01]  /*4f70*/  LDL.LU.64 R126, [R1+0x18] ;  /* 0x00001800017e7983 */ /* 0x000ea20000300a00 */
[----:B------:R-:W-:Y:S02]  /*4f80*/  IMAD.MOV.U32 R35, RZ, RZ, R131 ;  /* 0x000000ffff237224 */ /* 0x000fe400078e0083 */
[----:B------:R-:W-:Y:S01]  /*4f90*/  IMAD.MOV.U32 R36, RZ, RZ, R132 ;  /* 0x000000ffff247224 */ /* 0x000fe200078e0084 */
[----:B------:R-:W2:Y:S01]  /*4fa0*/  LDL.LU.64 R128, [R1+0x20] ;  /* 0x0000200001807983 */ /* 0x000ea20000300a00 */
[----:B------:R-:W-:-:S02]  /*4fb0*/  IMAD.MOV.U32 R37, RZ, RZ, R133 ;  /* 0x000000ffff257224 */ /* 0x000fc400078e0085 */
[----:B------:R-:W-:Y:S01]  /*4fc0*/  IMAD.MOV.U32 R38, RZ, RZ, R134 ;  /* 0x000000ffff267224 */ /* 0x000fe200078e0086 */
[----:B------:R-:W2:Y:S01]  /*4fd0*/  LDL.LU.64 R130, [R1+0x28] ;  /* 0x0000280001827983 */ /* 0x000ea20000300a00 */
[----:B------:R-:W-:-:S03]  /*4fe0*/  IMAD.MOV.U32 R39, RZ, RZ, R135 ;  /* 0x000000ffff277224 */ /* 0x000fc600078e0087 */
[----:B------:R-:W2:Y:S04]  /*4ff0*/  LDL.LU.64 R132, [R1+0x30] ;  /* 0x0000300001847983 */ /* 0x000ea80000300a00 */
[----:B------:R-:W2:Y:S01]  /*5000*/  LDL.LU.64 R134, [R1+0x38] ;  /* 0x0000380001867983 */ /* 0x000ea20000300a00 */
[----:B------:R-:W-:Y:S02]  /*5010*/  WARPGROUP.DEPBAR.LE gsb0, 0x0 ;  /* 0x00008000000079c5 */ /* 0x000fe40000010000 */
[----:B------:R-:W-:Y:S01]  /*5020*/  WARPGROUP.ARRIVE ;  /* 0x00000000000079c5 */ /* 0x000fe20000000000 */
[----:B---3--:R-:W-:Y:S01]  /*5030*/  IMAD.MOV.U32 R72, RZ, RZ, R168 ;  /* 0x000000ffff487224 */ /* 0x008fe200078e00a8 */
[----:B------:R-:W-:Y:S01]  /*5040*/  MOV R81, R177 ;  /* 0x000000b100517202 */ /* 0x000fe20000000f00 */
[----:B------:R-:W-:-:S02]  /*5050*/  IMAD.MOV.U32 R73, RZ, RZ, R169 ;  /* 0x000000ffff497224 */ /* 0x000fc400078e00a9 */
[----:B------:R-:W-:Y:S01]  /*5060*/  IMAD.MOV.U32 R74, RZ, RZ, R170 ;  /* 0x000000ffff4a7224 */ /* 0x000fe200078e00aa */
[----:B------:R-:W-:Y:S01]  /*5070*/  HGMMA.64x32x16.F32.BF16 R200, gdesc[UR12], R200, gsb0 ;  /* 0x006000000cc879f0 */ /* 0x000fe200080018c8 */
[----:B------:R-:W-:Y:S01]  /*5080*/  IMAD.MOV.U32 R75, RZ, RZ, R171 ;  /* 0x000000ffff4b7224 */ /* 0x000fe200078e00ab */
[----:B------:R-:W3:Y:S01]  /*5090*/  LDL.LU.64 R168, [R1+0xc0] ;  /* 0x0000c00001a87983 */ /* 0x000ee20000300a00 */
[----:B------:R-:W-:Y:S02]  /*50a0*/  IMAD.MOV.U32 R76, RZ, RZ, R172 ;  /* 0x000000ffff4c7224 */ /* 0x000fe400078e00ac */
[----:B------:R-:W-:Y:S01]  /*50b0*/  IMAD.MOV.U32 R77, RZ, RZ, R173 ;  /* 0x000000ffff4d7224 */ /* 0x000fe200078e00ad */
[----:B------:R-:W3:Y:S01]  /*50c0*/  LDL.LU.64 R170, [R1+0xc8] ;  /* 0x0000c80001aa7983 */ /* 0x000ee20000300a00 */
[----:B------:R-:W-:Y:S02]  /*50d0*/  IMAD.MOV.U32 R78, RZ, RZ, R174 ;  /* 0x000000ffff4e7224 */ /* 0x000fe400078e00ae */
[----:B------:R-:W-:Y:S01]  /*50e0*/  IMAD.MOV.U32 R79, RZ, RZ, R175 ;  /* 0x000000ffff4f7224 */ /* 0x000fe200078e00af */
[----:B------:R-:W3:Y:S01]  /*50f0*/  LDL.LU.64 R172, [R1+0xd0] ;  /* 0x0000d00001ac7983 */ /* 0x000ee20000300a00 */
[----:B------:R-:W-:-:S02]  /*5100*/  IMAD.MOV.U32 R80, RZ, RZ, R176 ;  /* 0x000000ffff507224 */ /* 0x000fc400078e00b0 */
        /* <DEDUP_REMOVED lines=8> */
[----:B------:R-:W-:-:S03]  /*5190*/  IMAD.MOV.U32 R87, RZ, RZ, R183 ;  /* 0x000000ffff577224 */ /* 0x000fc600078e00b7 */
[----:B------:R-:W3:Y:S04]  /*51a0*/  LDL.LU.64 R180, [R1+0xf0] ;  /* 0x0000f00001b47983 */ /* 0x000ee80000300a00 */
[----:B------:R-:W3:Y:S01]  /*51b0*/  LDL.LU.64 R182, [R1+0xf8] ;  /* 0x0000f80001b67983 */ /* 0x000ee20000300a00 */
[----:B------:R-:W-:Y:S02]  /*51c0*/  WARPGROUP.DEPBAR.LE gsb0, 0x0 ;  /* 0x00008000000079c5 */ /* 0x000fe40000010000 */
[----:B------:R-:W-:-:S06]  /*51d0*/  WARPGROUP.ARRIVE ;  /* 0x00000000000079c5 */ /* 0x000fcc0000000000 */
[----:B------:R-:W-:Y:S03]  /*51e0*/  HGMMA.64x32x16.F32.BF16 R152, gdesc[UR8], R152, gsb0 ;  /* 0x00600000089879f0 */ /* 0x000fe60008001898 */
[----:B------:R-:W-:Y:S02]  /*51f0*/  WARPGROUP.DEPBAR.LE gsb0, 0x0 ;  /* 0x00008000000079c5 */ /* 0x000fe40000010000 */
[----:B------:R-:W-:-:S06]  /*5200*/  WARPGROUP.ARRIVE ;  /* 0x00000000000079c5 */ /* 0x000fcc0000000000 */
        /* <DEDUP_REMOVED lines=35> */
[----:B--2---:R-:W-:-:S06]  /*5440*/  WARPGROUP.ARRIVE ;  /* 0x00000000000079c5 */ /* 0x004fcc0000000000 */
[----:B------:R-:W-:Y:S01]  /*5450*/  HGMMA.64x32x16.F32.BF16 R120, gdesc[UR16], R120, gsb0 ;  /* 0x00600000107879f0 */ /* 0x000fe20008001878 */
        /* <DEDUP_REMOVED lines=33> */
[----:B------:R-:W-:Y:S01]  /*5670*/  STL [R1+0x3fc], R116 ;  /* 0x0003fc7401007387 */ /* 0x000fe20000100800 */
[----:B------:R-:W-:-:S03]  /*5680*/  WARPGROUP.DEPBAR.LE gsb0, 0x0 ;  /* 0x00008000000079c5 */ /* 0x000fc60000010000 */
[----:B------:R3:W-:Y:S04]  /*5690*/  STL [R1+0x3f8], R117 ;  /* 0x0003f87501007387 */ /* 0x0007e80000100800 */
[----:B------:R-:W-:Y:S04]  /*56a0*/  STL [R1+0x3f4], R118 ;  /* 0x0003f47601007387 */ /* 0x000fe80000100800 */
[----:B------:R3:W-:Y:S04]  /*56b0*/  STL [R1+0x3f0], R119 ;  /* 0x0003f07701007387 */ /* 0x0007e80000100800 */
[----:B------:R3:W-:Y:S04]  /*56c0*/  STL.64 [R1], R120 ;  /* 0x0000007801007387 */ /* 0x0007e80000100a00 */
[----:B------:R3:W-:Y:S04]  /*56d0*/  STL.64 [R1+0x8], R122 ;  /* 0x0000087a01007387 */ /* 0x0007e80000100a00 */
[----:B------:R3:W-:Y:S04]  /*56e0*/  STL.64 [R1+0x10], R124 ;  /* 0x0000107c01007387 */ /* 0x0007e80000100a00 */
[----:B------:R3:W-:Y:S04]  /*56f0*/  STL.64 [R1+0x18], R126 ;  /* 0x0000187e01007387 */ /* 0x0007e80000100a00 */
[----:B------:R3:W-:Y:S04]  /*5700*/  STL [R1+0x20], R128 ;  /* 0x0000208001007387 */ /* 0x0007e80000100800 */
[----:B0-----:R-:W3:Y:S04]  /*5710*/  LDL.LU.64 R108, [R1+0x180] ;  /* 0x00018000016c7983 */ /* 0x001ee80000300a00 */
[----:B-1----:R-:W3:Y:S04]  /*5720*/  LDL.LU.64 R110, [R1+0x188] ;  /* 0x00018800016e7983 */ /* 0x002ee80000300a00 */
[----:B--2---:R-:W2:Y:S04]  /*5730*/  LDL.LU.64 R112, [R1+0x190] ;  /* 0x0001900001707983 */ /* 0x004ea80000300a00 */
[----:B----4-:R-:W2:Y:S04]  /*5740*/  LDL.LU.64 R114, [R1+0x198] ;  /* 0x0001980001727983 */ /* 0x010ea80000300a00 */
[----:B---3--:R-:W2:Y:S04]  /*5750*/  LDL.LU.64 R116, [R1+0x1a0] ;  /* 0x0001a00001747983 */ /* 0x008ea80000300a00 */
[----:B------:R-:W2:Y:S04]  /*5760*/  LDL.LU.64 R118, [R1+0x1a8] ;  /* 0x0001a80001767983 */ /* 0x000ea80000300a00 */
[----:B------:R-:W2:Y:S04]  /*5770*/  LDL.LU.64 R120, [R1+0x1b0] ;  /* 0x0001b00001787983 */ /* 0x000ea80000300a00 */
[----:B------:R-:W2:Y:S01]  /*5780*/  LDL.LU.64 R122, [R1+0x1b8] ;  /* 0x0001b800017a7983 */ /* 0x000ea20000300a00 */
[----:B------:R-:W-:Y:S01]  /*5790*/  WARPGROUP.ARRIVE ;  /* 0x00000000000079c5 */ /* 0x000fe20000000000 */
[----:B------:R-:W-:Y:S01]  /*57a0*/  UMOV UR20, UR28 ;  /* 0x0000001c00147c82 */ /* 0x000fe20008000000 */
[----:B------:R-:W-:-:S04]  /*57b0*/  UMOV UR21, UR29 ;  /* 0x0000001d00157c82 */ /* 0x000fc80008000000 */
[----:B------:R-:W-:Y:S03]  /*57c0*/  HGMMA.64x32x16.F32.BF16 R168, gdesc[UR20], R168, gsb0 ;  /* 0x0060000014a879f0 */ /* 0x000fe600080018a8 */
[----:B------:R-:W-:Y:S02]  /*57d0*/  WARPGROUP.DEPBAR.LE gsb0, 0x0 ;  /* 0x00008000000079c5 */ /* 0x000fe40000010000 */
[----:B------:R-:W-:Y:S01]  /*57e0*/  IMAD.MOV.U32 R22, RZ, RZ, R168 ;  /* 0x000000ffff167224 */ /* 0x000fe200078e00a8 */
[----:B------:R-:W-:Y:S01]  /*57f0*/  MOV R19, R171 ;  /* 0x000000ab00137202 */ /* 0x000fe20000000f00 */
        /* <DEDUP_REMOVED lines=20> */
[----:B------:R-:W3:Y:S04]  /*5940*/  LDL.LU.64 R180, [R1+0x170] ;  /* 0x0001700001b47983 */ /* 0x000ee80000300a00 */
[----:B------:R-:W3:Y:S01]  /*5950*/  LDL.LU.64 R182, [R1+0x178] ;  /* 0x0001780001b67983 */ /* 0x000ee20000300a00 */
[----:B------:R-:W-:Y:S01]  /*5960*/  UMOV UR24, UR28 ;  /* 0x0000001c00187c82 */ /* 0x000fe20008000000 */
[----:B------:R-:W-:Y:S01]  /*5970*/  UMOV UR25, UR29 ;  /* 0x0000001d00197c82 */ /* 0x000fe20008000000 */
[----:B------:R-:W-:-:S02]  /*5980*/  IMAD.MOV.U32 R17, RZ, RZ, R129 ;  /* 0x000000ffff117224 */ /* 0x000fc400078e0081 */
[----:B------:R-:W-:Y:S02]  /*5990*/  IMAD.MOV.U32 R16, RZ, RZ, R130 ;  /* 0x000000ffff107224 */ /* 0x000fe400078e0082 */
[----:B------:R-:W-:Y:S02]  /*59a0*/  IMAD.MOV.U32 R5, RZ, RZ, R131 ;  /* 0x000000ffff057224 */ /* 0x000fe400078e0083 */
[----:B------:R-:W-:Y:S02]  /*59b0*/  IMAD.MOV.U32 R3, RZ, RZ, R132 ;  /* 0x000000ffff037224 */ /* 0x000fe400078e0084 */
[----:B------:R-:W-:Y:S02]  /*59c0*/  IMAD.MOV.U32 R2, RZ, RZ, R133 ;  /* 0x000000ffff027224 */ /* 0x000fe400078e0085 */
[----:B------:R-:W-:Y:S02]  /*59d0*/  IMAD.MOV.U32 R0, RZ, RZ, R134 ;  /* 0x000000ffff007224 */ /* 0x000fe400078e0086 */
[----:B------:R-:W-:Y:S01]  /*59e0*/  IMAD.MOV.U32 R23, RZ, RZ, R135 ;  /* 0x000000ffff177224 */ /* 0x000fe200078e0087 */
[----:B------:R-:W-:Y:S01]  /*59f0*/  UIADD3 UR4, UR34, 0x400, URZ ;  /* 0x0000040022047890 */ /* 0x000fe2000fffe03f */
[----:B--2---:R-:W-:-:S06]  /*5a00*/  WARPGROUP.ARRIVE ;  /* 0x00000000000079c5 */ /* 0x004fcc0000000000 */
[----:B------:R-:W-:Y:S03]  /*5a10*/  HGMMA.64x32x16.F32.BF16 R108, gdesc[UR24], R108, gsb0 ;  /* 0x00600000186c79f0 */ /* 0x000fe6000800186c */
[----:B------:R-:W-:Y:S02]  /*5a20*/  WARPGROUP.DEPBAR.LE gsb0, 0x0 ;  /* 0x00008000000079c5 */ /* 0x000fe40000010000 */
[----:B------:R-:W-:Y:S02]  /*5a30*/  IMAD.MOV.U32 R212, RZ, RZ, R120 ;  /* 0x000000ffffd47224 */ /* 0x000fe400078e0078 */
[----:B------:R-:W-:Y:S02]  /*5a40*/  IMAD.MOV.U32 R213, RZ, RZ, R121 ;  /* 0x000000ffffd57224 */ /* 0x000fe400078e0079 */
[----:B------:R-:W-:Y:S01]  /*5a50*/  IMAD.MOV.U32 R214, RZ, RZ, R122 ;  /* 0x000000ffffd67224 */ /* 0x000fe200078e007a */
[----:B------:R-:W2:Y:S01]  /*5a60*/  LDL.LU.64 R120, [R1+0x80] ;  /* 0x0000800001787983 */ /* 0x000ea20000300a00 */
[----:B------:R-:W-:-:S03]  /*5a70*/  IMAD.MOV.U32 R215, RZ, RZ, R123 ;  /* 0x000000ffffd77224 */ /* 0x000fc600078e007b */
[----:B------:R-:W2:Y:S04]  /*5a80*/  LDL.LU.64 R122, [R1+0x88] ;  /* 0x00008800017a7983 */ /* 0x000ea80000300a00 */
[----:B------:R-:W2:Y:S04]  /*5a90*/  LDL.LU.64 R124, [R1+0x90] ;  /* 0x00009000017c7983 */ /* 0x000ea80000300a00 */
[----:B------:R-:W2:Y:S04]  /*5aa0*/  LDL.LU.64 R126, [R1+0x98] ;  /* 0x00009800017e7983 */ /* 0x000ea80000300a00 */
[----:B------:R-:W2:Y:S04]  /*5ab0*/  LDL.LU.64 R128, [R1+0xa0] ;  /* 0x0000a00001807983 */ /* 0x000ea80000300a00 */
[----:B------:R-:W2:Y:S04]  /*5ac0*/  LDL.LU.64 R130, [R1+0xa8] ;  /* 0x0000a80001827983 */ /* 0x000ea80000300a00 */
[----:B------:R-:W2:Y:S04]  /*5ad0*/  LDL.LU.64 R132, [R1+0xb0] ;  /* 0x0000b00001847983 */ /* 0x000ea80000300a00 */
[----:B------:R-:W2:Y:S01]  /*5ae0*/  LDL.LU.64 R134, [R1+0xb8] ;  /* 0x0000b80001867983 */ /* 0x000ea20000300a00 */
[----:B---3--:R-:W-:Y:S01]  /*5af0*/  WARPGROUP.ARRIVE ;  /* 0x00000000000079c5 */ /* 0x008fe20000000000 */
[----:B------:R-:W-:Y:S01]  /*5b00*/  UMOV UR24, UR4 ;  /* 0x0000000400187c82 */ /* 0x000fe20008000000 */
[----:B------:R-:W-:-:S04]  /*5b10*/  UMOV UR25, 0x80000020 ;  /* 0x8000002000197882 */ /* 0x000fc80000000000 */
[----:B------:R-:W-:Y:S03]  /*5b20*/  HGMMA.64x32x16.F32.BF16 R168, gdesc[UR24], R168, gsb0 ;  /* 0x0060000018a879f0 */ /* 0x000fe600080018a8 */
[----:B------:R-:W-:Y:S02]  /*5b30*/  WARPGROUP.DEPBAR.LE gsb0, 0x0 ;  /* 0x00008000000079c5 */ /* 0x000fe40000010000 */
[----:B------:R-:W-:Y:S02]  /*5b40*/  IMAD.MOV.U32 R166, RZ, RZ, R182 ;  /* 0x000000ffffa67224 */ /* 0x000fe400078e00b6 */
        /* <DEDUP_REMOVED lines=9> */
[----:B------:R-:W-:Y:S01]  /*5be0*/  IMAD.MOV.U32 R161, RZ, RZ, R177 ;  /* 0x000000ffffa17224 */ /* 0x000fe200078e00b1 */
[----:B------:R-:W-:Y:S01]  /*5bf0*/  MOV R157, R173 ;  /* 0x000000ad009d7202 */ /* 0x000fe20000000f00 */
        /* <DEDUP_REMOVED lines=18> */
[----:B------:R-:W-:-:S02]  /*5d20*/  IMAD.MOV.U32 R210, RZ, RZ, R118 ;  /* 0x000000ffffd27224 */ /* 0x000fc400078e0076 */
[----:B------:R-:W-:Y:S02]  /*5d30*/  IMAD.MOV.U32 R211, RZ, RZ, R119 ;  /* 0x000000ffffd37224 */ /* 0x000fe400078e0077 */
[----:B------:R-:W-:Y:S02]  /*5d40*/  IMAD.MOV.U32 R208, RZ, RZ, R116 ;  /* 0x000000ffffd07224 */ /* 0x000fe400078e0074 */
[----:B------:R-:W-:Y:S01]  /*5d50*/  IMAD.MOV.U32 R209, RZ, RZ, R117 ;  /* 0x000000ffffd17224 */ /* 0x000fe200078e0075 */
[----:B------:R-:W-:Y:S01]  /*5d60*/  MOV R204, R112 ;  /* 0x0000007000cc7202 */ /* 0x000fe20000000f00 */
[----:B------:R-:W-:Y:S02]  /*5d70*/  IMAD.MOV.U32 R206, RZ, RZ, R114 ;  /* 0x000000ffffce7224 */ /* 0x000fe400078e0072 */
[----:B------:R-:W-:Y:S02]  /*5d80*/  IMAD.MOV.U32 R207, RZ, RZ, R115 ;  /* 0x000000ffffcf7224 */ /* 0x000fe400078e0073 */
[----:B------:R-:W-:-:S02]  /*5d90*/  IMAD.MOV.U32 R205, RZ, RZ, R113 ;  /* 0x000000ffffcd7224 */ /* 0x000fc400078e0071 */
[----:B------:R-:W-:Y:S02]  /*5da0*/  IMAD.MOV.U32 R202, RZ, RZ, R110 ;  /* 0x000000ffffca7224 */ /* 0x000fe400078e006e */
[----:B------:R-:W-:Y:S02]  /*5db0*/  IMAD.MOV.U32 R203, RZ, RZ, R111 ;  /* 0x000000ffffcb7224 */ /* 0x000fe400078e006f */
[----:B------:R-:W-:Y:S02]  /*5dc0*/  IMAD.MOV.U32 R200, RZ, RZ, R108 ;  /* 0x000000ffffc87224 */ /* 0x000fe400078e006c */
[----:B------:R-:W-:Y:S01]  /*5dd0*/  IMAD.MOV.U32 R201, RZ, RZ, R109 ;  /* 0x000000ffffc97224 */ /* 0x000fe200078e006d */
[----:B--2---:R-:W-:-:S06]  /*5de0*/  WARPGROUP.ARRIVE ;  /* 0x00000000000079c5 */ /* 0x004fcc0000000000 */
[----:B------:R-:W-:Y:S03]  /*5df0*/  HGMMA.64x32x16.F32.BF16 R120, gdesc[UR20], R120, gsb0 ;  /* 0x00600000147879f0 */ /* 0x000fe60008001878 */
[----:B------:R-:W-:Y:S02]  /*5e00*/  WARPGROUP.DEPBAR.LE gsb0, 0x0 ;  /* 0x00008000000079c5 */ /* 0x000fe40000010000 */
[----:B------:R-:W-:-:S06]  /*5e10*/  WARPGROUP.ARRIVE ;  /* 0x00000000000079c5 */ /* 0x000fcc0000000000 */
[----:B------:R-:W-:Y:S01]  /*5e20*/  HGMMA.64x32x16.F32.BF16 R216, gdesc[UR16], R216, gsb0 ;  /* 0x0060000010d879f0 */ /* 0x000fe200080018d8 */
[----:B------:R-:W-:Y:S02]  /*5e30*/  IMAD.MOV.U32 R234, RZ, RZ, R134 ;  /* 0x000000ffffea7224 */ /* 0x000fe400078e0086 */
[----:B------:R-:W-:Y:S02]  /*5e40*/  IMAD.MOV.U32 R235, RZ, RZ, R135 ;  /* 0x000000ffffeb7224 */ /* 0x000fe400078e0087 */
[----:B------:R-:W-:Y:S01]  /*5e50*/  IMAD.MOV.U32 R232, RZ, RZ, R132 ;  /* 0x000000ffffe87224 */ /* 0x000fe200078e0084 */
[----:B------:R-:W2:Y:S01]  /*5e60*/  LDL.LU.64 R134, [R1+0x4d8] ;  /* 0x0004d80001867983 */ /* 0x000ea20000300a00 */
[----:B------:R-:W-:Y:S02]  /*5e70*/  IMAD.MOV.U32 R233, RZ, RZ, R133 ;  /* 0x000000ffffe97224 */ /* 0x000fe400078e0085 */
[----:B------:R-:W-:Y:S01]  /*5e80*/  IMAD.MOV.U32 R118, RZ, RZ, R130 ;  /* 0x000000ffff767224 */ /* 0x000fe200078e0082 */
[----:B------:R-:W2:Y:S01]  /*5e90*/  LDL.LU.64 R132, [R1+0x4d0] ;  /* 0x0004d00001847983 */ /* 0x000ea20000300a00 */
[----:B------:R-:W-:Y:S01]  /*5ea0*/  IMAD.MOV.U32 R119, RZ, RZ, R131 ;  /* 0x000000ffff777224 */ /* 0x000fe200078e0083 */
[----:B------:R-:W-:Y:S01]  /*5eb0*/  MOV R114, R126 ;  /* 0x0000007e00727202 */ /* 0x000fe20000000f00 */
[----:B------:R-:W-:Y:S01]  /*5ec0*/  IMAD.MOV.U32 R116, RZ, RZ, R128 ;  /* 0x000000ffff747224 */ /* 0x000fe200078e0080 */
[----:B------:R-:W2:Y:S01]  /*5ed0*/  LDL.LU.64 R130, [R1+0x4c8] ;  /* 0x0004c80001827983 */ /* 0x000ea20000300a00 */
[----:B------:R-:W-:-:S02]  /*5ee0*/  IMAD.MOV.U32 R117, RZ, RZ, R129 ;  /* 0x000000ffff757224 */ /* 0x000fc400078e0081 */
[----:B------:R-:W-:Y:S01]  /*5ef0*/  IMAD.MOV.U32 R115, RZ, RZ, R127 ;  /* 0x000000ffff737224 */ /* 0x000fe200078e007f */
[----:B------:R-:W2:Y:S01]  /*5f00*/  LDL.LU.64 R128, [R1+0x4c0] ;  /* 0x0004c00001807983 */ /* 0x000ea20000300a00 */
[----:B------:R-:W-:Y:S02]  /*5f10*/  IMAD.MOV.U32 R112, RZ, RZ, R124 ;  /* 0x000000ffff707224 */ /* 0x000fe400078e007c */
[----:B------:R-:W-:Y:S01]  /*5f20*/  IMAD.MOV.U32 R113, RZ, RZ, R125 ;  /* 0x000000ffff717224 */ /* 0x000fe200078e007d */
[----:B------:R-:W2:Y:S01]  /*5f30*/  LDL.LU.64 R126, [R1+0x4b8] ;  /* 0x0004b800017e7983 */ /* 0x000ea20000300a00 */
[----:B------:R-:W-:Y:S02]  /*5f40*/  IMAD.MOV.U32 R110, RZ, RZ, R122 ;  /* 0x000000ffff6e7224 */ /* 0x000fe400078e007a */
[----:B------:R-:W-:Y:S01]  /*5f50*/  IMAD.MOV.U32 R111, RZ, RZ, R123 ;  /* 0x000000ffff6f7224 */ /* 0x000fe200078e007b */
[----:B------:R-:W2:Y:S01]  /*5f60*/  LDL.LU.64 R124, [R1+0x4b0] ;  /* 0x0004b000017c7983 */ /* 0x000ea20000300a00 */
[----:B------:R-:W-:-:S02]  /*5f70*/  IMAD.MOV.U32 R108, RZ, RZ, R120 ;  /* 0x000000ffff6c7224 */ /* 0x000fc400078e0078 */
[----:B------:R-:W-:Y:S01]  /*5f80*/  IMAD.MOV.U32 R109, RZ, RZ, R121 ;  /* 0x000000ffff6d7224 */ /* 0x000fe200078e0079 */
[----:B------:R-:W2:Y:S04]  /*5f90*/  LDL.LU.64 R122, [R1+0x4a8] ;  /* 0x0004a800017a7983 */ /* 0x000ea80000300a00 */
[----:B------:R-:W2:Y:S01]  /*5fa0*/  LDL.LU.64 R120, [R1+0x4a0] ;  /* 0x0004a00001787983 */ /* 0x000ea20000300a00 */
[----:B------:R-:W-:Y:S02]  /*5fb0*/  WARPGROUP.DEPBAR.LE gsb0, 0x0 ;  /* 0x00008000000079c5 */ /* 0x000fe40000010000 */
[----:B---3--:R-:W-:-:S06]  /*5fc0*/  WARPGROUP.ARRIVE ;  /* 0x00000000000079c5 */ /* 0x008fcc0000000000 */
[----:B------:R-:W-:Y:S01]  /*5fd0*/  HGMMA.64x32x16.F32.BF16 R168, gdesc[UR12], R168, gsb0 ;  /* 0x006000000ca879f0 */ /* 0x000fe200080018a8 */
[----:B------:R-:W-:Y:S04]  /*5fe0*/  STL.64 [R1+0x250], R230 ;  /* 0x000250e601007387 */ /* 0x000fe80000100a00 */
[----:B------:R-:W-:Y:S04]  /*5ff0*/  STL.64 [R1+0x248], R228 ;  /* 0x000248e401007387 */ /* 0x000fe80000100a00 */
[----:B------:R-:W-:Y:S04]  /*6000*/  STL.64 [R1+0x240], R226 ;  /* 0x000240e201007387 */ /* 0x000fe80000100a00 */
[----:B------:R-:W-:Y:S04]  /*6010*/  STL.64 [R1+0x238], R224 ;  /* 0x000238e001007387 */ /* 0x000fe80000100a00 */
[----:B------:R-:W-:Y:S04]  /*6020*/  STL.64 [R1+0x230], R222 ;  /* 0x000230de01007387 */ /* 0x000fe80000100a00 */
[----:B------:R-:W-:Y:S01]  /*6030*/  STL.64 [R1+0x228], R220 ;  /* 0x000228dc01007387 */ /* 0x000fe20000100a00 */
[----:B------:R-:W-:-:S03]  /*6040*/  WARPGROUP.DEPBAR.LE gsb0, 0x0 ;  /* 0x00008000000079c5 */ /* 0x000fc60000010000 */
[----:B------:R-:W-:Y:S04]  /*6050*/  STL.64 [R1+0x290], R182 ;  /* 0x000290b601007387 */ /* 0x000fe80000100a00 */
[----:B------:R-:W-:Y:S04]  /*6060*/  STL.64 [R1+0x288], R180 ;  /* 0x000288b401007387 */ /* 0x000fe80000100a00 */
[----:B------:R-:W-:Y:S04]  /*6070*/  STL.64 [R1+0x280], R178 ;  /* 0x000280b201007387 */ /* 0x000fe80000100a00 */
[----:B------:R-:W-:Y:S04]  /*6080*/  STL.64 [R1+0x278], R176 ;  /* 0x000278b001007387 */ /* 0x000fe80000100a00 */
[----:B------:R0:W-:Y:S04]  /*6090*/  STL.64 [R1+0x270], R174 ;  /* 0x000270ae01007387 */ /* 0x0001e80000100a00 */
[----:B------:R1:W-:Y:S04]  /*60a0*/  STL.64 [R1+0x268], R172 ;  /* 0x000268ac01007387 */ /* 0x0003e80000100a00 */
[----:B------:R3:W-:Y:S04]  /*60b0*/  STL.64 [R1+0x260], R170 ;  /* 0x000260aa01007387 */ /* 0x0007e80000100a00 */
[----:B------:R4:W-:Y:S01]  /*60c0*/  STL.64 [R1+0x258], R168 ;  /* 0x000258a801007387 */ /* 0x0009e20000100a00 */
[----:B0-----:R-:W-:-:S02]  /*60d0*/  IMAD.MOV.U32 R174, RZ, RZ, R78 ;  /* 0x000000ffffae7224 */ /* 0x001fc400078e004e */
[----:B-1----:R-:W-:Y:S02]  /*60e0*/  IMAD.MOV.U32 R172, RZ, RZ, R76 ;  /* 0x000000ffffac7224 */ /* 0x002fe400078e004c */
[----:B---3--:R-:W-:Y:S02]  /*60f0*/  IMAD.MOV.U32 R170, RZ, RZ, R74 ;  /* 0x000000ffffaa7224 */ /* 0x008fe400078e004a */
[----:B----4-:R-:W-:Y:S02]  /*6100*/  IMAD.MOV.U32 R168, RZ, RZ, R72 ;  /* 0x000000ffffa87224 */ /* 0x010fe400078e0048 */
[----:B------:R-:W3:Y:S01]  /*6110*/  LDL.LU R72, [R1+0x49c] ;  /* 0x00049c0001487983 */ /* 0x000ee20000300800 */
[----:B------:R-:W-:Y:S02]  /*6120*/  IMAD.MOV.U32 R169, RZ, RZ, R73 ;  /* 0x000000ffffa97224 */ /* 0x000fe400078e0049 */
[----:B------:R-:W-:Y:S01]  /*6130*/  IMAD.MOV.U32 R171, RZ, RZ, R75 ;  /* 0x000000ffffab7224 */ /* 0x000fe200078e004b */
        /* <DEDUP_REMOVED lines=20> */
[----:B------:R-:W3:Y:S04]  /*6280*/  LDL.LU R83, [R1+0x470] ;  /* 0x0004700001537983 */ /* 0x000ee80000300800 */
[----:B------:R-:W3:Y:S04]  /*6290*/  LDL.LU R84, [R1+0x46c] ;  /* 0x00046c0001547983 */ /* 0x000ee80000300800 */
[----:B------:R-:W3:Y:S04]  /*62a0*/  LDL.LU R85, [R1+0x468] ;  /* 0x0004680001557983 */ /* 0x000ee80000300800 */
[----:B------:R-:W3:Y:S04]  /*62b0*/  LDL.LU R86, [R1+0x464] ;  /* 0x0004640001567983 */ /* 0x000ee80000300800 */
[----:B------:R-:W3:Y:S01]  /*62c0*/  LDL.LU R87, [R1+0x460] ;  /* 0x0004600001577983 */ /* 0x000ee20000300800 */
[----:B------:R-:W-:Y:S01]  /*62d0*/  UMOV UR8, UR24 ;  /* 0x0000001800087c82 */ /* 0x000fe20008000000 */
[----:B------:R-:W-:Y:S01]  /*62e0*/  UMOV UR9, UR25 ;  /* 0x0000001900097c82 */ /* 0x000fe20008000000 */
[----:B------:R-:W-:Y:S01]  /*62f0*/  UMOV UR4, UR24 ;  /* 0x0000001800047c82 */ /* 0x000fe20008000000 */
[----:B------:R-:W-:Y:S01]  /*6300*/  UMOV UR5, UR25 ;  /* 0x0000001900057c82 */ /* 0x000fe20008000000 */
[----:B--2---:R-:W-:-:S06]  /*6310*/  WARPGROUP.ARRIVE ;  /* 0x00000000000079c5 */ /* 0x004fcc0000000000 */
[----:B------:R-:W-:Y:S03]  /*6320*/  HGMMA.64x32x16.F32.BF16 R120, gdesc[UR8], R120, gsb0 ;  /* 0x00600000087879f0 */ /* 0x000fe60008001878 */
[----:B------:R-:W-:Y:S02]  /*6330*/  WARPGROUP.DEPBAR.LE gsb0, 0x0 ;  /* 0x00008000000079c5 */ /* 0x000fe40000010000 */
        /* <DEDUP_REMOVED lines=10> */
[----:B--2---:R-:W-:Y:S02]  /*63e0*/  IMAD.MOV.U32 R122, RZ, RZ, R26 ;  /* 0x000000ffff7a7224 */ /* 0x004fe400078e001a */
[----:B----4-:R-:W-:Y:S02]  /*63f0*/  IMAD.MOV.U32 R120, RZ, RZ, R24 ;  /* 0x000000ffff787224 */ /* 0x010fe400078e0018 */
[----:B------:R-:W2:Y:S01]  /*6400*/  LDL.LU R24, [R1+0x45c] ;  /* 0x00045c0001187983 */ /* 0x000ea20000300800 */
[----:B------:R-:W-:Y:S02]  /*6410*/  IMAD.MOV.U32 R121, RZ, RZ, R25 ;  /* 0x000000ffff797224 */ /* 0x000fe400078e0019 */
[----:B------:R-:W-:Y:S01]  /*6420*/  IMAD.MOV.U32 R123, RZ, RZ, R27 ;  /* 0x000000ffff7b7224 */ /* 0x000fe200078e001b */
[----:B------:R-:W2:Y:S01]  /*6430*/  LDL.LU R25, [R1+0x458] ;  /* 0x0004580001197983 */ /* 0x000ea20000300800 */
[----:B------:R-:W-:-:S03]  /*6440*/  IMAD.MOV.U32 R125, RZ, RZ, R29 ;  /* 0x000000ffff7d7224 */ /* 0x000fc600078e001d */
[----:B------:R-:W2:Y:S01]  /*6450*/  LDL.LU R26, [R1+0x454] ;  /* 0x00045400011a7983 */ /* 0x000ea20000300800 */
[----:B------:R-:W-:-:S03]  /*6460*/  IMAD.MOV.U32 R127, RZ, RZ, R31 ;  /* 0x000000ffff7f7224 */ /* 0x000fc600078e001f */
[----:B------:R-:W2:Y:S01]  /*6470*/  LDL.LU R27, [R1+0x450] ;  /* 0x00045000011b7983 */ /* 0x000ea20000300800 */
[----:B------:R-:W-:-:S03]  /*6480*/  MOV R128, R32 ;  /* 0x0000002000807202 */ /* 0x000fc60000000f00 */
[----:B------:R-:W2:Y:S01]  /*6490*/  LDL.LU R28, [R1+0x44c] ;  /* 0x00044c00011c7983 */ /* 0x000ea20000300800 */
[----:B------:R-:W-:-:S03]  /*64a0*/  IMAD.MOV.U32 R129, RZ, RZ, R33 ;  /* 0x000000ffff817224 */ /* 0x000fc600078e0021 */
        /* <DEDUP_REMOVED lines=12> */
[----:B------:R-:W2:Y:S04]  /*6570*/  LDL.LU R35, [R1+0x430] ;  /* 0x0004300001237983 */ /* 0x000ea80000300800 */
[----:B------:R-:W2:Y:S04]  /*6580*/  LDL.LU R36, [R1+0x42c] ;  /* 0x00042c0001247983 */ /* 0x000ea80000300800 */
[----:B------:R-:W2:Y:S04]  /*6590*/  LDL.LU R37, [R1+0x428] ;  /* 0x0004280001257983 */ /* 0x000ea80000300800 */
[----:B------:R-:W2:Y:S04]  /*65a0*/  LDL.LU R38, [R1+0x424] ;  /* 0x0004240001267983 */ /* 0x000ea80000300800 */
[----:B------:R-:W2:Y:S01]  /*65b0*/  LDL.LU R39, [R1+0x420] ;  /* 0x0004200001277983 */ /* 0x000ea20000300800 */
[----:B---3--:R-:W-:-:S06]  /*65c0*/  WARPGROUP.ARRIVE ;  /* 0x00000000000079c5 */ /* 0x008fcc0000000000 */
[----:B------:R-:W-:Y:S03]  /*65d0*/  HGMMA.64x32x16.F32.BF16 R72, gdesc[UR4], R72, gsb0 ;  /* 0x00600000044879f0 */ /* 0x000fe60008001848 */
[----:B------:R-:W-:Y:S02]  /*65e0*/  WARPGROUP.DEPBAR.LE gsb0, 0x0 ;  /* 0x00008000000079c5 */ /* 0x000fe40000010000 */
        /* <DEDUP_REMOVED lines=8> */
[----:B0-----:R-:W3:Y:S04]  /*6670*/  LDL.LU R72, [R1+0x1c0] ;  /* 0x0001c00001487983 */ /* 0x001ee80000300800 */
[----:B------:R-:W3:Y:S04]  /*6680*/  LDL.LU R73, [R1+0x1c4] ;  /* 0x0001c40001497983 */ /* 0x000ee80000300800 */
        /* <DEDUP_REMOVED lines=13> */
[----:B------:R-:W3:Y:S01]  /*6760*/  LDL.LU R87, [R1+0x1fc] ;  /* 0x0001fc0001577983 */ /* 0x000ee20000300800 */
[----:B------:R-:W-:Y:S01]  /*6770*/  UMOV UR26, UR30 ;  /* 0x0000001e001a7c82 */ /* 0x000fe20008000000 */
[----:B------:R-:W-:Y:S01]  /*6780*/  UMOV UR27, UR31 ;  /* 0x0000001f001b7c82 */ /* 0x000fe20008000000 */
[----:B------:R-:W-:-:S02]  /*6790*/  UIADD3 UR12, UR34, 0x2, URZ ;  /* 0x00000002220c7890 */ /* 0x000fc4000fffe03f */
[----:B------:R-:W-:Y:S01]  /*67a0*/  UIADD3 UR8, UR35, 0x2, URZ ;  /* 0x0000000223087890 */ /* 0x000fe2000fffe03f */
[----:B--2---:R-:W-:-:S06]  /*67b0*/  WARPGROUP.ARRIVE ;  /* 0x00000000000079c5 */ /* 0x004fcc0000000000 */
[----:B------:R-:W-:Y:S01]  /*67c0*/  HGMMA.64x32x16.F32.BF16 R24, gdesc[UR24], R24, gsb0 ;  /* 0x00600000181879f0 */ /* 0x000fe20008001818 */
[----:B------:R-:W-:Y:S01]  /*67d0*/  UMOV UR24, UR12 ;  /* 0x0000000c00187c82 */ /* 0x000fe20008000000 */
[----:B------:R-:W-:Y:S01]  /*67e0*/  UMOV UR25, 0x80000020 ;  /* 0x8000002000197882 */ /* 0x000fe20000000000 */
[----:B------:R-:W-:Y:S01]  /*67f0*/  UMOV UR26, UR8 ;  /* 0x00000008001a7c82 */ /* 0x000fe20008000000 */
[----:B------:R-:W-:Y:S01]  /*6800*/  UMOV UR27, 0x80000020 ;  /* 0x80000020001b7882 */ /* 0x000fe20000000000 */
[----:B------:R-:W-:Y:S02]  /*6810*/  WARPGROUP.DEPBAR.LE gsb0, 0x0 ;  /* 0x00008000000079c5 */ /* 0x000fe40000010000 */
[----:B------:R-:W-:Y:S01]  /*6820*/  UIADD3 UR22, UR35, 0x82, URZ ;  /* 0x0000008223167890 */ /* 0x000fe2000fffe03f */
[----:B------:R-:W-:Y:S01]  /*6830*/  UMOV UR20, UR24 ;  /* 0x0000001800147c82 */ /* 0x000fe20008000000 */
[----:B------:R-:W-:Y:S01]  /*6840*/  UMOV UR21, UR25 ;  /* 0x0000001900157c82 */ /* 0x000fe20008000000 */
[----:B------:R-:W-:Y:S01]  /*6850*/  UMOV UR23, 0x80000020 ;  /* 0x8000002000177882 */ /* 0x000fe20000000000 */
[----:B---3--:R-:W-:-:S06]  /*6860*/  WARPGROUP.ARRIVE ;  /* 0x00000000000079c5 */ /* 0x008fcc0000000000 */
[----:B------:R-:W-:Y:S03]  /*6870*/  HGMMA.64x32x16.F32.BF16 R72, gdesc[UR24], R72, gsb0 ;  /* 0x00600000184879f0 */ /* 0x000fe60008001848 */
[----:B------:R-:W-:Y:S02]  /*6880*/  WARPGROUP.DEPBAR.LE gsb0, 0x0 ;  /* 0x00008000000079c5 */ /* 0x000fe40000010000 */
[----:B------:R-:W-:-:S06]  /*6890*/  WARPGROUP.ARRIVE ;  /* 0x00000000000079c5 */ /* 0x000fcc0000000000 */
[----:B------:R-:W-:Y:S01]  /*68a0*/  HGMMA.64x32x16.F32.BF16 R120, gdesc[UR20], R120, gsb0 ;  /* 0x00600000147879f0 */ /* 0x000fe20008001878 */
[----:B------:R-:W-:Y:S01]  /*68b0*/  UIADD3 UR18, UR35, 0x102, URZ ;  /* 0x0000010223127890 */ /* 0x000fe2000fffe03f */
[----:B------:R-:W-:Y:S01]  /*68c0*/  UMOV UR16, UR24 ;  /* 0x0000001800107c82 */ /* 0x000fe20008000000 */
[----:B------:R-:W-:Y:S01]  /*68d0*/  UMOV UR17, UR25 ;  /* 0x0000001900117c82 */ /* 0x000fe20008000000 */
[----:B------:R-:W-:Y:S01]  /*68e0*/  UMOV UR19, 0x80000020 ;  /* 0x8000002000137882 */ /* 0x000fe20000000000 */
[----:B------:R-:W-:Y:S04]  /*68f0*/  STL.64 [R1+0x350], R38 ;  /* 0x0003502601007387 */ /* 0x000fe80000100a00 */
[----:B------:R-:W-:Y:S04]  /*6900*/  STL.64 [R1+0x348], R36 ;  /* 0x0003482401007387 */ /* 0x000fe80000100a00 */
[----:B------:R-:W-:Y:S01]  /*6910*/  STL.64 [R1+0x340], R34 ;  /* 0x0003402201007387 */ /* 0x000fe20000100a00 */
[----:B------:R-:W-:-:S02]  /*6920*/  WARPGROUP.DEPBAR.LE gsb0, 0x0 ;  /* 0x00008000000079c5 */ /* 0x000fc40000010000 */
[----:B------:R-:W-:-:S06]  /*6930*/  WARPGROUP.ARRIVE ;  /* 0x00000000000079c5 */ /* 0x000fcc0000000000 */
[----:B------:R-:W-:Y:S01]  /*6940*/  HGMMA.64x32x16.F32.BF16 R168, gdesc[UR16], R168, gsb0 ;  /* 0x0060000010a879f0 */ /* 0x000fe200080018a8 */
[----:B------:R-:W-:Y:S04]  /*6950*/  STL.64 [R1+0x338], R32 ;  /* 0x0003382001007387 */ /* 0x000fe80000100a00 */
        /* <DEDUP_REMOVED lines=15> */
[----:B------:R-:W-:Y:S01]  /*6a50*/  STL.64 [R1+0x118], R126 ;  /* 0x0001187e01007387 */ /* 0x000fe20000100a00 */
[----:B------:R-:W-:-:S03]  /*6a60*/  IMAD.MOV.U32 R220, RZ, RZ, R108 ;  /* 0x000000ffffdc7224 */ /* 0x000fc600078e006c */
[----:B------:R-:W-:Y:S04]  /*6a70*/  STL.64 [R1+0x120], R128 ;  /* 0x0001208001007387 */ /* 0x000fe80000100a00 */
[----:B------:R-:W-:Y:S01]  /*6a80*/  STL.64 [R1+0x128], R130 ;  /* 0x0001288201007387 */ /* 0x000fe20000100a00 */
[----:B------:R-:W-:-:S03]  /*6a90*/  WARPGROUP.DEPBAR.LE gsb0, 0x0 ;  /* 0x00008000000079c5 */ /* 0x000fc60000010000 */
[----:B------:R-:W-:Y:S04]  /*6aa0*/  STL.64 [R1+0x130], R132 ;  /* 0x0001308401007387 */ /* 0x000fe80000100a00 */
[----:B------:R-:W-:Y:S04]  /*6ab0*/  STL.64 [R1+0x138], R134 ;  /* 0x0001388601007387 */ /* 0x000fe80000100a00 */
[----:B------:R-:W2:Y:S04]  /*6ac0*/  LDL.LU R108, [R1+0x41c] ;  /* 0x00041c00016c7983 */ /* 0x000ea80000300800 */
[----:B------:R0:W-:Y:S04]  /*6ad0*/  STL.64 [R1+0x40], R168 ;  /* 0x000040a801007387 */ /* 0x0001e80000100a00 */
[----:B------:R1:W-:Y:S04]  /*6ae0*/  STL.64 [R1+0x48], R170 ;  /* 0x000048aa01007387 */ /* 0x0003e80000100a00 */
[----:B------:R3:W-:Y:S04]  /*6af0*/  STL.64 [R1+0x50], R172 ;  /* 0x000050ac01007387 */ /* 0x0007e80000100a00 */
[----:B------:R4:W-:Y:S01]  /*6b00*/  STL.64 [R1+0x58], R174 ;  /* 0x000058ae01007387 */ /* 0x0009e20000100a00 */
[----:B------:R-:W-:-:S03]  /*6b10*/  IMAD.MOV.U32 R221, RZ, RZ, R109 ;  /* 0x000000ffffdd7224 */ /* 0x000fc600078e006d */
        /* <DEDUP_REMOVED lines=98> */
[----:B------:R-:W-:Y:S01]  /*7140*/  UIADD3 UR6, UR35, 0x282, URZ ;  /* 0x0000028223067890 */ /* 0x000fe2000fffe03f */
[----:B------:R-:W2:Y:S01]  /*7150*/  LDL.LU R25, [R1+0x4] ;  /* 0x0000040001197983 */ /* 0x000ea20000300800 */
        /* <DEDUP_REMOVED lines=81> */
[----:B------:R0:W5:Y:S04]  /*7670*/  LDL.LU R3, [R1+0x360] ;  /* 0x0003600001037983 */ /* 0x0001680000300800 */
[----:B------:R0:W5:Y:S01]  /*7680*/  LDL.LU R2, [R1+0x35c] ;  /* 0x00035c0001027983 */ /* 0x0001620000300800 */
[----:B------:R-:W-:Y:S03]  /*7690*/  HGMMA.64x32x16.F32.BF16 R24, gdesc[UR16], R24, gsb0 ;  /* 0x00600000101879f0 */ /* 0x000fe60008001818 */
[----:B------:R0:W5:Y:S01]  /*76a0*/  LDL.LU R0, [R1+0x358] ;  /* 0x0003580001007983 */ /* 0x0001620000300800 */
[----:B------:R-:W-:-:S02]  /*76b0*/  WARPGROUP.DEPBAR.LE gsb0, 0x0 ;  /* 0x00008000000079c5 */ /* 0x000fc40000010000 */
        /* <DEDUP_REMOVED lines=120> */
[----:B------:R-:W-:Y:S01]  /*7e40*/  BPT.TRAP 0x1 ;  /* 0x000000040000795c */ /* 0x000fe20000300000 */
.L_x_27:
[----:B------:R-:W2:Y:S01]  /*7e50*/  LDL R6, [R1+0x210] ;  /* 0x0002100001067983 */ /* 0x000ea20000100800 */
[----:B-----5:R-:W-:Y:S01]  /*7e60*/  ISETP.NE.AND P1, PT, R17, RZ, PT ;  /* 0x000000ff1100720c */ /* 0x020fe20003f25270 */
[----:B------:R-:W-:Y:S01]  /*7e70*/  IMAD.U32 R4, RZ, RZ, UR32 ;  /* 0x00000020ff047e24 */ /* 0x000fe2000f8e00ff */
[----:B------:R-:W-:-:S11]  /*7e80*/  UISETP.GT.U32.AND UP0, UPT, UR38, 0x1, UPT ;  /* 0x000000012600788c */ /* 0x000fd6000bf04070 */
[----:B------:R-:W-:-:S05]  /*7e90*/  @P1 LEA R4, R4, UR40, 0x3 ;  /* 0x0000002804041c11 */ /* 0x000fca000f8e18ff */
[----:B------:R-:W-:-:S05]  /*7ea0*/  @P1 VIADD R4, R4, 0x28 ;  /* 0x0000002804041836 */ /* 0x000fca0000000000 */
[----:B--2---:R-:W-:-:S04]  /*7eb0*/  @P1 PRMT R4, R6, 0x654, R4 ;  /* 0x0000065406041816 */ /* 0x004fc80000000004 */
[----:B------:R0:W-:Y:S01]  /*7ec0*/  @P1 SYNCS.ARRIVE.TRANS64.RED.A1T0 RZ, [R4+URZ], RZ ;  /* 0x000000ff04ff19a7 */ /* 0x0001e2000810043f */
[----:B------:R-:W-:-:S13]  /*7ed0*/  PLOP3.LUT P1, PT, PT, PT, UP0, 0x80, 0x0 ;  /* 0x000000000000781c */ /* 0x000fda0003f2f008 */
[----:B0-----:R-:W-:Y:S05]  /*7ee0*/  @P1 BRA `(.L_x_28) ;  /* 0x0000000000041947 */ /* 0x001fea0003800000 */
[----:B------:R-:W-:Y:S01]  /*7ef0*/  BPT.TRAP 0x1 ;  /* 0x000000040000795c */ /* 0x000fe20000300000 */
.L_x_28:
[----:B------:R-:W-:Y:S01]  /*7f00*/  UIADD3 UR33, UR33, 0x1, URZ ;  /* 0x0000000121217890 */ /* 0x000fe2000fffe03f */
[C---:B------:R-:W-:Y:S01]  /*7f10*/  ISETP.GT.AND P1, PT, R0.reuse, 0x1, PT ;  /* 0x000000010000780c */ /* 0x040fe20003f24270 */
[----:B------:R-:W-:Y:S01]  /*7f20*/  UIADD3 UR32, UR32, 0x1, URZ ;  /* 0x0000000120207890 */ /* 0x000fe2000fffe03f */
[----:B------:R-:W-:Y:S01]  /*7f30*/  VIADD R0, R0, 0xffffffff ;  /* 0xffffffff00007836 */ /* 0x000fe20000000000 */
[----:B------:R-:W-:Y:S02]  /*7f40*/  UISETP.NE.AND UP0, UPT, UR33, 0x5, UPT ;  /* 0x000000052100788c */ /* 0x000fe4000bf05270 */
[----:B------:R-:W-:Y:S02]  /*7f50*/  UISETP.NE.AND UP1, UPT, UR32, 0x5, UPT ;  /* 0x000000052000788c */ /* 0x000fe4000bf25270 */
[----:B------:R-:W-:Y:S02]  /*7f60*/  USEL UR4, URZ, 0x1, UP0 ;  /* 0x000000013f047887 */ /* 0x000fe40008000000 */
[----:B------:R-:W-:-:S02]  /*7f70*/  USEL UR33, UR33, URZ, UP0 ;  /* 0x0000003f21217287 */ /* 0x000fc40008000000 */
[----:B------:R-:W-:Y:S02]  /*7f80*/  USEL UR32, UR32, URZ, UP1 ;  /* 0x0000003f20207287 */ /* 0x000fe40008800000 */
[----:B------:R-:W-:Y:S01]  /*7f90*/  LOP3.LUT R3, R3, UR4, RZ, 0x3c, !PT ;  /* 0x0000000403037c12 */ /* 0x000fe2000f8e3cff */
[----:B------:R-:W-:Y:S09]  /*7fa0*/  @P1 BRA `(.L_x_29) ;  /* 0xffffffc400a01947 */ /* 0x000ff2000383ffff */
.L_x_22:
[----:B------:R-:W0:Y:S02]  /*7fb0*/  LDC R0, c[0x0][0x28c] ;  /* 0x0000a300ff007b82 */ /* 0x000e240000000800 */
[----:B0-----:R-:W-:-:S13]  /*7fc0*/  ISETP.GE.AND P1, PT, R0, 0x1, PT ;  /* 0x000000010000780c */ /* 0x001fda0003f26270 */
[----:B------:R-:W-:Y:S05]  /*7fd0*/  @!P1 BRA `(.L_x_30) ;  /* 0x0000000000409947 */ /* 0x000fea0003800000 */
[----:B------:R-:W-:Y:S05]  /*7fe0*/  @!P0 BRA `(.L_x_31) ;  /* 0x0000000000048947 */ /* 0x000fea0003800000 */
[----:B------:R-:W-:Y:S01]  /*7ff0*/  BPT.TRAP 0x1 ;  /* 0x000000040000795c */ /* 0x000fe20000300000 */
.L_x_31:
[----:B------:R-:W2:Y:S01]  /*8000*/  LDL R3, [R1+0x210] ;  /* 0x0002100001037983 */ /* 0x000ea20000100800 */
[----:B-----5:R-:W-:Y:S01]  /*8010*/  ISETP.NE.AND P0, PT, R17, RZ, PT ;  /* 0x000000ff1100720c */ /* 0x020fe20003f05270 */
[----:B------:R-:W-:-:S12]  /*8020*/  UISETP.GT.U32.AND UP0, UPT, UR38, 0x1, UPT ;  /* 0x000000012600788c */ /* 0x000fd8000bf04070 */
[----:B------:R-:W-:-:S04]  /*8030*/  @P0 VIADD R0, R5, UR37 ;  /* 0x0000002505000c36 */ /* 0x000fc80008000000 */
[----:B------:R-:W-:-:S05]  /*8040*/  @P0 IMAD.WIDE.U32 R4, R0, -0x33333333, RZ ;  /* 0xcccccccd00040825 */ /* 0x000fca00078e00ff */
[----:B------:R-:W-:-:S05]  /*8050*/  @P0 SHF.R.U32.HI R4, RZ, 0x2, R5 ;  /* 0x00000002ff040819 */ /* 0x000fca0000011605 */
[----:B------:R-:W-:-:S05]  /*8060*/  @P0 IMAD R0, R4, -0x5, R0 ;  /* 0xfffffffb04000824 */ /* 0x000fca00078e0200 */
[----:B------:R-:W-:-:S05]  /*8070*/  @P0 LEA R0, R0, UR40, 0x3 ;  /* 0x0000002800000c11 */ /* 0x000fca000f8e18ff */
[----:B------:R-:W-:-:S05]  /*8080*/  @P0 VIADD R0, R0, 0x28 ;  /* 0x0000002800000836 */ /* 0x000fca0000000000 */
[----:B--2---:R-:W-:-:S04]  /*8090*/  @P0 PRMT R0, R3, 0x654, R0 ;  /* 0x0000065403000816 */ /* 0x004fc80000000000 */
[----:B------:R0:W-:Y:S01]  /*80a0*/  @P0 SYNCS.ARRIVE.TRANS64.RED.A1T0 RZ, [R0+URZ], RZ ;  /* 0x000000ff00ff09a7 */ /* 0x0001e2000810043f */
[----:B------:R-:W-:-:S13]  /*80b0*/  PLOP3.LUT P0, PT, PT, PT, UP0, 0x80, 0x0 ;  /* 0x000000000000781c */ /* 0x000fda0003f0f008 */
[----:B0-----:R-:W-:Y:S05]  /*80c0*/  @P0 BRA `(.L_x_30) ;  /* 0x0000000000040947 */ /* 0x001fea0003800000 */
[----:B------:R-:W-:Y:S01]  /*80d0*/  BPT.TRAP 0x1 ;  /* 0x000000040000795c */ /* 0x000fe20000300000 */
.L_x_30:
[----:B-----5:R-:W0:Y:S01]  /*80e0*/  S2R R5, SR_TID.X ;  /* 0x0000000000057919 */ /* 0x020e220000002100 */
[----:B------:R-:W-:Y:S02]  /*80f0*/  UIMAD UR43, UR43, 0xe0, URZ ;  /* 0x000000e02b2b78a4 */ /* 0x000fe4000f8e023f */
[----:B------:R-:W-:Y:S01]  /*8100*/  USHF.R.S32.HI UR10, URZ, 0x1f, UR42 ;  /* 0x0000001f3f0a7899 */ /* 0x000fe2000801142a */
[----:B------:R-:W-:Y:S01]  /*8110*/  ULDC.64 UR8, c[0x0][0x5d0] ;  /* 0x0001740000087ab9 */ /* 0x000fe20000000a00 */
[----:B------:R-:W-:Y:S02]  /*8120*/  UIMAD.WIDE UR6, UR48, 0x180, URZ ;  /* 0x00000180300678a5 */ /* 0x000fe4000f8e023f */
[----:B------:R-:W-:Y:S01]  /*8130*/  IMAD.U32 R18, RZ, RZ, UR43 ;  /* 0x0000002bff127e24 */ /* 0x000fe2000f8e00ff */
[----:B------:R-:W-:Y:S02]  /*8140*/  UIMAD UR4, UR10, UR8, URZ ;  /* 0x000000080a0472a4 */ /* 0x000fe4000f8e023f */
[----:B------:R-:W-:Y:S01]  /*8150*/  IMAD.U32 R8, RZ, RZ, UR8 ;  /* 0x00000008ff087e24 */ /* 0x000fe2000f8e00ff */
[----:B------:R-:W-:-:S02]  /*8160*/  UIMAD UR48, UR48, 0x180, URZ ;  /* 0x00000180303078a4 */ /* 0x000fc4000f8e023f */
[----:B------:R-:W-:Y:S01]  /*8170*/  UIMAD UR4, UR42, UR9, UR4 ;  /* 0x000000092a0472a4 */ /* 0x000fe2000f8e0204 */
[----:B------:R-:W-:Y:S01]  /*8180*/  ULDC UR8, c[0x0][0x284] ;  /* 0x0000a10000087ab9 */ /* 0x000fe20000000800 */
[----:B------:R-:W-:Y:S02]  /*8190*/  UIADD3 UR37, UR41, UR37, URZ ;  /* 0x0000002529257290 */ /* 0x000fe4000fffe03f */
[----:B------:R-:W-:Y:S02]  /*81a0*/  UISETP.GE.U32.AND UP2, UPT, UR41, 0x5, UPT ;  /* 0x000000052900788c */ /* 0x000fe4000bf46070 */
[----:B------:R-:W-:-:S04]  /*81b0*/  UISETP.GT.U32.AND UP1, UPT, UR37, 0x4, UPT ;  /* 0x000000042500788c */ /* 0x000fc8000bf24070 */
[----:B------:R-:W-:Y:S01]  /*81c0*/  UISETP.LT.U32.AND UP1, UPT, UR41, 0x5, UP1 ;  /* 0x000000052900788c */ /* 0x000fe20008f21070 */
[----:B0-----:R-:W-:Y:S01]  /*81d0*/  IMAD.SHL.U32 R19, R5, 0x2, RZ ;  /* 0x0000000205137824 */ /* 0x001fe200078e00ff */
[--C-:B------:R-:W-:Y:S02]  /*81e0*/  SHF.R.U32.HI R3, RZ, 0x7, R5.reuse ;  /* 0x00000007ff037819 */ /* 0x100fe40000011605 */
[----:B------:R-:W-:Y:S02]  /*81f0*/  SHF.R.U32.HI R0, RZ, 0x2, R5 ;  /* 0x00000002ff007819 */ /* 0x000fe40000011605 */
[----:B------:R-:W-:Y:S02]  /*8200*/  LOP3.LUT R18, R18, 0x6, R19, 0xf8, !PT ;  /* 0x0000000612127812 */ /* 0x000fe400078ef813 */
[----:B------:R-:W-:Y:S02]  /*8210*/  LOP3.LUT R3, R3, 0x1, RZ, 0xc0, !PT ;  /* 0x0000000103037812 */ /* 0x000fe400078ec0ff */
[----:B------:R-:W-:-:S02]  /*8220*/  SHF.R.S32.HI R19, RZ, 0x1f, R18 ;  /* 0x0000001fff137819 */ /* 0x000fc40000011412 */
[----:B------:R-:W-:Y:S01]  /*8230*/  LOP3.LUT R4, R5, 0x60, RZ, 0xc0, !PT ;  /* 0x0000006005047812 */ /* 0x000fe200078ec0ff */
[----:B------:R-:W-:Y:S01]  /*8240*/  IMAD.SHL.U32 R14, R3, 0x40, RZ ;  /* 0x00000040030e7824 */ /* 0x000fe200078e00ff */
[----:B------:R-:W-:Y:S01]  /*8250*/  LOP3.LUT R0, R0, 0x7, RZ, 0xc0, !PT ;  /* 0x0000000700007812 */ /* 0x000fe200078ec0ff */
[----:B------:R-:W-:Y:S01]  /*8260*/  IMAD.WIDE.U32 R8, R8, UR42, R18 ;  /* 0x0000002a08087c25 */ /* 0x000fe2000f8e0012 */
[----:B------:R-:W-:Y:S02]  /*8270*/  SHF.R.U32.HI R4, RZ, 0x1, R4 ;  /* 0x00000001ff047819 */ /* 0x000fe40000011604 */
[--C-:B------:R-:W-:Y:S01]  /*8280*/  LOP3.LUT R14, R14, 0x40, R0.reuse, 0xe2, !PT ;  /* 0x000000400e0e7812 */ /* 0x100fe200078ee200 */
[----:B------:R-:W-:Y:S01]  /*8290*/  VIADD R9, R9, UR4 ;  /* 0x0000000409097c36 */ /* 0x000fe20008000000 */
[----:B------:R-:W-:Y:S01]  /*82a0*/  IADD3 R0, RZ, -R4, -R0 ;  /* 0x80000004ff007210 */ /* 0x000fe20007ffe800 */
[----:B------:R-:W-:Y:S01]  /*82b0*/  ULDC UR4, c[0x0][0x288] ;  /* 0x0000a20000047ab9 */ /* 0x000fe20000000800 */
[----:B------:R-:W-:Y:S01]  /*82c0*/  LOP3.LUT R14, R14, UR6, R4, 0xfe, !PT ;  /* 0x000000060e0e7c12 */ /* 0x000fe2000f8efe04 */
[----:B------:R-:W-:-:S02]  /*82d0*/  UISETP.GE.AND UP0, UPT, UR43, UR4, UPT ;  /* 0x000000042b00728c */ /* 0x000fc4000bf06270 */
[----:B------:R-:W-:Y:S01]  /*82e0*/  IMAD R0, R3, -0x40, R0 ;  /* 0xffffffc003007824 */ /* 0x000fe200078e0200 */
[----:B------:R-:W-:Y:S01]  /*82f0*/  MOV R3, UR8 ;  /* 0x0000000800037c02 */ /* 0x000fe20008000f00 */
[----:B------:R-:W-:Y:S02]  /*8300*/  UISETP.GE.OR UP0, UPT, UR48, UR8, UP0 ;  /* 0x000000083000728c */ /* 0x000fe40008706670 */
[----:B------:R-:W-:Y:S01]  /*8310*/  USEL UR8, URZ, 0x1, !UP1 ;  /* 0x000000013f087887 */ /* 0x000fe2000c800000 */
[----:B------:R-:W-:Y:S01]  /*8320*/  IADD3 R3, R3, -UR48, R0 ;  /* 0x8000003003037c10 */ /* 0x000fe2000fffe000 */
[----:B------:R-:W-:Y:S01]  /*8330*/  UMOV UR48, 0xffffffff ;  /* 0xffffffff00307882 */ /* 0x000fe20000000000 */
[----:B------:R-:W-:Y:S01]  /*8340*/  LOP3.LUT R0, R5, 0x3, RZ, 0xc0, !PT ;  /* 0x0000000305007812 */ /* 0x000fe200078ec0ff */
[----:B------:R-:W-:Y:S01]  /*8350*/  IMAD.MOV.U32 R5, RZ, RZ, -0x2 ;  /* 0xfffffffeff057424 */ /* 0x000fe200078e00ff */
[----:B------:R-:W-:Y:S01]  /*8360*/  PLOP3.LUT P0, PT, PT, PT, UP0, 0x80, 0x0 ;  /* 0x000000000000781c */ /* 0x000fe20003f0f008 */
[----:B------:R-:W-:-:S02]  /*8370*/  ULOP3.LUT UR36, UR36, UR8, URZ, 0x3c, !UPT ;  /* 0x0000000824247292 */ /* 0x000fc4000f8e3c3f */
[----:B------:R-:W-:Y:S01]  /*8380*/  IMAD R0, R0, R5, UR4 ;  /* 0x0000000400007e24 */ /* 0x000fe2000f8e0205 */
[----:B------:R-:W-:-:S03]  /*8390*/  UIMAD.WIDE.U32 UR4, UR37, -0x33333333, URZ ;  /* 0xcccccccd250478a5 */ /* 0x000fc6000f8e003f */
[----:B------:R-:W-:Y:S01]  /*83a0*/  VIADD R0, R0, -UR43 ;  /* 0x8000002b00007c36 */ /* 0x000fe20008000000 */
[----:B------:R-:W-:-:S04]  /*83b0*/  USHF.R.U32.HI UR4, URZ, 0x2, UR5 ;  /* 0x000000023f047899 */ /* 0x000fc80008011605 */
[----:B------:R-:W-:Y:S02]  /*83c0*/  UIMAD UR37, UR4, -0x5, UR37 ;  /* 0xfffffffb042578a4 */ /* 0x000fe4000f8e0225 */
[----:B------:R-:W-:Y:S01]  /*83d0*/  @UP2 ULOP3.LUT UR36, UR36, 0x1, UR4, 0x78, !UPT ;  /* 0x0000000124242892 */ /* 0x000fe2000f8e7804 */
[----:B------:R-:W-:Y:S11]  /*83e0*/  @P0 BRA `(.L_x_32) ;  /* 0x000001a0003c0947 */ /* 0x000ff60003800000 */
[----:B------:R-:W-:Y:S01]  /*83f0*/  FSETP.NEU.AND P1, PT, R16, RZ, PT ;  /* 0x000000ff1000720b */ /* 0x000fe20003f2d000 */
[----:B------:R-:W-:Y:S01]  /*8400*/  ULDC.64 UR8, c[0x0][0x5c8] ;  /* 0x0001720000087ab9 */ /* 0x000fe20000000a00 */
[----:B------:R-:W-:Y:S01]  /*8410*/  ISETP.GT.AND P0, PT, R3, RZ, PT ;  /* 0x000000ff0300720c */ /* 0x000fe20003f04270 */
[----:B------:R-:W-:Y:S01]  /*8420*/  UIMAD UR4, UR7, UR8, URZ ;  /* 0x00000008070472a4 */ /* 0x000fe2000f8e023f */
[----:B------:R-:W-:Y:S01]  /*8430*/  IMAD.U32 R21, RZ, RZ, UR9 ;  /* 0x00000009ff157e24 */ /* 0x000fe2000f8e00ff */
[----:B------:R-:W-:Y:S01]  /*8440*/  BSSY B0, `(.L_x_32) ;  /* 0x0001a09000007945 */ /* 0x000fe20003800000 */
[----:B------:R-:W-:Y:S01]  /*8450*/  IMAD.WIDE.U32 R8, R14, UR8, R8 ;  /* 0x000000080e087c25 */ /* 0x000fe2000f8e0008 */
[----:B------:R-:W-:-:S03]  /*8460*/  ISETP.GT.AND P2, PT, R0, RZ, P0 ;  /* 0x000000ff0000720c */ /* 0x000fc60000744270 */
[----:B------:R-:W-:-:S04]  /*8470*/  IMAD R21, R14, R21, UR4 ;  /* 0x000000040e157e24 */ /* 0x000fc8000f8e0215 */
[----:B------:R-:W-:Y:S01]  /*8480*/  IMAD.IADD R21, R9, 0x1, R21 ;  /* 0x0000000109157824 */ /* 0x000fe200078e0215 */
[----:B------:R-:W-:Y:S06]  /*8490*/  @!P1 BRA `(.L_x_33) ;  /* 0x00000138009c9947 */ /* 0x000fec0003800000 */
[----:B------:R-:W0:Y:S01]  /*84a0*/  LDC.64 R6, c[0x0][0x5b8] ;  /* 0x00016e00ff067b82 */ /* 0x000e220000000a00 */
[----:B------:R-:W2:Y:S01]  /*84b0*/  LDL.LU R9, [R1+0x1c0] ;  /* 0x0001c00001097983 */ /* 0x000ea20000300800 */
[----:B------:R-:W-:-:S06]  /*84c0*/  ULDC.64 UR4, c[0x0][0x5c0] ;  /* 0x0001700000047ab9 */ /* 0x000fcc0000000a00 */
[----:B------:R-:W1:Y:S01]  /*84d0*/  LDC.64 R12, c[0x0][0x5a8] ;  /* 0x00016a00ff0c7b82 */ /* 0x000e620000000a00 */
[----:B0-----:R-:W-:Y:S01]  /*84e0*/  IMAD.MOV.U32 R5, RZ, RZ, R7 ;  /* 0x000000ffff057224 */ /* 0x001fe200078e0007 */
[----:B------:R0:W-:Y:S01]  /*84f0*/  STL [R1+0x208], R6 ;  /* 0x0002080601007387 */ /* 0x0001e20000100800 */
[----:B------:R-:W-:-:S04]  /*8500*/  IMAD.MOV.U32 R23, RZ, RZ, R6 ;  /* 0x000000ffff177224 */ /* 0x000fc800078e0006 */
[C---:B------:R-:W-:Y:S02]  /*8510*/  IMAD R4, R23.reuse, UR10, RZ ;  /* 0x0000000a17047c24 */ /* 0x040fe4000f8e02ff */
[----:B------:R-:W-:Y:S01]  /*8520*/  IMAD.WIDE.U32 R234, R23, UR42, R18 ;  /* 0x0000002a17ea7c25 */ /* 0x000fe2000f8e0012 */
[----:B0-----:R-:W0:Y:S03]  /*8530*/  LDC.64 R6, c[0x0][0x5b0] ;  /* 0x00016c00ff067b82 */ /* 0x001e260000000a00 */
[----:B------:R-:W-:Y:S02]  /*8540*/  IMAD R22, R5, UR42, R4 ;  /* 0x0000002a05167c24 */ /* 0x000fe4000f8e0204 */
[----:B------:R-:W-:Y:S02]  /*8550*/  IMAD.MOV.U32 R232, RZ, RZ, R234 ;  /* 0x000000ffffe87224 */ /* 0x000fe400078e00ea */
[----:B------:R-:W-:Y:S01]  /*8560*/  IMAD.IADD R233, R235, 0x1, R22 ;  /* 0x00000001ebe97824 */ /* 0x000fe200078e0216 */
[----:B------:R-:W-:Y:S04]  /*8570*/  STL [R1+0x20c], R22 ;  /* 0x00020c1601007387 */ /* 0x000fe80000100800 */
[----:B------:R-:W-:Y:S04]  /*8580*/  STL.64 [R1+0x218], R234 ;  /* 0x000218ea01007387 */ /* 0x000fe80000100a00 */
[----:B------:R-:W-:Y:S01]  /*8590*/  STL.64 [R1+0x200], R232 ;  /* 0x000200e801007387 */ /* 0x000fe20000100a00 */
[----:B0-----:R-:W-:-:S02]  /*85a0*/  IMAD R20, R6, UR7, RZ ;  /* 0x0000000706147c24 */ /* 0x001fc4000f8e02ff */
[----:B------:R-:W-:-:S04]  /*85b0*/  IMAD.WIDE.U32 R4, R14, R6, R232 ;  /* 0x000000060e047225 */ /* 0x000fc800078e00e8 */
[----:B------:R-:W-:Y:S01]  /*85c0*/  IMAD R20, R14, R7, R20 ;  /* 0x000000070e147224 */ /* 0x000fe200078e0214 */
[----:B-1----:R-:W-:-:S03]  /*85d0*/  LEA R10, P1, R4, R12, 0x1 ;  /* 0x0000000c040a7211 */ /* 0x002fc600078208ff */
[----:B------:R-:W-:-:S05]  /*85e0*/  IMAD.IADD R5, R5, 0x1, R20 ;  /* 0x0000000105057824 */ /* 0x000fca00078e0214 */
[----:B------:R-:W-:-:S05]  /*85f0*/  LEA.HI.X R11, R4, R13, R5, 0x1, P1 ;  /* 0x0000000d040b7211 */ /* 0x000fca00008f0c05 */
[----:B------:R-:W3:Y:S01]  /*8600*/  @P2 LDG.E.LTC128B.U16 R15, desc[UR52][R10.64] ;  /* 0x000000340a0f2981 */ /* 0x000ee2000c1e1520 */
[----:B------:R-:W-:Y:S01]  /*8610*/  BSSY B1, `(.L_x_34) ;  /* 0x0000011000017945 */ /* 0x000fe20003800000 */
[----:B---3--:R-:W-:-:S04]  /*8620*/  IMAD.U32 R4, R15, 0x10000, RZ ;  /* 0x000100000f047824 */ /* 0x008fc800078e00ff */
[----:B------:R-:W-:-:S04]  /*8630*/  FMUL R4, R4, R16 ;  /* 0x0000001004047220 */ /* 0x000fc80000400000 */
[----:B--2---:R-:W-:Y:S01]  /*8640*/  FFMA R9, R9, R2, R4 ;  /* 0x0000000209097223 */ /* 0x004fe20000000004 */
[----:B------:R-:W-:-:S04]  /*8650*/  LEA R4, P1, R8, UR4, 0x1 ;  /* 0x0000000408047c11 */ /* 0x000fc8000f8208ff */
[----:B------:R-:W-:Y:S02]  /*8660*/  LEA.HI.X R5, R8, UR5, R21, 0x1, P1 ;  /* 0x0000000508057c11 */ /* 0x000fe400088f0c15 */
[----:B------:R-:W-:-:S05]  /*8670*/  F2FP.BF16.F32.PACK_AB R8, RZ, R9 ;  /* 0x00000009ff08723e */ /* 0x000fca00000010ff */
[----:B------:R0:W-:Y:S02]  /*8680*/  @P2 STG.E.U16 desc[UR52][R4.64], R8 ;  /* 0x0000000804002986 */ /* 0x0001e4000c101534 */
[----:B0-----:R-:W-:-:S04]  /*8690*/  IMAD.WIDE.U32 R8, R14, R6, R18 ;  /* 0x000000060e087225 */ /* 0x001fc800078e0012 */
[----:B------:R-:W-:Y:S02]  /*86a0*/  IMAD.IADD R9, R20, 0x1, R9 ;  /* 0x0000000114097824 */ /* 0x000fe400078e0209 */
[----:B------:R-:W-:-:S04]  /*86b0*/  IMAD.WIDE.U32 R8, R23, UR42, R8 ;  /* 0x0000002a17087c25 */ /* 0x000fc8000f8e0008 */
[----:B------:R-:W-:Y:S01]  /*86c0*/  IMAD.IADD R9, R22, 0x1, R9 ;  /* 0x0000000116097824 */ /* 0x000fe200078e0209 */
[----:B------:R-:W-:-:S04]  /*86d0*/  LEA R236, P1, R8, R12, 0x1 ;  /* 0x0000000c08ec7211 */ /* 0x000fc800078208ff */
[----:B------:R-:W-:Y:S02]  /*86e0*/  LEA.HI.X R237, R8, R13, R9, 0x1, P1 ;  /* 0x0000000d08ed7211 */ /* 0x000fe400008f0c09 */
[----:B------:R-:W-:-:S13]  /*86f0*/  ISETP.GT.AND P1, PT, R0, 0x1, P0 ;  /* 0x000000010000780c */ /* 0x000fda0000724270 */
[----:B------:R-:W-:Y:S05]  /*8700*/  @!P1 BRA `(.L_x_35) ;  /* 0x0000000000049947 */ /* 0x000fea0003800000 */
[----:B------:R0:W5:Y:S02]  /*8710*/  LDG.E.LTC128B.U16 R15, desc[UR52][R236.64+0x2] ;  /* 0x00000234ec0f7981 */ /* 0x000164000c1e1520 */
.L_x_35:
[----:B------:R-:W-:Y:S05]  /*8720*/  BSYNC B1 ;  /* 0x0000000000017941 */ /* 0x000fea0003800000 */
.L_x_34:
[----:B------:R-:W2:Y:S01]  /*8730*/  LDL.LU R9, [R1+0x1c4] ;  /* 0x0001c40001097983 */ /* 0x000ea20000300800 */
[----:B-----5:R-:W-:Y:S01]  /*8740*/  IMAD.U32 R8, R15, 0x10000, RZ ;  /* 0x000100000f087824 */ /* 0x020fe200078e00ff */
[C---:B------:R-:W-:Y:S01]  /*8750*/  SHF.L.U64.HI R11, R6.reuse, 0x3, R7 ;  /* 0x00000003060b7819 */ /* 0x040fe20000010207 */
[----:B------:R-:W-:Y:S01]  /*8760*/  IMAD.SHL.U32 R10, R6, 0x8, RZ ;  /* 0x00000008060a7824 */ /* 0x000fe200078e00ff */
[----:B------:R-:W-:Y:S01]  /*8770*/  ISETP.GT.AND P5, PT, R3, 0x8, PT ;  /* 0x000000080300780c */ /* 0x000fe20003fa4270 */
[----:B------:R-:W-:Y:S01]  /*8780*/  FMUL R8, R8, R16 ;  /* 0x0000001008087220 */ /* 0x000fe20000400000 */
[----:B------:R-:W3:Y:S04]  /*8790*/  LDL.LU R21, [R1+0x1c8] ;  /* 0x0001c80001157983 */ /* 0x000ee80000300800 */
[----:B------:R-:W-:Y:S01]  /*87a0*/  STL.64 [R1+0x1c0], R10 ;  /* 0x0001c00a01007387 */ /* 0x000fe20000100a00 */
[----:B--2---:R-:W-:-:S05]  /*87b0*/  FFMA R8, R9, R2, R8 ;  /* 0x0000000209087223 */ /* 0x004fca0000000008 */
[----:B------:R-:W-:-:S05]  /*87c0*/  F2FP.BF16.F32.PACK_AB R8, RZ, R8 ;  /* 0x00000008ff08723e */ /* 0x000fca00000010ff */
[----:B------:R1:W-:Y:S01]  /*87d0*/  @P1 STG.E.U16 desc[UR52][R4.64+0x2], R8 ;  /* 0x0000020804001986 */ /* 0x0003e2000c101534 */
[----:B------:R-:W-:Y:S01]  /*87e0*/  ISETP.GT.AND P1, PT, R0, RZ, P5 ;  /* 0x000000ff0000720c */ /* 0x000fe20002f24270 */
[----:B-1----:R-:W-:-:S04]  /*87f0*/  IMAD.WIDE.U32 R8, R14, R6, R10 ;  /* 0x000000060e087225 */ /* 0x002fc800078e000a */
[----:B------:R-:W-:Y:S01]  /*8800*/  IMAD.IADD R20, R20, 0x1, R9 ;  /* 0x0000000114147824 */ /* 0x000fe200078e0209 */
[----:B------:R-:W-:-:S05]  /*8810*/  IADD3 R9, P2, R234, R8, RZ ;  /* 0x00000008ea097210 */ /* 0x000fca0007f5e0ff */
[----:B------:R-:W-:Y:S01]  /*8820*/  IMAD.X R11, R20, 0x1, R233, P2 ;  /* 0x00000001140b7824 */ /* 0x000fe200010e06e9 */
[----:B------:R-:W-:-:S04]  /*8830*/  LEA R10, P2, R9, R12, 0x1 ;  /* 0x0000000c090a7211 */ /* 0x000fc800078408ff */
[----:B------:R-:W-:-:S05]  /*8840*/  LEA.HI.X R11, R9, R13, R11, 0x1, P2 ;  /* 0x0000000d090b7211 */ /* 0x000fca00010f0c0b */
[----:B------:R1:W2:Y:S01]  /*8850*/  @P1 LDG.E.LTC128B.U16 R15, desc[UR52][R10.64] ;  /* 0x000000340a0f1981 */ /* 0x0002a2000c1e1520 */
[----:B------:R-:W-:Y:S01]  /*8860*/  IADD3 R8, P2, R18, R8, RZ ;  /* 0x0000000812087210 */ /* 0x000fe20007f5e0ff */
[----:B------:R-:W-:Y:S01]  /*8870*/  BSSY B1, `(.L_x_36) ;  /* 0x0000016000017945 */ /* 0x000fe20003800000 */
[----:B------:R-:W-:Y:S02]  /*8880*/  ISETP.GT.AND P3, PT, R0, 0x1, P5 ;  /* 0x000000010000780c */ /* 0x000fe40002f64270 */
[----:B------:R-:W-:-:S03]  /*8890*/  IADD3.X R9, R19, R20, RZ, P2, !PT ;  /* 0x0000001413097210 */ /* 0x000fc600017fe4ff */
[----:B------:R-:W-:-:S04]  /*88a0*/  IMAD.WIDE.U32 R8, R23, UR42, R8 ;  /* 0x0000002a17087c25 */ /* 0x000fc8000f8e0008 */
[----:B------:R-:W-:Y:S01]  /*88b0*/  IMAD.IADD R9, R22, 0x1, R9 ;  /* 0x0000000116097824 */ /* 0x000fe200078e0209 */
[C---:B------:R-:W-:Y:S01]  /*88c0*/  LEA R234, P2, R8.reuse, R12, 0x1 ;  /* 0x0000000c08ea7211 */ /* 0x040fe200078408ff */
[----:B-1----:R-:W-:Y:S02]  /*88d0*/  IMAD.U32 R11, RZ, RZ, UR8 ;  /* 0x00000008ff0b7e24 */ /* 0x002fe4000f8e00ff */
[----:B------:R-:W-:Y:S01]  /*88e0*/  IMAD.U32 R10, RZ, RZ, UR9 ;  /* 0x00000009ff0a7e24 */ /* 0x000fe2000f8e00ff */
[----:B------:R-:W-:Y:S01]  /*88f0*/  LEA.HI.X R235, R8, R13, R9, 0x1, P2 ;  /* 0x0000000d08eb7211 */ /* 0x000fe200010f0c09 */
[----:B------:R-:W-:-:S03]  /*8900*/  IMAD.U32 R9, RZ, RZ, UR8 ;  /* 0x00000008ff097e24 */ /* 0x000fc6000f8e00ff */
[----:B------:R-:W-:-:S05]  /*8910*/  SHF.L.U64.HI R20, R11, 0x4, R10 ;  /* 0x000000040b147819 */ /* 0x000fca000001020a */
[----:B------:R1:W-:Y:S01]  /*8920*/  STL [R1+0x1c8], R20 ;  /* 0x0001c81401007387 */ /* 0x0003e20000100800 */
[----:B--2---:R-:W-:-:S04]  /*8930*/  IMAD.U32 R8, R15, 0x10000, RZ ;  /* 0x000100000f087824 */ /* 0x004fc800078e00ff */
[----:B------:R-:W-:-:S04]  /*8940*/  FMUL R8, R8, R16 ;  /* 0x0000001008087220 */ /* 0x000fc80000400000 */
[----:B---3--:R-:W-:Y:S01]  /*8950*/  FFMA R8, R21, R2, R8 ;  /* 0x0000000215087223 */ /* 0x008fe20000000008 */
[----:B------:R-:W-:-:S04]  /*8960*/  IMAD.SHL.U32 R21, R9, 0x10, RZ ;  /* 0x0000001009157824 */ /* 0x000fc800078e00ff */
[----:B------:R-:W-:Y:S02]  /*8970*/  F2FP.BF16.F32.PACK_AB R8, RZ, R8 ;  /* 0x00000008ff08723e */ /* 0x000fe400000010ff */
[----:B------:R-:W-:-:S05]  /*8980*/  IADD3 R10, P2, R21, R4, RZ ;  /* 0x00000004150a7210 */ /* 0x000fca0007f5e0ff */
[----:B------:R-:W-:-:S05]  /*8990*/  IMAD.X R11, R20, 0x1, R5, P2 ;  /* 0x00000001140b7824 */ /* 0x000fca00010e0605 */
[----:B------:R1:W-:Y:S01]  /*89a0*/  @P1 STG.E.U16 desc[UR52][R10.64], R8 ;  /* 0x000000080a001986 */ /* 0x0003e2000c101534 */
[----:B------:R-:W-:Y:S05]  /*89b0*/  @!P3 BRA `(.L_x_37) ;  /* 0x000000000004b947 */ /* 0x000fea0003800000 */
[----:B------:R2:W5:Y:S02]  /*89c0*/  LDG.E.LTC128B.U16 R15, desc[UR52][R234.64+0x2] ;  /* 0x00000234ea0f7981 */ /* 0x000564000c1e1520 */
.L_x_37:
[----:B------:R-:W-:Y:S05]  /*89d0*/  BSYNC B1 ;  /* 0x0000000000017941 */ /* 0x000fea0003800000 */
.L_x_36:
[----:B------:R-:W3:Y:S01]  /*89e0*/  LDL.LU R9, [R1+0x1cc] ;  /* 0x0001cc0001097983 */ /* 0x000ee20000300800 */
[----:B-1---5:R-:W-:Y:S01]  /*89f0*/  IMAD.U32 R8, R15, 0x10000, RZ ;  /* 0x000100000f087824 */ /* 0x022fe200078e00ff */
[----:B------:R-:W-:Y:S01]  /*8a00*/  ISETP.GT.AND P1, PT, R0, 0x8, P0 ;  /* 0x000000080000780c */ /* 0x000fe20000724270 */
[----:B------:R-:W-:Y:S02]  /*8a10*/  BSSY B1, `(.L_x_38) ;  /* 0x000000b000017945 */ /* 0x000fe40003800000 */
[----:B------:R-:W-:-:S04]  /*8a20*/  FMUL R8, R8, R16 ;  /* 0x0000001008087220 */ /* 0x000fc80000400000 */
[----:B---3--:R-:W-:Y:S01]  /*8a30*/  FFMA R8, R9, R2, R8 ;  /* 0x0000000209087223 */ /* 0x008fe20000000008 */
[----:B------:R-:W-:-:S04]  /*8a40*/  @P3 IMAD.MOV.U32 R9, RZ, RZ, R11 ;  /* 0x000000ffff093224 */ /* 0x000fc800078e000b */
[----:B------:R-:W-:-:S04]  /*8a50*/  F2FP.BF16.F32.PACK_AB R8, RZ, R8 ;  /* 0x00000008ff08723e */ /* 0x000fc800000010ff */
[----:B------:R-:W-:Y:S01]  /*8a60*/  PRMT R20, R8, 0x7610, R20 ;  /* 0x0000761008147816 */ /* 0x000fe20000000014 */
[----:B------:R-:W-:-:S05]  /*8a70*/  @P3 IMAD.MOV.U32 R8, RZ, RZ, R10 ;  /* 0x000000ffff083224 */ /* 0x000fca00078e000a */
[----:B------:R1:W-:Y:S02]  /*8a80*/  @P3 STG.E.U16 desc[UR52][R8.64+0x2], R20 ;  /* 0x0000021408003986 */ /* 0x0003e4000c101534 */
[----:B-1----:R-:W-:Y:S01]  /*8a90*/  PRMT R8, R15, 0x7610, R8 ;  /* 0x000076100f087816 */ /* 0x002fe20000000008 */
[----:B------:R-:W-:Y:S06]  /*8aa0*/  @!P1 BRA `(.L_x_39) ;  /* 0x0000000000049947 */ /* 0x000fec0003800000 */
[----:B------:R1:W5:Y:S02]  /*8ab0*/  LDG.E.LTC128B.U16 R8, desc[UR52][R236.64+0x10] ;  /* 0x00001034ec087981 */ /* 0x000364000c1e1520 */
.L_x_39:
[----:B------:R-:W-:Y:S05]  /*8ac0*/  BSYNC B1 ;  /* 0x0000000000017941 */ /* 0x000fea0003800000 */
.L_x_38:
[----:B------:R-:W3:Y:S01]  /*8ad0*/  LDL.LU R15, [R1+0x1d0] ;  /* 0x0001d000010f7983 */ /* 0x000ee20000300800 */
[----:B-----5:R-:W-:Y:S01]  /*8ae0*/  IMAD.U32 R9, R8, 0x10000, RZ ;  /* 0x0001000008097824 */ /* 0x020fe200078e00ff */
[----:B------:R-:W-:Y:S01]  /*8af0*/  ISETP.GT.AND P2, PT, R0, 0x9, P0 ;  /* 0x000000090000780c */ /* 0x000fe20000744270 */
[----:B------:R-:W-:Y:S02]  /*8b00*/  BSSY B1, `(.L_x_40) ;  /* 0x0000007000017945 */ /* 0x000fe40003800000 */
[----:B------:R-:W-:-:S04]  /*8b10*/  FMUL R9, R9, R16 ;  /* 0x0000001009097220 */ /* 0x000fc80000400000 */
[----:B---3--:R-:W-:-:S05]  /*8b20*/  FFMA R9, R15, R2, R9 ;  /* 0x000000020f097223 */ /* 0x008fca0000000009 */
[----:B------:R-:W-:-:S05]  /*8b30*/  F2FP.BF16.F32.PACK_AB R9, RZ, R9 ;  /* 0x00000009ff09723e */ /* 0x000fca00000010ff */
[----:B------:R3:W-:Y:S01]  /*8b40*/  @P1 STG.E.U16 desc[UR52][R4.64+0x10], R9 ;  /* 0x0000100904001986 */ /* 0x0007e2000c101534 */
[----:B------:R-:W-:Y:S05]  /*8b50*/  @!P2 BRA `(.L_x_41) ;  /* 0x000000000004a947 */ /* 0x000fea0003800000 */
[----:B------:R4:W5:Y:S02]  /*8b60*/  LDG.E.LTC128B.U16 R8, desc[UR52][R236.64+0x12] ;  /* 0x00001234ec087981 */ /* 0x000964000c1e1520 */
.L_x_41:
[----:B------:R-:W-:Y:S05]  /*8b70*/  BSYNC B1 ;  /* 0x0000000000017941 */ /* 0x000fea0003800000 */
.L_x_40:
[----:B------:R-:W2:Y:S01]  /*8b80*/  LDL.LU R15, [R1+0x1d4] ;  /* 0x0001d400010f7983 */ /* 0x000ea20000300800 */
[----:B---3-5:R-:W-:Y:S01]  /*8b90*/  IMAD.U32 R9, R8, 0x10000, RZ ;  /* 0x0001000008097824 */ /* 0x028fe200078e00ff */
[----:B------:R-:W-:Y:S01]  /*8ba0*/  ISETP.GT.AND P1, PT, R0, 0x8, P5 ;  /* 0x000000080000780c */ /* 0x000fe20002f24270 */
[----:B------:R-:W-:Y:S02]  /*8bb0*/  BSSY B1, `(.L_x_42) ;  /* 0x0000007000017945 */ /* 0x000fe40003800000 */
[----:B------:R-:W-:-:S04]  /*8bc0*/  FMUL R9, R9, R16 ;  /* 0x0000001009097220 */ /* 0x000fc80000400000 */
[----:B--2---:R-:W-:-:S05]  /*8bd0*/  FFMA R9, R15, R2, R9 ;  /* 0x000000020f097223 */ /* 0x004fca0000000009 */
[----:B------:R-:W-:-:S05]  /*8be0*/  F2FP.BF16.F32.PACK_AB R9, RZ, R9 ;  /* 0x00000009ff09723e */ /* 0x000fca00000010ff */
[----:B------:R2:W-:Y:S01]  /*8bf0*/  @P2 STG.E.U16 desc[UR52][R4.64+0x12], R9 ;  /* 0x0000120904002986 */ /* 0x0005e2000c101534 */
[----:B------:R-:W-:Y:S05]  /*8c00*/  @!P1 BRA `(.L_x_43) ;  /* 0x0000000000049947 */ /* 0x000fea0003800000 */
[----:B------:R3:W5:Y:S02]  /*8c10*/  LDG.E.LTC128B.U16 R8, desc[UR52][R234.64+0x10] ;  /* 0x00001034ea087981 */ /* 0x000764000c1e1520 */
.L_x_43:
[----:B------:R-:W-:Y:S05]  /*8c20*/  BSYNC B1 ;  /* 0x0000000000017941 */ /* 0x000fea0003800000 */
.L_x_42:
[----:B------:R-:W4:Y:S01]  /*8c30*/  LDL.LU R15, [R1+0x1d8] ;  /* 0x0001d800010f7983 */ /* 0x000f220000300800 */
[----:B--2--5:R-:W-:Y:S01]  /*8c40*/  IMAD.U32 R9, R8, 0x10000, RZ ;  /* 0x0001000008097824 */ /* 0x024fe200078e00ff */
[----:B------:R-:W-:Y:S01]  /*8c50*/  ISETP.GT.AND P2, PT, R0, 0x9, P5 ;  /* 0x000000090000780c */ /* 0x000fe20002f44270 */
[----:B------:R-:W-:Y:S02]  /*8c60*/  BSSY B1, `(.L_x_44) ;  /* 0x0000007000017945 */ /* 0x000fe40003800000 */
[----:B------:R-:W-:-:S04]  /*8c70*/  FMUL R9, R9, R16 ;  /* 0x0000001009097220 */ /* 0x000fc80000400000 */
[----:B----4-:R-:W-:-:S05]  /*8c80*/  FFMA R9, R15, R2, R9 ;  /* 0x000000020f097223 */ /* 0x010fca0000000009 */
[----:B------:R-:W-:-:S05]  /*8c90*/  F2FP.BF16.F32.PACK_AB R9, RZ, R9 ;  /* 0x00000009ff09723e */ /* 0x000fca00000010ff */
[----:B------:R2:W-:Y:S01]  /*8ca0*/  @P1 STG.E.U16 desc[UR52][R10.64+0x10], R9 ;  /* 0x000010090a001986 */ /* 0x0005e2000c101534 */
[----:B------:R-:W-:Y:S05]  /*8cb0*/  @!P2 BRA `(.L_x_45) ;  /* 0x000000000004a947 */ /* 0x000fea0003800000 */
[----:B------:R4:W5:Y:S02]  /*8cc0*/  LDG.E.LTC128B.U16 R8, desc[UR52][R234.64+0x12] ;  /* 0x00001234ea087981 */ /* 0x000964000c1e1520 */
.L_x_45:
[----:B------:R-:W-:Y:S05]  /*8cd0*/  BSYNC B1 ;  /* 0x0000000000017941 */ /* 0x000fea0003800000 */
.L_x_44:
[----:B------:R-:W3:Y:S01]  /*8ce0*/  LDL.LU R15, [R1+0x1dc] ;  /* 0x0001dc00010f7983 */ /* 0x000ee20000300800 */
[----:B--2--5:R-:W-:Y:S01]  /*8cf0*/  IMAD.U32 R9, R8, 0x10000, RZ ;  /* 0x0001000008097824 */ /* 0x024fe200078e00ff */
        /* <DEDUP_REMOVED lines=8> */
.L_x_47:
[----:B------:R-:W-:Y:S05]  /*8d80*/  BSYNC B1 ;  /* 0x0000000000017941 */ /* 0x000fea0003800000 */
.L_x_46:
        /* <DEDUP_REMOVED lines=10> */
.L_x_49:
[----:B------:R-:W-:Y:S05]  /*8e30*/  BSYNC B1 ;  /* 0x0000000000017941 */ /* 0x000fea0003800000 */
.L_x_48:
        /* <DEDUP_REMOVED lines=10> */
.L_x_51:
[----:B------:R-:W-:Y:S05]  /*8ee0*/  BSYNC B1 ;  /* 0x0000000000017941 */ /* 0x000fea0003800000 */
.L_x_50:
[----:B------:R-:W4:Y:S01]  /*8ef0*/  LDL.LU R15, [R1+0x1e8] ;  /* 0x0001e800010f7983 */ /* 0x000f220000300800 */
[----:B--2--5:R-:W-:Y:S01]  /*8f00*/  SHF.L.U32 R9, R8, 0x10, RZ ;  /* 0x0000001008097819 */ /* 0x024fe200000006ff */
[----:B------:R-:W-:Y:S01]  /*8f10*/  BSSY B1, `(.L_x_52) ;  /* 0x0000008000017945 */ /* 0x000fe20003800000 */
[----:B------:R-:W-:-:S03]  /*8f20*/  ISETP.GT.AND P2, PT, R0, 0x11, P5 ;  /* 0x000000110000780c */ /* 0x000fc60002f44270 */
[----:B------:R-:W-:-:S04]  /*8f30*/  FMUL R9, R9, R16 ;  /* 0x0000001009097220 */ /* 0x000fc80000400000 */
[----:B----4-:R-:W-:-:S05]  /*8f40*/  FFMA R9, R15, R2, R9 ;  /* 0x000000020f097223 */ /* 0x010fca0000000009 */
[----:B------:R-:W-:-:S05]  /*8f50*/  F2FP.BF16.F32.PACK_AB R9, RZ, R9 ;  /* 0x00000009ff09723e */ /* 0x000fca00000010ff */
[----:B------:R2:W-:Y:S01]  /*8f60*/  @P1 STG.E.U16 desc[UR52][R10.64+0x20], R9 ;  /* 0x000020090a001986 */ /* 0x0005e2000c101534 */
[----:B------:R-:W-:Y:S05]  /*8f70*/  @!P2 BRA `(.L_x_53) ;  /* 0x000000000004a947 */ /* 0x000fea0003800000 */
[----:B------:R4:W5:Y:S02]  /*8f80*/  LDG.E.LTC128B.U16 R8, desc[UR52][R234.64+0x22] ;  /* 0x00002234ea087981 */ /* 0x000964000c1e1520 */
.L_x_53:
[----:B------:R-:W-:Y:S05]  /*8f90*/  BSYNC B1 ;  /* 0x0000000000017941 */ /* 0x000fea0003800000 */
.L_x_52:
        /* <DEDUP_REMOVED lines=10> */
.L_x_55:
[----:B------:R-:W-:Y:S05]  /*9040*/  BSYNC B1 ;  /* 0x0000000000017941 */ /* 0x000fea0003800000 */
.L_x_54:
        /* <DEDUP_REMOVED lines=10> */
.L_x_57:
[----:B------:R-:W-:Y:S05]  /*90f0*/  BSYNC B1 ;  /* 0x0000000000017941 */ /* 0x000fea0003800000 */
.L_x_56:
        /* <DEDUP_REMOVED lines=10> */
.L_x_59:
[----:B------:R-:W-:Y:S05]  /*91a0*/  BSYNC B1 ;  /* 0x0000000000017941 */ /* 0x000fea0003800000 */
.L_x_58:
[----:B------:R-:W4:Y:S01]  /*91b0*/  LDL.LU R20, [R1+0x1f8] ;  /* 0x0001f80001147983 */ /* 0x000f220000300800 */
[----:B--2--5:R-:W-:Y:S01]  /*91c0*/  IMAD.U32 R9, R8, 0x10000, RZ ;  /* 0x0001000008097824 */ /* 0x024fe200078e00ff */
[----:B------:R-:W-:Y:S01]  /*91d0*/  ISETP.GT.AND P2, PT, R0, 0x19, P5 ;  /* 0x000000190000780c */ /* 0x000fe20002f44270 */
[----:B------:R-:W-:Y:S01]  /*91e0*/  BSSY B1, `(.L_x_60) ;  /* 0x0000008000017945 */ /* 0x000fe20003800000 */
[----:B------:R-:W-:Y:S01]  /*91f0*/  PRMT R15, R8, 0x7610, R15 ;  /* 0x00007610080f7816 */ /* 0x000fe2000000000f */
[----:B------:R-:W-:-:S04]  /*9200*/  FMUL R9, R9, R16 ;  /* 0x0000001009097220 */ /* 0x000fc80000400000 */
[----:B----4-:R-:W-:-:S05]  /*9210*/  FFMA R9, R20, R2, R9 ;  /* 0x0000000214097223 */ /* 0x010fca0000000009 */
[----:B------:R-:W-:-:S05]  /*9220*/  F2FP.BF16.F32.PACK_AB R9, RZ, R9 ;  /* 0x00000009ff09723e */ /* 0x000fca00000010ff */
[----:B------:R2:W-:Y:S01]  /*9230*/  @P1 STG.E.U16 desc[UR52][R10.64+0x30], R9 ;  /* 0x000030090a001986 */ /* 0x0005e2000c101534 */
[----:B------:R-:W-:Y:S05]  /*9240*/  @!P2 BRA `(.L_x_61) ;  /* 0x000000000004a947 */ /* 0x000fea0003800000 */
[----:B------:R4:W5:Y:S02]  /*9250*/  LDG.E.LTC128B.U16 R15, desc[UR52][R234.64+0x32] ;  /* 0x00003234ea0f7981 */ /* 0x000964000c1e1520 */
.L_x_61:
[----:B------:R-:W-:Y:S05]  /*9260*/  BSYNC B1 ;  /* 0x0000000000017941 */ /* 0x000fea0003800000 */
.L_x_60:
[----:B--2---:R-:W2:Y:S01]  /*9270*/  LDL.LU R9, [R1+0x1fc] ;  /* 0x0001fc0001097983 */ /* 0x004ea20000300800 */
[----:B-----5:R-:W-:-:S04]  /*9280*/  IMAD.U32 R8, R15, 0x10000, RZ ;  /* 0x000100000f087824 */ /* 0x020fc800078e00ff */
[----:B------:R-:W-:-:S04]  /*9290*/  FMUL R8, R8, R16 ;  /* 0x0000001008087220 */ /* 0x000fc80000400000 */
[----:B--2---:R-:W-:Y:S01]  /*92a0*/  FFMA R8, R9, R2, R8 ;  /* 0x0000000209087223 */ /* 0x004fe20000000008 */
[----:B------:R-:W-:-:S04]  /*92b0*/  @P2 IMAD.MOV.U32 R9, RZ, RZ, R11 ;  /* 0x000000ffff092224 */ /* 0x000fc800078e000b */
[----:B------:R-:W-:-:S04]  /*92c0*/  F2FP.BF16.F32.PACK_AB R8, RZ, R8 ;  /* 0x00000008ff08723e */ /* 0x000fc800000010ff */
[----:B------:R-:W-:Y:S01]  /*92d0*/  PRMT R20, R8, 0x7610, R20 ;  /* 0x0000761008147816 */ /* 0x000fe20000000014 */
[----:B------:R-:W-:-:S05]  /*92e0*/  @P2 IMAD.MOV.U32 R8, RZ, RZ, R10 ;  /* 0x000000ffff082224 */ /* 0x000fca00078e000a */
[----:B------:R2:W-:Y:S04]  /*92f0*/  @P2 STG.E.U16 desc[UR52][R8.64+0x32], R20 ;  /* 0x0000321408002986 */ /* 0x0005e8000c101534 */
[----:B--2---:R-:W2:Y:S01]  /*9300*/  LDL.64 R20, [R1+0x200] ;  /* 0x0002000001147983 */ /* 0x004ea20000100a00 */
[----:B------:R-:W-:Y:S02]  /*9310*/  IADD3 R232, P1, R14, 0x80, RZ ;  /* 0x000000800ee87810 */ /* 0x000fe40007f3e0ff */
[----:B------:R-:W-:-:S03]  /*9320*/  ISETP.GT.AND P4, PT, R3, 0x80, PT ;  /* 0x000000800300780c */ /* 0x000fc60003f84270 */
[----:B------:R-:W-:Y:S01]  /*9330*/  IMAD.X R8, RZ, RZ, UR7, P1 ;  /* 0x00000007ff087e24 */ /* 0x000fe200088e06ff */
[----:B------:R-:W-:-:S03]  /*9340*/  ISETP.GT.AND P2, PT, R0, RZ, P4 ;  /* 0x000000ff0000720c */ /* 0x000fc60002744270 */
[----:B------:R-:W-:-:S04]  /*9350*/  IMAD R8, R8, R6, RZ ;  /* 0x0000000608087224 */ /* 0x000fc800078e02ff */
[C---:B------:R-:W-:Y:S02]  /*9360*/  IMAD R233, R232.reuse, R7, R8 ;  /* 0x00000007e8e97224 */ /* 0x040fe400078e0208 */
[----:B--2---:R-:W-:-:S04]  /*9370*/  IMAD.WIDE.U32 R8, R232, R6, R20 ;  /* 0x00000006e8087225 */ /* 0x004fc800078e0014 */
[----:B------:R-:W-:Y:S01]  /*9380*/  IMAD.IADD R9, R9, 0x1, R233 ;  /* 0x0000000109097824 */ /* 0x000fe200078e02e9 */
[----:B------:R-:W-:-:S04]  /*9390*/  LEA R20, P1, R8, R12, 0x1 ;  /* 0x0000000c08147211 */ /* 0x000fc800078208ff */
[----:B------:R-:W-:-:S05]  /*93a0*/  LEA.HI.X R21, R8, R13, R9, 0x1, P1 ;  /* 0x0000000d08157211 */ /* 0x000fca00008f0c09 */
[----:B------:R2:W3:Y:S04]  /*93b0*/  @P2 LDG.E.LTC128B.U16 R15, desc[UR52][R20.64] ;  /* 0x00000034140f2981 */ /* 0x0004e8000c1e1520 */
[----:B------:R-:W4:Y:S01]  /*93c0*/  LDL.LU R21, [R1+0x180] ;  /* 0x0001800001157983 */ /* 0x000f220000300800 */
[----:B------:R-:W-:Y:S01]  /*93d0*/  IMAD.WIDE.U32 R8, R232, R6, R18 ;  /* 0x00000006e8087225 */ /* 0x000fe200078e0012 */
[----:B------:R-:W-:Y:S03]  /*93e0*/  BSSY B1, `(.L_x_62) ;  /* 0x0000017000017945 */ /* 0x000fe60003800000 */
[----:B------:R-:W-:Y:S02]  /*93f0*/  IMAD.IADD R9, R233, 0x1, R9 ;  /* 0x00000001e9097824 */ /* 0x000fe400078e0209 */
[----:B--2---:R-:W-:-:S02]  /*9400*/  IMAD.U32 R20, RZ, RZ, UR9 ;  /* 0x00000009ff147e24 */ /* 0x004fc4000f8e00ff */
[----:B------:R-:W-:-:S04]  /*9410*/  IMAD.WIDE.U32 R8, R23, UR42, R8 ;  /* 0x0000002a17087c25 */ /* 0x000fc8000f8e0008 */
[----:B------:R-:W-:Y:S01]  /*9420*/  IMAD.IADD R9, R22, 0x1, R9 ;  /* 0x0000000116097824 */ /* 0x000fe200078e0209 */
[----:B------:R-:W-:-:S04]  /*9430*/  LEA R22, P1, R8, R12, 0x1 ;  /* 0x0000000c08167211 */ /* 0x000fc800078208ff */
[----:B------:R-:W-:Y:S02]  /*9440*/  LEA.HI.X R23, R8, R13, R9, 0x1, P1 ;  /* 0x0000000d08177211 */ /* 0x000fe400008f0c09 */
[----:B------:R-:W-:Y:S01]  /*9450*/  ISETP.GT.AND P1, PT, R0, 0x1, P4 ;  /* 0x000000010000780c */ /* 0x000fe20002724270 */
[----:B---3--:R-:W-:-:S04]  /*9460*/  IMAD.U32 R8, R15, 0x10000, RZ ;  /* 0x000100000f087824 */ /* 0x008fc800078e00ff */
[----:B------:R-:W-:-:S04]  /*9470*/  FMUL R8, R8, R16 ;  /* 0x0000001008087220 */ /* 0x000fc80000400000 */
[----:B----4-:R-:W-:Y:S01]  /*9480*/  FFMA R9, R21, R2, R8 ;  /* 0x0000000215097223 */ /* 0x010fe20000000008 */
[----:B------:R-:W-:Y:S02]  /*9490*/  IMAD.U32 R8, RZ, RZ, UR8 ;  /* 0x00000008ff087e24 */ /* 0x000fe4000f8e00ff */
[----:B------:R-:W-:Y:S02]  /*94a0*/  IMAD.U32 R21, RZ, RZ, UR8 ;  /* 0x00000008ff157e24 */ /* 0x000fe4000f8e00ff */
[----:B------:R-:W-:Y:S01]  /*94b0*/  IMAD.SHL.U32 R8, R8, 0x100, RZ ;  /* 0x0000010008087824 */ /* 0x000fe200078e00ff */
[----:B------:R-:W-:Y:S02]  /*94c0*/  F2FP.BF16.F32.PACK_AB R9, RZ, R9 ;  /* 0x00000009ff09723e */ /* 0x000fe400000010ff */
[----:B------:R-:W-:Y:S02]  /*94d0*/  SHF.L.U64.HI R21, R21, 0x8, R20 ;  /* 0x0000000815157819 */ /* 0x000fe40000010214 */
[----:B------:R-:W-:-:S02]  /*94e0*/  IADD3 R8, P3, R8, R4, RZ ;  /* 0x0000000408087210 */ /* 0x000fc40007f7e0ff */
[----:B------:R-:W-:Y:S01]  /*94f0*/  PRMT R20, R9, 0x7610, R20 ;  /* 0x0000761009147816 */ /* 0x000fe20000000014 */
[----:B------:R2:W-:Y:S01]  /*9500*/  STL [R1+0x1d4], R21 ;  /* 0x0001d41501007387 */ /* 0x0005e20000100800 */
[----:B------:R-:W-:-:S05]  /*9510*/  IADD3.X R9, R21, R5, RZ, P3, !PT ;  /* 0x0000000515097210 */ /* 0x000fca0001ffe4ff */
[----:B------:R2:W-:Y:S01]  /*9520*/  @P2 STG.E.U16 desc[UR52][R8.64], R20 ;  /* 0x0000001408002986 */ /* 0x0005e2000c101534 */
[----:B------:R-:W-:Y:S05]  /*9530*/  @!P1 BRA `(.L_x_63) ;  /* 0x0000000000049947 */ /* 0x000fea0003800000 */
[----:B------:R3:W5:Y:S02]  /*9540*/  LDG.E.LTC128B.U16 R15, desc[UR52][R22.64+0x2] ;  /* 0x00000234160f7981 */ /* 0x000764000c1e1520 */
.L_x_63:
[----:B------:R-:W-:Y:S05]  /*9550*/  BSYNC B1 ;  /* 0x0000000000017941 */ /* 0x000fea0003800000 */
.L_x_62:
[----:B--2---:R-:W2:Y:S01]  /*9560*/  LDL.LU R21, [R1+0x184] ;  /* 0x0001840001157983 */ /* 0x004ea20000300800 */
[----:B-----5:R-:W-:-:S03]  /*9570*/  IMAD.U32 R20, R15, 0x10000, RZ ;  /* 0x000100000f147824 */ /* 0x020fc600078e00ff */
[----:B------:R4:W-:Y:S01]  /*9580*/  STL.64 [R1+0x238], R18 ;  /* 0x0002381201007387 */ /* 0x0009e20000100a00 */
[----:B------:R-:W-:-:S03]  /*9590*/  FMUL R20, R20, R16 ;  /* 0x0000001014147220 */ /* 0x000fc60000400000 */
[----:B----4-:R-:W4:Y:S04]  /*95a0*/  LDL.64 R18, [R1+0x200] ;  /* 0x0002000001127983 */ /* 0x010f280000100a00 */
[----:B------:R-:W-:Y:S04]  /*95b0*/  STL.64 [R1+0x230], R10 ;  /* 0x0002300a01007387 */ /* 0x000fe80000100a00 */
[----:B------:R-:W-:Y:S01]  /*95c0*/  STL [R1+0x228], R4 ;  /* 0x0002280401007387 */ /* 0x000fe20000100800 */
[----:B--2---:R-:W-:-:S05]  /*95d0*/  FFMA R21, R21, R2, R20 ;  /* 0x0000000215157223 */ /* 0x004fca0000000014 */
[----:B------:R2:W-:Y:S04]  /*95e0*/  STL [R1+0x180], R21 ;  /* 0x0001801501007387 */ /* 0x0005e80000100800 */
[----:B--2---:R-:W2:Y:S02]  /*95f0*/  LDL.64 R20, [R1+0x1c0] ;  /* 0x0001c00001147983 */ /* 0x004ea40000100a00 */
[----:B--2---:R-:W-:Y:S02]  /*9600*/  IMAD.WIDE.U32 R20, R232, R6, R20 ;  /* 0x00000006e8147225 */ /* 0x004fe400078e0014 */
[----:B------:R-:W2:Y:S01]  /*9610*/  LDL.LU R232, [R1+0x180] ;  /* 0x0001800001e87983 */ /* 0x000ea20000300800 */
[----:B------:R-:W-:Y:S02]  /*9620*/  ISETP.GT.AND P3, PT, R3, 0x88, PT ;  /* 0x000000880300780c */ /* 0x000fe40003f64270 */
[----:B--2---:R-:W-:-:S04]  /*9630*/  F2FP.BF16.F32.PACK_AB R10, RZ, R232 ;  /* 0x000000e8ff0a723e */ /* 0x004fc800000010ff */
[----:B------:R-:W-:Y:S01]  /*9640*/  PRMT R11, R10, 0x7610, R11 ;  /* 0x000076100a0b7816 */ /* 0x000fe2000000000b */
[----:B------:R-:W-:Y:S02]  /*9650*/  IMAD.IADD R10, R233, 0x1, R21 ;  /* 0x00000001e90a7824 */ /* 0x000fe400078e0215 */
[----:B------:R-:W2:Y:S01]  /*9660*/  LDL.64 R232, [R1+0x218] ;  /* 0x0002180001e87983 */ /* 0x000ea20000100a00 */
[----:B------:R-:W-:Y:S02]  /*9670*/  PRMT R4, R11, 0x7610, R4 ;  /* 0x000076100b047816 */ /* 0x000fe40000000004 */
[----:B------:R-:W-:Y:S01]  /*9680*/  ISETP.GT.AND P2, PT, R0, RZ, P3 ;  /* 0x000000ff0000720c */ /* 0x000fe20001f44270 */
[----:B------:R0:W-:Y:S01]  /*9690*/  STL [R1+0x1cc], R10 ;  /* 0x0001cc0a01007387 */ /* 0x0001e20000100800 */
[----:B--2---:R-:W-:-:S05]  /*96a0*/  IADD3 R232, P6, R232, R20, RZ ;  /* 0x00000014e8e87210 */ /* 0x004fca0007fde0ff */
[----:B----4-:R-:W-:Y:S01]  /*96b0*/  IMAD.X R233, R10, 0x1, R19, P6 ;  /* 0x000000010ae97824 */ /* 0x010fe200030e0613 */
[C---:B0-----:R-:W-:Y:S01]  /*96c0*/  LEA R10, P6, R232.reuse, R12, 0x1 ;  /* 0x0000000ce80a7211 */ /* 0x041fe200078c08ff */
[----:B------:R0:W5:Y:S03]  /*96d0*/  LDL.LU.64 R18, [R1+0x238] ;  /* 0x0002380001127983 */ /* 0x0001660000300a00 */
[----:B------:R-:W-:Y:S01]  /*96e0*/  LEA.HI.X R11, R232, R13, R233, 0x1, P6 ;  /* 0x0000000de80b7211 */ /* 0x000fe200030f0ce9 */
[----:B------:R-:W-:Y:S02]  /*96f0*/  IMAD.MOV.U32 R232, RZ, RZ, R8 ;  /* 0x000000ffffe87224 */ /* 0x000fe400078e0008 */
[----:B------:R-:W-:Y:S02]  /*9700*/  IMAD.MOV.U32 R233, RZ, RZ, R9 ;  /* 0x000000ffffe97224 */ /* 0x000fe400078e0009 */
[----:B------:R2:W-:Y:S04]  /*9710*/  STL.64 [R1+0x180], R10 ;  /* 0x0001800a01007387 */ /* 0x0005e80000100a00 */
[----:B------:R4:W-:Y:S04]  /*9720*/  @P1 STG.E.U16 desc[UR52][R232.64+0x2], R4 ;  /* 0x00000204e8001986 */ /* 0x0009e8000c101534 */
[----:B--2---:R0:W5:Y:S04]  /*9730*/  LDL.LU.64 R10, [R1+0x230] ;  /* 0x00023000010a7983 */ /* 0x0041680000300a00 */
[----:B----4-:R0:W5:Y:S01]  /*9740*/  LDL.LU R4, [R1+0x228] ;  /* 0x0002280001047983 */ /* 0x0101620000300800 */
[----:B------:R-:W-:Y:S04]  /*9750*/  BSSY B1, `(.L_x_64) ;  /* 0x0000006000017945 */ /* 0x000fe80003800000 */
[----:B------:R-:W-:Y:S05]  /*9760*/  @!P2 BRA `(.L_x_65) ;  /* 0x000000000010a947 */ /* 0x000fea0003800000 */
[----:B------:R2:W-:Y:S04]  /*9770*/  STL.64 [R1+0x228], R2 ;  /* 0x0002280201007387 */ /* 0x0005e80000100a00 */
[----:B--2---:R-:W2:Y:S04]  /*9780*/  LDL.LU.64 R2, [R1+0x180] ;  /* 0x0001800001027983 */ /* 0x004ea80000300a00 */
[----:B--2---:R2:W5:Y:S04]  /*9790*/  LDG.E.LTC128B.U16 R15, desc[UR52][R2.64] ;  /* 0x00000034020f7981 */ /* 0x004568000c1e1520 */
[----:B------:R2:W5:Y:S02]  /*97a0*/  LDL.LU.64 R2, [R1+0x228] ;  /* 0x0002280001027983 */ /* 0x0005640000300a00 */
.L_x_65:
[----:B------:R-:W-:Y:S05]  /*97b0*/  BSYNC B1 ;  /* 0x0000000000017941 */ /* 0x000fea0003800000 */
.L_x_64:
[----:B------:R4:W-:Y:S04]  /*97c0*/  STL.64 [R1+0x230], R6 ;  /* 0x0002300601007387 */ /* 0x0009e80000100a00 */
[----:B----4-:R-:W4:Y:S01]  /*97d0*/  LDL.LU R6, [R1+0x188] ;  /* 0x0001880001067983 */ /* 0x010f220000300800 */
[----:B-----5:R-:W-:Y:S02]  /*97e0*/  IMAD.U32 R21, R15, 0x10000, RZ ;  /* 0x000100000f157824 */ /* 0x020fe400078e00ff */
[----:B------:R-:W-:Y:S01]  /*97f0*/  IMAD.U32 R7, RZ, RZ, UR8 ;  /* 0x00000008ff077e24 */ /* 0x000fe2000f8e00ff */
[----:B------:R0:W-:Y:S01]  /*9800*/  STL.64 [R1+0x228], R4 ;  /* 0x0002280401007387 */ /* 0x0001e20000100a00 */
[----:B------:R-:W-:Y:S02]  /*9810*/  FMUL R21, R21, R16 ;  /* 0x0000001015157220 */ /* 0x000fe40000400000 */
[----:B------:R-:W-:Y:S01]  /*9820*/  IMAD.SHL.U32 R7, R7, 0x10, RZ ;  /* 0x0000001007077824 */ /* 0x000fe200078e00ff */
[----:B0-----:R-:W3:Y:S04]  /*9830*/  LDL.LU R4, [R1+0x1cc] ;  /* 0x0001cc0001047983 */ /* 0x001ee80000300800 */
[----:B------:R-:W2:Y:S01]  /*9840*/  LDL R5, [R1+0x208] ;  /* 0x0002080001057983 */ /* 0x000ea20000100800 */
[----:B----4-:R-:W-:Y:S01]  /*9850*/  FFMA R21, R6, R2, R21 ;  /* 0x0000000206157223 */ /* 0x010fe20000000015 */
[----:B------:R-:W-:-:S02]  /*9860*/  IADD3 R6, P1, R8, R7, RZ ;  /* 0x0000000708067210 */ /* 0x000fc40007f3e0ff */
[----:B------:R-:W4:Y:S02]  /*9870*/  LDL R7, [R1+0x1c8] ;  /* 0x0001c80001077983 */ /* 0x000f240000100800 */
[----:B------:R-:W-:Y:S01]  /*9880*/  F2FP.BF16.F32.PACK_AB R21, RZ, R21 ;  /* 0x00000015ff15723e */ /* 0x000fe200000010ff */
[----:B----4-:R-:W-:Y:S01]  /*9890*/  IMAD.X R7, R9, 0x1, R7, P1 ;  /* 0x0000000109077824 */ /* 0x010fe200008e0607 */
[----:B------:R-:W-:-:S04]  /*98a0*/  IADD3 R20, P1, R18, R20, RZ ;  /* 0x0000001412147210 */ /* 0x000fc80007f3e0ff */
[----:B------:R3:W-:Y:S02]  /*98b0*/  @P2 STG.E.U16 desc[UR52][R6.64], R21 ;  /* 0x0000001506002986 */ /* 0x0007e4000c101534 */
[----:B---3--:R-:W-:Y:S02]  /*98c0*/  IMAD.X R21, R19, 0x1, R4, P1 ;  /* 0x0000000113157824 */ /* 0x008fe400008e0604 */
[----:B------:R0:W5:Y:S01]  /*98d0*/  LDL.LU.64 R6, [R1+0x230] ;  /* 0x0002300001067983 */ /* 0x0001620000300a00 */
[----:B--2---:R-:W-:-:S03]  /*98e0*/  IMAD.WIDE.U32 R4, R5, UR42, R20 ;  /* 0x0000002a05047c25 */ /* 0x004fc6000f8e0014 */
[----:B------:R-:W2:Y:S01]  /*98f0*/  LDL R21, [R1+0x20c] ;  /* 0x00020c0001157983 */ /* 0x000ea20000100800 */
[----:B------:R-:W-:Y:S02]  /*9900*/  LEA R20, P1, R4, R12, 0x1 ;  /* 0x0000000c04147211 */ /* 0x000fe400078208ff */
[----:B------:R-:W-:Y:S01]  /*9910*/  ISETP.GT.AND P6, PT, R0, 0x1, P3 ;  /* 0x000000010000780c */ /* 0x000fe20001fc4270 */
[----:B--2---:R-:W-:-:S05]  /*9920*/  IMAD.IADD R21, R21, 0x1, R5 ;  /* 0x0000000115157824 */ /* 0x004fca00078e0205 */
[----:B------:R-:W-:Y:S02]  /*9930*/  LEA.HI.X R21, R4, R13, R21, 0x1, P1 ;  /* 0x0000000d04157211 */ /* 0x000fe400008f0c15 */
[----:B------:R0:W5:Y:S01]  /*9940*/  LDL.LU.64 R4, [R1+0x228] ;  /* 0x0002280001047983 */ /* 0x0001620000300a00 */
[----:B------:R-:W-:Y:S04]  /*9950*/  BSSY B1, `(.L_x_66) ;  /* 0x0000003000017945 */ /* 0x000fe80003800000 */
[----:B------:R-:W-:Y:S05]  /*9960*/  @!P6 BRA `(.L_x_67) ;  /* 0x000000000004e947 */ /* 0x000fea0003800000 */
[----:B------:R2:W5:Y:S02]  /*9970*/  LDG.E.LTC128B.U16 R15, desc[UR52][R20.64+0x2] ;  /* 0x00000234140f7981 */ /* 0x000564000c1e1520 */
.L_x_67:
[----:B------:R-:W-:Y:S05]  /*9980*/  BSYNC B1 ;  /* 0x0000000000017941 */ /* 0x000fea0003800000 */
.L_x_66:
[----:B------:R-:W-:Y:S04]  /*9990*/  STL [R1+0x240], R11 ;  /* 0x0002400b01007387 */ /* 0x000fe80000100800 */
[----:B------:R-:W-:Y:S04]  /*99a0*/  STL [R1+0x23c], R10 ;  /* 0x00023c0a01007387 */ /* 0x000fe80000100800 */
[----:B-----5:R3:W-:Y:S04]  /*99b0*/  STL [R1+0x238], R7 ;  /* 0x0002380701007387 */ /* 0x0207e80000100800 */
[----:B---3--:R-:W3:Y:S04]  /*99c0*/  LDL.LU R7, [R1+0x18c] ;  /* 0x00018c0001077983 */ /* 0x008ee80000300800 */
[----:B------:R-:W-:Y:S04]  /*99d0*/  STL [R1+0x234], R6 ;  /* 0x0002340601007387 */ /* 0x000fe80000100800 */
[----:B------:R4:W-:Y:S04]  /*99e0*/  STL [R1+0x230], R5 ;  /* 0x0002300501007387 */ /* 0x0009e80000100800 */
[----:B----4-:R-:W4:Y:S01]  /*99f0*/  LDL R5, [R1+0x1c8] ;  /* 0x0001c80001057983 */ /* 0x010f220000100800 */
[----:B------:R-:W-:-:S02]  /*9a00*/  IMAD.U32 R11, R15, 0x10000, RZ ;  /* 0x000100000f0b7824 */ /* 0x000fc400078e00ff */
[----:B------:R-:W-:Y:S01]  /*9a10*/  IMAD.U32 R10, RZ, RZ, UR8 ;  /* 0x00000008ff0a7e24 */ /* 0x000fe2000f8e00ff */
[----:B------:R0:W-:Y:S01]  /*9a20*/  STL [R1+0x22c], R4 ;  /* 0x00022c0401007387 */ /* 0x0001e20000100800 */
[----:B------:R-:W-:Y:S02]  /*9a30*/  FMUL R11, R11, R16 ;  /* 0x000000100b0b7220 */ /* 0x000fe40000400000 */
[----:B------:R-:W-:Y:S01]  /*9a40*/  IMAD.SHL.U32 R10, R10, 0x10, RZ ;  /* 0x000000100a0a7824 */ /* 0x000fe200078e00ff */
[----:B------:R1:W-:Y:S04]  /*9a50*/  STL [R1+0x228], R3 ;  /* 0x0002280301007387 */ /* 0x0003e80000100800 */
[----:B------:R-:W-:Y:S01]  /*9a60*/  IADD3 R8, P2, R10, R8, RZ ;  /* 0x000000080a087210 */ /* 0x000fe20007f5e0ff */
[----:B---3--:R-:W-:-:S02]  /*9a70*/  FFMA R7, R7, R2, R11 ;  /* 0x0000000207077223 */ /* 0x008fc4000000000b */
[----:B------:R3:W5:Y:S03]  /*9a80*/  LDL.LU R11, [R1+0x240] ;  /* 0x00024000010b7983 */ /* 0x0007660000300800 */
[----:B------:R-:W-:Y:S01]  /*9a90*/  F2FP.BF16.F32.PACK_AB R6, RZ, R7 ;  /* 0x00000007ff06723e */ /* 0x000fe200000010ff */
[----:B------:R3:W5:Y:S03]  /*9aa0*/  LDL.LU R10, [R1+0x23c] ;  /* 0x00023c00010a7983 */ /* 0x0007660000300800 */
[----:B0-----:R-:W-:Y:S01]  /*9ab0*/  PRMT R4, R6, 0x7610, R4 ;  /* 0x0000761006047816 */ /* 0x001fe20000000004 */
[----:B------:R3:W5:Y:S03]  /*9ac0*/  LDL.LU R7, [R1+0x238] ;  /* 0x0002380001077983 */ /* 0x0007660000300800 */
[----:B-1----:R-:W-:Y:S01]  /*9ad0*/  PRMT R3, R4, 0x7610, R3 ;  /* 0x0000761004037816 */ /* 0x002fe20000000003 */
[----:B------:R3:W5:Y:S01]  /*9ae0*/  LDL.LU R6, [R1+0x234] ;  /* 0x0002340001067983 */ /* 0x0007620000300800 */
[----:B------:R-:W-:Y:S01]  /*9af0*/  ISETP.GT.AND P1, PT, R0, 0x8, P4 ;  /* 0x000000080000780c */ /* 0x000fe20002724270 */
[----:B----4-:R-:W-:-:S02]  /*9b00*/  IMAD.X R9, R5, 0x1, R9, P2 ;  /* 0x0000000105097824 */ /* 0x010fc400010e0609 */
[----:B------:R3:W5:Y:S04]  /*9b10*/  LDL.LU R5, [R1+0x230] ;  /* 0x0002300001057983 */ /* 0x0007680000300800 */
[----:B------:R3:W5:Y:S04]  /*9b20*/  LDL.LU R4, [R1+0x22c] ;  /* 0x00022c0001047983 */ /* 0x0007680000300800 */
[----:B------:R0:W-:Y:S04]  /*9b30*/  @P6 STG.E.U16 desc[UR52][R8.64+0x2], R3 ;  /* 0x0000020308006986 */ /* 0x0001e8000c101534 */
[----:B0-----:R3:W5:Y:S01]  /*9b40*/  LDL.LU R3, [R1+0x228] ;  /* 0x0002280001037983 */ /* 0x0017620000300800 */
[----:B------:R-:W-:Y:S01]  /*9b50*/  BSSY B1, `(.L_x_68) ;  /* 0x0000004000017945 */ /* 0x000fe20003800000 */
[----:B------:R-:W-:-:S03]  /*9b60*/  PRMT R8, R15, 0x7610, R8 ;  /* 0x000076100f087816 */ /* 0x000fc60000000008 */
[----:B------:R-:W-:Y:S05]  /*9b70*/  @!P1 BRA `(.L_x_69) ;  /* 0x0000000000049947 */ /* 0x000fea0003800000 */
[----:B------:R0:W5:Y:S02]  /*9b80*/  LDG.E.LTC128B.U16 R8, desc[UR52][R22.64+0x10] ;  /* 0x0000103416087981 */ /* 0x000164000c1e1520 */
.L_x_69:
[----:B------:R-:W-:Y:S05]  /*9b90*/  BSYNC B1 ;  /* 0x0000000000017941 */ /* 0x000fea0003800000 */
.L_x_68:
[----:B------:R-:W4:Y:S01]  /*9ba0*/  LDL.LU R15, [R1+0x190] ;  /* 0x00019000010f7983 */ /* 0x000f220000300800 */
[----:B-----5:R-:W-:Y:S01]  /*9bb0*/  IMAD.U32 R9, R8, 0x10000, RZ ;  /* 0x0001000008097824 */ /* 0x020fe200078e00ff */
        /* <DEDUP_REMOVED lines=8> */
.L_x_71:
[----:B------:R-:W-:Y:S05]  /*9c40*/  BSYNC B1 ;  /* 0x0000000000017941 */ /* 0x000fea0003800000 */
.L_x_70:
[----:B------:R0:W-:Y:S04]  /*9c50*/  STL [R1+0x228], R3 ;  /* 0x0002280301007387 */ /* 0x0001e80000100800 */
[----:B0-----:R-:W2:Y:S01]  /*9c60*/  LDL.LU R3, [R1+0x194] ;  /* 0x0001940001037983 */ /* 0x001ea20000300800 */
[----:B-1---5:R-:W-:-:S05]  /*9c70*/  SHF.L.U32 R9, R8, 0x10, RZ ;  /* 0x0000001008097819 */ /* 0x022fca00000006ff */
[----:B------:R-:W-:Y:S01]  /*9c80*/  FMUL R9, R9, R16 ;  /* 0x0000001009097220 */ /* 0x000fe20000400000 */
[----:B------:R-:W-:-:S03]  /*9c90*/  ISETP.GT.AND P1, PT, R0, 0x8, P3 ;  /* 0x000000080000780c */ /* 0x000fc60001f24270 */
[----:B--2---:R-:W-:Y:S02]  /*9ca0*/  FFMA R9, R3, R2, R9 ;  /* 0x0000000203097223 */ /* 0x004fe40000000009 */
[----:B------:R0:W5:Y:S01]  /*9cb0*/  LDL.LU R3, [R1+0x228] ;  /* 0x0002280001037983 */ /* 0x0001620000300800 */
[----:B------:R-:W-:Y:S01]  /*9cc0*/  BSSY B1, `(.L_x_72) ;  /* 0x0000006000017945 */ /* 0x000fe20003800000 */
[----:B------:R-:W-:Y:S02]  /*9cd0*/  PRMT R15, R8, 0x7610, R15 ;  /* 0x00007610080f7816 */ /* 0x000fe4000000000f */
[----:B------:R-:W-:-:S05]  /*9ce0*/  F2FP.BF16.F32.PACK_AB R9, RZ, R9 ;  /* 0x00000009ff09723e */ /* 0x000fca00000010ff */
[----:B------:R0:W-:Y:S01]  /*9cf0*/  @P2 STG.E.U16 desc[UR52][R232.64+0x12], R9 ;  /* 0x00001209e8002986 */ /* 0x0001e2000c101534 */
[----:B------:R-:W-:Y:S05]  /*9d00*/  @!P1 BRA `(.L_x_73) ;  /* 0x0000000000049947 */ /* 0x000fea0003800000 */
[----:B------:R1:W5:Y:S02]  /*9d10*/  LDG.E.LTC128B.U16 R15, desc[UR52][R20.64+0x10] ;  /* 0x00001034140f7981 */ /* 0x000364000c1e1520 */
.L_x_73:
[----:B------:R-:W-:Y:S05]  /*9d20*/  BSYNC B1 ;  /* 0x0000000000017941 */ /* 0x000fea0003800000 */
.L_x_72:
[----:B0-----:R-:W2:Y:S01]  /*9d30*/  LDL.LU R9, [R1+0x198] ;  /* 0x0001980001097983 */ /* 0x001ea20000300800 */
[----:B-----5:R-:W-:-:S03]  /*9d40*/  IMAD.U32 R8, R15, 0x10000, RZ ;  /* 0x000100000f087824 */ /* 0x020fc600078e00ff */
[----:B------:R0:W-:Y:S01]  /*9d50*/  STL [R1+0x234], R10 ;  /* 0x0002340a01007387 */ /* 0x0001e20000100800 */
[----:B------:R-:W-:-:S03]  /*9d60*/  FMUL R8, R8, R16 ;  /* 0x0000001008087220 */ /* 0x000fc60000400000 */
[----:B------:R3:W-:Y:S01]  /*9d70*/  STL [R1+0x230], R7 ;  /* 0x0002300701007387 */ /* 0x0007e20000100800 */
[----:B0-----:R-:W-:-:S04]  /*9d80*/  IMAD.U32 R10, RZ, RZ, UR8 ;  /* 0x00000008ff0a7e24 */ /* 0x001fc8000f8e00ff */
[----:B------:R-:W-:Y:S01]  /*9d90*/  IMAD.SHL.U32 R10, R10, 0x100, RZ ;  /* 0x000001000a0a7824 */ /* 0x000fe200078e00ff */
[----:B---3--:R-:W3:Y:S04]  /*9da0*/  LDL.LU R7, [R1+0x1d4] ;  /* 0x0001d40001077983 */ /* 0x008ee80000300800 */
[----:B------:R0:W-:Y:S04]  /*9db0*/  STL [R1+0x22c], R6 ;  /* 0x00022c0601007387 */ /* 0x0001e80000100800 */
[----:B------:R4:W-:Y:S01]  /*9dc0*/  STL [R1+0x228], R3 ;  /* 0x0002280301007387 */ /* 0x0009e20000100800 */
[----:B--2---:R-:W-:Y:S01]  /*9dd0*/  FFMA R9, R9, R2, R8 ;  /* 0x0000000209097223 */ /* 0x004fe20000000008 */
[----:B------:R-:W-:-:S04]  /*9de0*/  IMAD.U32 R8, RZ, RZ, UR8 ;  /* 0x00000008ff087e24 */ /* 0x000fc8000f8e00ff */
[----:B------:R-:W-:Y:S01]  /*9df0*/  IMAD.SHL.U32 R8, R8, 0x10, RZ ;  /* 0x0000001008087824 */ /* 0x000fe200078e00ff */
[----:B------:R-:W-:-:S04]  /*9e00*/  F2FP.BF16.F32.PACK_AB R9, RZ, R9 ;  /* 0x00000009ff09723e */ /* 0x000fc800000010ff */
[----:B------:R-:W-:Y:S02]  /*9e10*/  IADD3 R8, P2, P6, R8, R4, R10 ;  /* 0x0000000408087210 */ /* 0x000fe40007e5e00a */
[----:B------:R2:W5:Y:S01]  /*9e20*/  LDL.LU R10, [R1+0x234] ;  /* 0x00023400010a7983 */ /* 0x0005620000300800 */
[----:B0-----:R-:W-:-:S03]  /*9e30*/  PRMT R6, R9, 0x7610, R6 ;  /* 0x0000761009067816 */ /* 0x001fc60000000006 */
[----:B------:R-:W3:Y:S01]  /*9e40*/  LDL R9, [R1+0x1c8] ;  /* 0x0001c80001097983 */ /* 0x000ee20000100800 */
[----:B----4-:R-:W-:Y:S02]  /*9e50*/  PRMT R3, R6, 0x7610, R3 ;  /* 0x0000761006037816 */ /* 0x010fe40000000003 */
[----:B---3--:R-:W-:Y:S02]  /*9e60*/  IADD3.X R9, R9, R5, R7, P2, P6 ;  /* 0x0000000509097210 */ /* 0x008fe400017ec407 */
[----:B------:R2:W5:Y:S01]  /*9e70*/  LDL.LU R7, [R1+0x230] ;  /* 0x0002300001077983 */ /* 0x0005620000300800 */
[----:B------:R-:W-:-:S03]  /*9e80*/  ISETP.GT.AND P2, PT, R0, 0x9, P3 ;  /* 0x000000090000780c */ /* 0x000fc60001f44270 */
[----:B------:R2:W5:Y:S04]  /*9e90*/  LDL.LU R6, [R1+0x22c] ;  /* 0x00022c0001067983 */ /* 0x0005680000300800 */
[----:B------:R0:W-:Y:S04]  /*9ea0*/  @P1 STG.E.U16 desc[UR52][R8.64+0x10], R3 ;  /* 0x0000100308001986 */ /* 0x0001e8000c101534 */
[----:B0-----:R2:W5:Y:S01]  /*9eb0*/  LDL.LU R3, [R1+0x228] ;  /* 0x0002280001037983 */ /* 0x0015620000300800 */
[----:B------:R-:W-:Y:S04]  /*9ec0*/  BSSY B1, `(.L_x_74) ;  /* 0x0000003000017945 */ /* 0x000fe80003800000 */
[----:B------:R-:W-:Y:S05]  /*9ed0*/  @!P2 BRA `(.L_x_75) ;  /* 0x000000000004a947 */ /* 0x000fea0003800000 */
[----:B------:R0:W5:Y:S02]  /*9ee0*/  LDG.E.LTC128B.U16 R15, desc[UR52][R20.64+0x12] ;  /* 0x00001234140f7981 */ /* 0x000164000c1e1520 */
.L_x_75:
[----:B------:R-:W-:Y:S05]  /*9ef0*/  BSYNC B1 ;  /* 0x0000000000017941 */ /* 0x000fea0003800000 */
.L_x_74:
[----:B-----5:R-:W-:Y:S04]  /*9f00*/  STL [R1+0x238], R7 ;  /* 0x0002380701007387 */ /* 0x020fe80000100800 */
[----:B------:R3:W-:Y:S04]  /*9f10*/  STL [R1+0x234], R6 ;  /* 0x0002340601007387 */ /* 0x0007e80000100800 */
[----:B---3--:R-:W3:Y:S01]  /*9f20*/  LDL.LU R6, [R1+0x19c] ;  /* 0x00019c0001067983 */ /* 0x008ee20000300800 */
[----:B------:R-:W-:-:S03]  /*9f30*/  IMAD.U32 R7, R15, 0x10000, RZ ;  /* 0x000100000f077824 */ /* 0x000fc600078e00ff */
[----:B------:R4:W-:Y:S01]  /*9f40*/  STL [R1+0x230], R5 ;  /* 0x0002300501007387 */ /* 0x0009e20000100800 */
[----:B------:R-:W-:-:S03]  /*9f50*/  FMUL R7, R7, R16 ;  /* 0x0000001007077220 */ /* 0x000fc60000400000 */
[----:B------:R1:W-:Y:S04]  /*9f60*/  STL [R1+0x22c], R4 ;  /* 0x00022c0401007387 */ /* 0x0003e80000100800 */
[----:B------:R2:W-:Y:S01]  /*9f70*/  STL [R1+0x228], R3 ;  /* 0x0002280301007387 */ /* 0x0005e20000100800 */
[----:B---3--:R-:W-:-:S03]  /*9f80*/  FFMA R6, R6, R2, R7 ;  /* 0x0000000206067223 */ /* 0x008fc60000000007 */
[----:B------:R3:W5:Y:S02]  /*9f90*/  LDL.LU R7, [R1+0x238] ;  /* 0x0002380001077983 */ /* 0x0007640000300800 */
[----:B----4-:R-:W-:Y:S02]  /*9fa0*/  F2FP.BF16.F32.PACK_AB R5, RZ, R6 ;  /* 0x00000006ff05723e */ /* 0x010fe400000010ff */
[----:B------:R3:W5:Y:S02]  /*9fb0*/  LDL.LU R6, [R1+0x234] ;  /* 0x0002340001067983 */ /* 0x0007640000300800 */
[----:B-1----:R-:W-:Y:S02]  /*9fc0*/  PRMT R4, R5, 0x7610, R4 ;  /* 0x0000761005047816 */ /* 0x002fe40000000004 */
[----:B------:R3:W5:Y:S01]  /*9fd0*/  LDL.LU R5, [R1+0x230] ;  /* 0x0002300001057983 */ /* 0x0007620000300800 */
[----:B------:R-:W-:Y:S02]  /*9fe0*/  ISETP.GT.AND P1, PT, R0, 0x10, P4 ;  /* 0x000000100000780c */ /* 0x000fe40002724270 */
[----:B--2---:R-:W-:-:S02]  /*9ff0*/  PRMT R3, R4, 0x7610, R3 ;  /* 0x0000761004037816 */ /* 0x004fc40000000003 */
[----:B------:R3:W5:Y:S04]  /*a000*/  LDL.LU R4, [R1+0x22c] ;  /* 0x00022c0001047983 */ /* 0x0007680000300800 */
[----:B------:R1:W-:Y:S04]  /*a010*/  @P2 STG.E.U16 desc[UR52][R8.64+0x12], R3 ;  /* 0x0000120308002986 */ /* 0x0003e8000c101534 */
[----:B-1----:R3:W5:Y:S01]  /*a020*/  LDL.LU R3, [R1+0x228] ;  /* 0x0002280001037983 */ /* 0x0027620000300800 */
[----:B------:R-:W-:Y:S04]  /*a030*/  BSSY B1, `(.L_x_76) ;  /* 0x0000003000017945 */ /* 0x000fe80003800000 */
[----:B------:R-:W-:Y:S05]  /*a040*/  @!P1 BRA `(.L_x_77) ;  /* 0x0000000000049947 */ /* 0x000fea0003800000 */
[----:B------:R1:W5:Y:S02]  /*a050*/  LDG.E.LTC128B.U16 R15, desc[UR52][R22.64+0x20] ;  /* 0x00002034160f7981 */ /* 0x000364000c1e1520 */
.L_x_77:
[----:B------:R-:W-:Y:S05]  /*a060*/  BSYNC B1 ;  /* 0x0000000000017941 */ /* 0x000fea0003800000 */
.L_x_76:
[----:B-----5:R-:W-:Y:S04]  /*a070*/  STL [R1+0x238], R7 ;  /* 0x0002380701007387 */ /* 0x020fe80000100800 */
[----:B------:R2:W-:Y:S04]  /*a080*/  STL [R1+0x234], R6 ;  /* 0x0002340601007387 */ /* 0x0005e80000100800 */
[----:B--2---:R-:W2:Y:S01]  /*a090*/  LDL.LU R6, [R1+0x1a0] ;  /* 0x0001a00001067983 */ /* 0x004ea20000300800 */
[----:B------:R-:W-:-:S03]  /*a0a0*/  IMAD.U32 R7, R15, 0x10000, RZ ;  /* 0x000100000f077824 */ /* 0x000fc600078e00ff */
[----:B------:R4:W-:Y:S01]  /*a0b0*/  STL [R1+0x230], R5 ;  /* 0x0002300501007387 */ /* 0x0009e20000100800 */
[----:B------:R-:W-:-:S03]  /*a0c0*/  FMUL R7, R7, R16 ;  /* 0x0000001007077220 */ /* 0x000fc60000400000 */
[----:B------:R0:W-:Y:S04]  /*a0d0*/  STL [R1+0x22c], R4 ;  /* 0x00022c0401007387 */ /* 0x0001e80000100800 */
[----:B------:R3:W-:Y:S01]  /*a0e0*/  STL [R1+0x228], R3 ;  /* 0x0002280301007387 */ /* 0x0007e20000100800 */
[----:B--2---:R-:W-:-:S03]  /*a0f0*/  FFMA R6, R6, R2, R7 ;  /* 0x0000000206067223 */ /* 0x004fc60000000007 */
[----:B------:R2:W5:Y:S02]  /*a100*/  LDL.LU R7, [R1+0x238] ;  /* 0x0002380001077983 */ /* 0x0005640000300800 */
[----:B----4-:R-:W-:Y:S02]  /*a110*/  F2FP.BF16.F32.PACK_AB R5, RZ, R6 ;  /* 0x00000006ff05723e */ /* 0x010fe400000010ff */
[----:B------:R2:W5:Y:S02]  /*a120*/  LDL.LU R6, [R1+0x234] ;  /* 0x0002340001067983 */ /* 0x0005640000300800 */
[----:B0-----:R-:W-:Y:S02]  /*a130*/  PRMT R4, R5, 0x7610, R4 ;  /* 0x0000761005047816 */ /* 0x001fe40000000004 */
[----:B------:R2:W5:Y:S01]  /*a140*/  LDL.LU R5, [R1+0x230] ;  /* 0x0002300001057983 */ /* 0x0005620000300800 */
[----:B------:R-:W-:Y:S02]  /*a150*/  ISETP.GT.AND P2, PT, R0, 0x11, P4 ;  /* 0x000000110000780c */ /* 0x000fe40002744270 */
[----:B---3--:R-:W-:-:S02]  /*a160*/  PRMT R3, R4, 0x7610, R3 ;  /* 0x0000761004037816 */ /* 0x008fc40000000003 */
[----:B------:R2:W5:Y:S04]  /*a170*/  LDL.LU R4, [R1+0x22c] ;  /* 0x00022c0001047983 */ /* 0x0005680000300800 */
[----:B------:R0:W-:Y:S04]  /*a180*/  @P1 STG.E.U16 desc[UR52][R232.64+0x20], R3 ;  /* 0x00002003e8001986 */ /* 0x0001e8000c101534 */
[----:B0-----:R2:W5:Y:S01]  /*a190*/  LDL.LU R3, [R1+0x228] ;  /* 0x0002280001037983 */ /* 0x0015620000300800 */
[----:B------:R-:W-:Y:S04]  /*a1a0*/  BSSY B1, `(.L_x_78) ;  /* 0x0000003000017945 */ /* 0x000fe80003800000 */
[----:B------:R-:W-:Y:S05]  /*a1b0*/  @!P2 BRA `(.L_x_79) ;  /* 0x000000000004a947 */ /* 0x000fea0003800000 */
[----:B------:R0:W5:Y:S02]  /*a1c0*/  LDG.E.LTC128B.U16 R15, desc[UR52][R22.64+0x22] ;  /* 0x00002234160f7981 */ /* 0x000164000c1e1520 */
.L_x_79:
[----:B------:R-:W-:Y:S05]  /*a1d0*/  BSYNC B1 ;  /* 0x0000000000017941 */ /* 0x000fea0003800000 */
.L_x_78:
        /* <DEDUP_REMOVED lines=22> */
.L_x_81:
[----:B------:R-:W-:Y:S05]  /*a340*/  BSYNC B1 ;  /* 0x0000000000017941 */ /* 0x000fea0003800000 */
.L_x_80:
        /* <DEDUP_REMOVED lines=22> */
.L_x_83:
[----:B------:R-:W-:Y:S05]  /*a4b0*/  BSYNC B1 ;  /* 0x0000000000017941 */ /* 0x000fea0003800000 */
.L_x_82:
        /* <DEDUP_REMOVED lines=22> */
.L_x_85:
[----:B------:R-:W-:Y:S05]  /*a620*/  BSYNC B1 ;  /* 0x0000000000017941 */ /* 0x000fea0003800000 */
.L_x_84:
        /* <DEDUP_REMOVED lines=22> */
.L_x_87:
[----:B------:R-:W-:Y:S05]  /*a790*/  BSYNC B1 ;  /* 0x0000000000017941 */ /* 0x000fea0003800000 */
.L_x_86:
        /* <DEDUP_REMOVED lines=22> */
.L_x_89:
[----:B------:R-:W-:Y:S05]  /*a900*/  BSYNC B1 ;  /* 0x0000000000017941 */ /* 0x000fea0003800000 */
.L_x_88:
        /* <DEDUP_REMOVED lines=8> */
[----:B------:R-:W-:Y:S01]  /*a990*/  ISETP.GT.AND P2, PT, R0, 0x19, P3 ;  /* 0x000000190000780c */ /* 0x000fe20001f44270 */
[----:B------:R-:W-:Y:S01]  /*a9a0*/  BSSY B1, `(.L_x_90) ;  /* 0x000000f000017945 */ /* 0x000fe20003800000 */
[----:B--2---:R-:W-:Y:S02]  /*a9b0*/  FFMA R6, R6, R2, R7 ;  /* 0x0000000206067223 */ /* 0x004fe40000000007 */
[----:B------:R2:W5:Y:S03]  /*a9c0*/  LDL.LU R7, [R1+0x238] ;  /* 0x0002380001077983 */ /* 0x0005660000300800 */
[----:B----4-:R-:W-:-:S02]  /*a9d0*/  F2FP.BF16.F32.PACK_AB R5, RZ, R6 ;  /* 0x00000006ff05723e */ /* 0x010fc400000010ff */
[----:B------:R2:W5:Y:S02]  /*a9e0*/  LDL.LU R6, [R1+0x234] ;  /* 0x0002340001067983 */ /* 0x0005640000300800 */
[----:B0-----:R-:W-:Y:S02]  /*a9f0*/  PRMT R4, R5, 0x7610, R4 ;  /* 0x0000761005047816 */ /* 0x001fe40000000004 */
[----:B------:R2:W5:Y:S02]  /*aa00*/  LDL.LU R5, [R1+0x230] ;  /* 0x0002300001057983 */ /* 0x0005640000300800 */
[----:B---3--:R-:W-:Y:S02]  /*aa10*/  PRMT R3, R4, 0x7610, R3 ;  /* 0x0000761004037816 */ /* 0x008fe40000000003 */
[----:B------:R2:W5:Y:S04]  /*aa20*/  LDL.LU R4, [R1+0x22c] ;  /* 0x00022c0001047983 */ /* 0x0005680000300800 */
[----:B------:R0:W-:Y:S04]  /*aa30*/  @P1 STG.E.U16 desc[UR52][R8.64+0x30], R3 ;  /* 0x0000300308001986 */ /* 0x0001e8000c101534 */
[----:B0-----:R2:W5:Y:S04]  /*aa40*/  LDL.LU R3, [R1+0x228] ;  /* 0x0002280001037983 */ /* 0x0015680000300800 */
[----:B------:R2:W-:Y:S01]  /*aa50*/  STL.S16 [R1+0x188], R15 ;  /* 0x0001880f01007387 */ /* 0x0005e20000100600 */
[----:B------:R-:W-:Y:S05]  /*aa60*/  @!P2 BRA `(.L_x_91) ;  /* 0x000000000008a947 */ /* 0x000fea0003800000 */
[----:B--2---:R-:W2:Y:S04]  /*aa70*/  LDG.E.LTC128B.U16 R15, desc[UR52][R20.64+0x32] ;  /* 0x00003234140f7981 */ /* 0x004ea8000c1e1520 */
[----:B--2---:R0:W-:Y:S02]  /*aa80*/  STL [R1+0x188], R15 ;  /* 0x0001880f01007387 */ /* 0x0041e40000100800 */
.L_x_91:
[----:B------:R-:W-:Y:S05]  /*aa90*/  BSYNC B1 ;  /* 0x0000000000017941 */ /* 0x000fea0003800000 */
.L_x_90:
[----:B------:R3:W-:Y:S04]  /*aaa0*/  STL.64 [R1+0x268], R30 ;  /* 0x0002681e01007387 */ /* 0x0007e80000100a00 */
[----:B---3--:R-:W3:Y:S04]  /*aab0*/  LDL.LU R31, [R1+0x1bc] ;  /* 0x0001bc00011f7983 */ /* 0x008ee80000300800 */
[----:B------:R4:W-:Y:S04]  /*aac0*/  STL [R1+0x260], R27 ;  /* 0x0002601b01007387 */ /* 0x0009e80000100800 */
[----:B----4-:R-:W4:Y:S04]  /*aad0*/  LDL.LU R27, [R1+0x140] ;  /* 0x00014000011b7983 */ /* 0x010f280000300800 */
[----:B------:R-:W-:Y:S04]  /*aae0*/  STL.64 [R1+0x258], R28 ;  /* 0x0002581c01007387 */ /* 0x000fe80000100a00 */
[----:B------:R-:W-:Y:S04]  /*aaf0*/  STL [R1+0x250], R26 ;  /* 0x0002501a01007387 */ /* 0x000fe80000100800 */
[----:B------:R-:W-:Y:S04]  /*ab00*/  STL.64 [R1+0x248], R24 ;  /* 0x0002481801007387 */ /* 0x000fe80000100a00 */
[----:B------:R-:W-:Y:S04]  /*ab10*/  STL [R1+0x244], R17 ;  /* 0x0002441101007387 */ /* 0x000fe80000100800 */
[----:B------:R-:W-:Y:S04]  /*ab20*/  STL [R1+0x240], R11 ;  /* 0x0002400b01007387 */ /* 0x000fe80000100800 */
[----:B------:R1:W-:Y:S04]  /*ab30*/  STL.64 [R1+0x238], R22 ;  /* 0x0002381601007387 */ /* 0x0003e80000100a00 */
[----:B-1----:R-:W0:Y:S04]  /*ab40*/  LDL.LU R22, [R1+0x188] ;  /* 0x0001880001167983 */ /* 0x002e280000300800 */
[----:B------:R-:W4:Y:S04]  /*ab50*/  LDL R23, [R1+0x208] ;  /* 0x0002080001177983 */ /* 0x000f280000100800 */
[----:B------:R1:W-:Y:S04]  /*ab60*/  STL.64 [R1+0x230], R20 ;  /* 0x0002301401007387 */ /* 0x0003e80000100a00 */
[----:B-1----:R-:W4:Y:S01]  /*ab70*/  LDL.LU.64 R20, [R1+0x200] ;  /* 0x0002000001147983 */ /* 0x002f220000300a00 */
[----:B------:R-:W-:-:S03]  /*ab80*/  IADD3 R26, P1, R14, 0x100, RZ ;  /* 0x000001000e1a7810 */ /* 0x000fc60007f3e0ff */
[----:B------:R-:W-:Y:S02]  /*ab90*/  STL [R1+0x228], R10 ;  /* 0x0002280a01007387 */ /* 0x000fe40000100800 */
[----:B------:R-:W-:Y:S02]  /*aba0*/  IMAD.X R14, RZ, RZ, UR7, P1 ;  /* 0x00000007ff0e7e24 */ /* 0x000fe400088e06ff */
[----:B------:R-:W4:Y:S02]  /*abb0*/  LDL.LU.64 R28, [R1+0x1c0] ;  /* 0x0001c000011c7983 */ /* 0x000f240000300a00 */
[----:B-----5:R-:W-:Y:S02]  /*abc0*/  IMAD R14, R14, R6, RZ ;  /* 0x000000060e0e7224 */ /* 0x020fe400078e02ff */
[----:B------:R-:W4:Y:S02]  /*abd0*/  LDL.LU.64 R24, [R1+0x218] ;  /* 0x0002180001187983 */ /* 0x000f240000300a00 */
[----:B------:R-:W-:-:S02]  /*abe0*/  IMAD R11, R26, R7, R14 ;  /* 0x000000071a0b7224 */ /* 0x000fc400078e020e */
[----:B0-2---:R-:W-:-:S04]  /*abf0*/  IMAD.U32 R15, R22, 0x10000, RZ ;  /* 0x00010000160f7824 */ /* 0x005fc800078e00ff */
[----:B------:R-:W-:-:S04]  /*ac00*/  FMUL R15, R15, R16 ;  /* 0x000000100f0f7220 */ /* 0x000fc80000400000 */
[----:B---3--:R-:W-:-:S05]  /*ac10*/  FFMA R15, R31, R2, R15 ;  /* 0x000000021f0f7223 */ /* 0x008fca000000000f */
[----:B------:R-:W-:-:S05]  /*ac20*/  F2FP.BF16.F32.PACK_AB R15, RZ, R15 ;  /* 0x0000000fff0f723e */ /* 0x000fca00000010ff */
[----:B------:R0:W-:Y:S01]  /*ac30*/  @P2 STG.E.U16 desc[UR52][R8.64+0x32], R15 ;  /* 0x0000320f08002986 */ /* 0x0001e2000c101534 */
[----:B------:R-:W-:Y:S01]  /*ac40*/  ISETP.GT.AND P2, PT, R3, 0x100, PT ;  /* 0x000001000300780c */ /* 0x000fe20003f44270 */
[----:B----4-:R-:W-:-:S03]  /*ac50*/  IMAD.WIDE.U32 R30, R26, R6, R20 ;  /* 0x000000061a1e7225 */ /* 0x010fc600078e0014 */
[----:B------:R-:W-:Y:S01]  /*ac60*/  ISETP.GT.AND P6, PT, R0, RZ, P2 ;  /* 0x000000ff0000720c */ /* 0x000fe200017c4270 */
[----:B------:R-:W-:Y:S01]  /*ac70*/  IMAD.IADD R7, R31, 0x1, R11 ;  /* 0x000000011f077824 */ /* 0x000fe200078e020b */
[----:B------:R-:W-:-:S04]  /*ac80*/  LEA R14, P1, R30, R12, 0x1 ;  /* 0x0000000c1e0e7211 */ /* 0x000fc800078208ff */
[--C-:B0-----:R-:W-:Y:S02]  /*ac90*/  LEA.HI.X R15, R30, R13, R7.reuse, 0x1, P1 ;  /* 0x0000000d1e0f7211 */ /* 0x101fe400008f0c07 */
[----:B------:R-:W-:Y:S01]  /*aca0*/  PRMT R7, R22, 0x7610, R7 ;  /* 0x0000761016077816 */ /* 0x000fe20000000007 */
[----:B------:R-:W5:Y:S05]  /*acb0*/  LDL.LU.64 R30, [R1+0x268] ;  /* 0x00026800011e7983 */ /* 0x000f6a0000300a00 */
[----:B------:R0:W2:Y:S02]  /*acc0*/  @P6 LDG.E.LTC128B.U16 R7, desc[UR52][R14.64] ;  /* 0x000000340e076981 */ /* 0x0000a4000c1e1520 */
[----:B0-----:R-:W-:-:S05]  /*acd0*/  IMAD.WIDE.U32 R14, R26, R6, R18 ;  /* 0x000000061a0e7225 */ /* 0x001fca00078e0012 */
[----:B------:R-:W-:-:S03]  /*ace0*/  IADD3 R15, R11, R15, RZ ;  /* 0x0000000f0b0f7210 */ /* 0x000fc60007ffe0ff */
[----:B------:R-:W-:-:S03]  /*acf0*/  IMAD.WIDE.U32 R22, R23, UR42, R14 ;  /* 0x0000002a17167c25 */ /* 0x000fc6000f8e000e */
[----:B------:R-:W3:Y:S04]  /*ad00*/  LDL R15, [R1+0x20c] ;  /* 0x00020c00010f7983 */ /* 0x000ee80000100800 */
[----:B--2---:R0:W-:Y:S02]  /*ad10*/  STL [R1+0x188], R7 ;  /* 0x0001880701007387 */ /* 0x0041e40000100800 */
[----:B0-----:R-:W-:-:S04]  /*ad20*/  IMAD.U32 R7, R7, 0x10000, RZ ;  /* 0x0001000007077824 */ /* 0x001fc800078e00ff */
[----:B------:R-:W-:-:S04]  /*ad30*/  FMUL R7, R7, R16 ;  /* 0x0000001007077220 */ /* 0x000fc80000400000 */
[----:B------:R-:W-:Y:S01]  /*ad40*/  FFMA R7, R27, R2, R7 ;  /* 0x000000021b077223 */ /* 0x000fe20000000007 */
[----:B------:R-:W-:Y:S02]  /*ad50*/  IMAD.U32 R27, RZ, RZ, UR9 ;  /* 0x00000009ff1b7e24 */ /* 0x000fe4000f8e00ff */
[----:B---3--:R-:W-:Y:S02]  /*ad60*/  IMAD.IADD R15, R15, 0x1, R23 ;  /* 0x000000010f0f7824 */ /* 0x008fe400078e0217 */
[----:B------:R-:W-:-:S05]  /*ad70*/  IMAD.U32 R23, RZ, RZ, UR8 ;  /* 0x00000008ff177e24 */ /* 0x000fca000f8e00ff */
[----:B------:R-:W-:Y:S02]  /*ad80*/  SHF.L.U64.HI R23, R23, 0x9, R27 ;  /* 0x0000000917177819 */ /* 0x000fe4000001021b */
[----:B------:R0:W5:Y:S04]  /*ad90*/  LDL.LU R27, [R1+0x260] ;  /* 0x00026000011b7983 */ /* 0x0001680000300800 */
[----:B------:R1:W-:Y:S04]  /*ada0*/  STL [R1+0x194], R23 ;  /* 0x0001941701007387 */ /* 0x0003e80000100800 */
[----:B-1----:R-:W2:Y:S01]  /*adb0*/  LDL R23, [R1+0x194] ;  /* 0x0001940001177983 */ /* 0x002ea20000100800 */
[----:B------:R-:W-:-:S04]  /*adc0*/  LEA R14, P1, R22, R12, 0x1 ;  /* 0x0000000c160e7211 */ /* 0x000fc800078208ff */
[----:B------:R-:W-:Y:S01]  /*add0*/  LEA.HI.X R15, R22, R13, R15, 0x1, P1 ;  /* 0x0000000d160f7211 */ /* 0x000fe200008f0c0f */
[----:B------:R-:W-:Y:S01]  /*ade0*/  IMAD.U32 R22, RZ, RZ, UR8 ;  /* 0x00000008ff167e24 */ /* 0x000fe2000f8e00ff */
[----:B------:R-:W-:-:S03]  /*adf0*/  F2FP.BF16.F32.PACK_AB R7, RZ, R7 ;  /* 0x00000007ff07723e */ /* 0x000fc600000010ff */
[----:B------:R-:W-:Y:S01]  /*ae00*/  IMAD.SHL.U32 R22, R22, 0x200, RZ ;  /* 0x0000020016167824 */ /* 0x000fe200078e00ff */
[----:B------:R-:W-:Y:S01]  /*ae10*/  PRMT R17, R7, 0x7610, R17 ;  /* 0x0000761007117816 */ /* 0x000fe20000000011 */
[----:B------:R-:W-:Y:S02]  /*ae20*/  IMAD.WIDE.U32 R6, R26, R6, R28 ;  /* 0x000000061a067225 */ /* 0x000fe400078e001c */
[----:B------:R0:W5:Y:S01]  /*ae30*/  LDL.LU.64 R28, [R1+0x258] ;  /* 0x00025800011c7983 */ /* 0x0001620000300a00 */
[----:B------:R-:W-:Y:S02]  /*ae40*/  IADD3 R22, P1, R22, R4, RZ ;  /* 0x0000000416167210 */ /* 0x000fe40007f3e0ff */
[----:B------:R-:W-:Y:S01]  /*ae50*/  PRMT R10, R17, 0x7610, R10 ;  /* 0x00007610110a7816 */ /* 0x000fe2000000000a */
[----:B------:R-:W-:Y:S01]  /*ae60*/  IMAD.IADD R7, R11, 0x1, R7 ;  /* 0x000000010b077824 */ /* 0x000fe200078e0207 */
[----:B------:R0:W5:Y:S01]  /*ae70*/  LDL.LU R26, [R1+0x250] ;  /* 0x00025000011a7983 */ /* 0x0001620000300800 */
[----:B--2---:R-:W-:Y:S01]  /*ae80*/  IMAD.X R23, R23, 0x1, R5, P1 ;  /* 0x0000000117177824 */ /* 0x004fe200008e0605 */
[----:B------:R-:W-:-:S02]  /*ae90*/  IADD3 R17, P1, R24, R6, RZ ;  /* 0x0000000618117210 */ /* 0x000fc40007f3e0ff */
[----:B------:R0:W5:Y:S04]  /*aea0*/  LDL.LU.64 R24, [R1+0x248] ;  /* 0x0002480001187983 */ /* 0x0001680000300a00 */
[----:B------:R1:W-:Y:S04]  /*aeb0*/  STL [R1+0x18c], R17 ;  /* 0x00018c1101007387 */ /* 0x0003e80000100800 */
[----:B------:R2:W-:Y:S04]  /*aec0*/  @P6 STG.E.U16 desc[UR52][R22.64], R10 ;  /* 0x0000000a16006986 */ /* 0x0005e8000c101534 */
[----:B-1----:R0:W5:Y:S04]  /*aed0*/  LDL.LU R17, [R1+0x244] ;  /* 0x0002440001117983 */ /* 0x0021680000300800 */
[----:B------:R0:W5:Y:S01]  /*aee0*/  LDL.LU R11, [R1+0x240] ;  /* 0x00024000010b7983 */ /* 0x0001620000300800 */
[----:B--2---:R-:W-:-:S03]  /*aef0*/  IMAD.X R10, R7, 0x1, R21, P1 ;  /* 0x00000001070a7824 */ /* 0x004fc600008e0615 */
[----:B------:R1:W-:Y:S04]  /*af00*/  STL.64 [R1+0x180], R22 ;  /* 0x0001801601007387 */ /* 0x0003e80000100a00 */
[----:B-1----:R0:W5:Y:S04]  /*af10*/  LDL.LU.64 R22, [R1+0x238] ;  /* 0x0002380001167983 */ /* 0x0021680000300a00 */
[----:B------:R0:W5:Y:S04]  /*af20*/  LDL.LU.64 R20, [R1+0x230] ;  /* 0x0002300001147983 */ /* 0x0001680000300a00 */
[----:B------:R1:W-:Y:S04]  /*af30*/  STL [R1+0x198], R10 ;  /* 0x0001980a01007387 */ /* 0x0003e80000100800 */
[----:B-1----:R0:W5:Y:S01]  /*af40*/  LDL.LU R10, [R1+0x228] ;  /* 0x00022800010a7983 */ /* 0x0021620000300800 */
[----:B------:R-:W-:Y:S01]  /*af50*/  ISETP.GT.AND P6, PT, R0, 0x1, P2 ;  /* 0x000000010000780c */ /* 0x000fe200017c4270 */
[----:B------:R-:W-:Y:S01]  /*af60*/  BSSY B1, `(.L_x_92) ;  /* 0x0000007000017945 */ /* 0x000fe20003800000 */
[----:B------:R-:W-:-:S11]  /*af70*/  IADD3 R6, P1, R18, R6, RZ ;  /* 0x0000000612067210 */ /* 0x000fd60007f3e0ff */
[----:B0-----:R-:W-:Y:S05]  /*af80*/  @!P6 BRA `(.L_x_93) ;  /* 0x000000000010e947 */ /* 0x001fea0003800000 */
[----:B------:R0:W-:Y:S04]  /*af90*/  STL [R1+0x228], R0 ;  /* 0x0002280001007387 */ /* 0x0001e80000100800 */
[----:B0-----:R-:W2:Y:S04]  /*afa0*/  LDG.E.LTC128B.U16 R0, desc[UR52][R14.64+0x2] ;  /* 0x000002340e007981 */ /* 0x001ea8000c1e1520 */
[----:B--2---:R0:W-:Y:S04]  /*afb0*/  STL [R1+0x188], R0 ;  /* 0x0001880001007387 */ /* 0x0041e80000100800 */
[----:B0-----:R0:W5:Y:S02]  /*afc0*/  LDL.LU R0, [R1+0x228] ;  /* 0x0002280001007983 */ /* 0x0011640000300800 */
.L_x_93:
[----:B------:R-:W-:Y:S05]  /*afd0*/  BSYNC B1 ;  /* 0x0000000000017941 */ /* 0x000fea0003800000 */
.L_x_92:
[----:B------:R1:W-:Y:S04]  /*afe0*/  STL [R1+0x240], R9 ;  /* 0x0002400901007387 */ /* 0x0003e80000100800 */
[----:B-1----:R-:W2:Y:S04]  /*aff0*/  LDL.LU R9, [R1+0x18c] ;  /* 0x00018c0001097983 */ /* 0x002ea80000300800 */
[----:B------:R1:W-:Y:S04]  /*b000*/  STL.64 [R1+0x238], R14 ;  /* 0x0002380e01007387 */ /* 0x0003e80000100a00 */
[----:B-1----:R-:W3:Y:S04]  /*b010*/  LDL.LU R14, [R1+0x144] ;  /* 0x00014400010e7983 */ /* 0x002ee80000300800 */
[----:B------:R-:W4:Y:S04]  /*b020*/  LDL.LU R15, [R1+0x208] ;  /* 0x00020800010f7983 */ /* 0x000f280000300800 */
[----:B-----5:R1:W-:Y:S01]  /*b030*/  STL.64 [R1+0x230], R10 ;  /* 0x0002300a01007387 */ /* 0x0203e20000100a00 */
[----:B------:R-:W-:-:S03]  /*b040*/  IMAD.X R7, R19, 0x1, R7, P1 ;  /* 0x0000000113077824 */ /* 0x000fc600008e0607 */
[----:B-1----:R-:W2:Y:S04]  /*b050*/  LDL.64 R10, [R1+0x180] ;  /* 0x00018000010a7983 */ /* 0x002ea80000100a00 */
[----:B------:R1:W-:Y:S04]  /*b060*/  STL [R1+0x228], R8 ;  /* 0x0002280801007387 */ /* 0x0003e80000100800 */
[----:B-1----:R-:W3:Y:S04]  /*b070*/  LDL.LU R8, [R1+0x188] ;  /* 0x0001880001087983 */ /* 0x002ee80000300800 */
[----:B------:R-:W2:Y:S01]  /*b080*/  LDL.LU R19, [R1+0x20c] ;  /* 0x00020c0001137983 */ /* 0x000ea20000300800 */
[----:B----4-:R-:W-:-:S03]  /*b090*/  IMAD.WIDE.U32 R6, R15, UR42, R6 ;  /* 0x0000002a0f067c25 */ /* 0x010fc6000f8e0006 */
[----:B------:R-:W4:Y:S01]  /*b0a0*/  LDL.LU R15, [R1+0x198] ;  /* 0x00019800010f7983 */ /* 0x000f220000300800 */
[----:B---3--:R-:W-:-:S04]  /*b0b0*/  IMAD.U32 R18, R8, 0x10000, RZ ;  /* 0x0001000008127824 */ /* 0x008fc800078e00ff */
[----:B------:R-:W-:-:S04]  /*b0c0*/  FMUL R18, R18, R16 ;  /* 0x0000001012127220 */ /* 0x000fc80000400000 */
[----:B------:R-:W-:Y:S01]  /*b0d0*/  FFMA R18, R14, R2, R18 ;  /* 0x000000020e127223 */ /* 0x000fe20000000012 */
[----:B--2---:R-:W-:Y:S01]  /*b0e0*/  LEA R14, P1, R9, R12, 0x1 ;  /* 0x0000000c090e7211 */ /* 0x004fe200078208ff */
[----:B------:R-:W-:-:S03]  /*b0f0*/  IMAD.IADD R7, R19, 0x1, R7 ;  /* 0x0000000113077824 */ /* 0x000fc600078e0207 */
[----:B------:R-:W-:Y:S01]  /*b100*/  F2FP.BF16.F32.PACK_AB R18, RZ, R18 ;  /* 0x00000012ff12723e */ /* 0x000fe200000010ff */
[----:B------:R-:W-:-:S04]  /*b110*/  IMAD.U32 R19, RZ, RZ, UR8 ;  /* 0x00000008ff137e24 */ /* 0x000fc8000f8e00ff */
[----:B------:R-:W-:Y:S01]  /*b120*/  IMAD.SHL.U32 R19, R19, 0x10, RZ ;  /* 0x0000001013137824 */ /* 0x000fe200078e00ff */
[-C--:B----4-:R-:W-:Y:S02]  /*b130*/  LEA.HI.X R15, R9, R13.reuse, R15, 0x1, P1 ;  /* 0x0000000d090f7211 */ /* 0x090fe400008f0c0f */
[C---:B------:R-:W-:Y:S01]  /*b140*/  LEA R12, P1, R6.reuse, R12, 0x1 ;  /* 0x0000000c060c7211 */ /* 0x040fe200078208ff */
[----:B------:R1:W5:Y:S03]  /*b150*/  LDL.LU R9, [R1+0x240] ;  /* 0x0002400001097983 */ /* 0x0003660000300800 */
[----:B------:R-:W-:Y:S01]  /*b160*/  LEA.HI.X R13, R6, R13, R7, 0x1, P1 ;  /* 0x0000000d060d7211 */ /* 0x000fe200008f0c07 */
[----:B------:R-:W-:Y:S02]  /*b170*/  @P6 IMAD.MOV.U32 R6, RZ, RZ, R10 ;  /* 0x000000ffff066224 */ /* 0x000fe400078e000a */
[----:B------:R-:W-:-:S05]  /*b180*/  @P6 IMAD.MOV.U32 R7, RZ, RZ, R11 ;  /* 0x000000ffff076224 */ /* 0x000fca00078e000b */
[----:B------:R2:W-:Y:S04]  /*b190*/  @P6 STG.E.U16 desc[UR52][R6.64+0x2], R18 ;  /* 0x0000021206006986 */ /* 0x0005e8000c101534 */
[----:B------:R3:W-:Y:S01]  /*b1a0*/  STL.64 [R1+0x140], R14 ;  /* 0x0001400e01007387 */ /* 0x0007e20000100a00 */
[----:B--2---:R-:W-:-:S03]  /*b1b0*/  MOV R7, UR8 ;  /* 0x0000000800077c02 */ /* 0x004fc60008000f00 */
[----:B---3--:R1:W5:Y:S02]  /*b1c0*/  LDL.LU.64 R14, [R1+0x238] ;  /* 0x00023800010e7983 */ /* 0x0083640000300a00 */
[----:B------:R-:W-:Y:S02]  /*b1d0*/  IMAD.SHL.U32 R7, R7, 0x200, RZ ;  /* 0x0000020007077824 */ /* 0x000fe400078e00ff */
[----:B------:R-:W2:Y:S03]  /*b1e0*/  LDL R18, [R1+0x1c8] ;  /* 0x0001c80001127983 */ /* 0x000ea60000100800 */
[----:B------:R-:W-:Y:S02]  /*b1f0*/  IADD3 R6, P1, P6, R19, R4, R7 ;  /* 0x0000000413067210 */ /* 0x000fe40007e3e007 */
[----:B------:R-:W2:Y:S02]  /*b200*/  LDL.LU R7, [R1+0x194] ;  /* 0x0001940001077983 */ /* 0x000ea40000300800 */
[----:B--2---:R-:W-:-:S02]  /*b210*/  IADD3.X R7, R18, R5, R7, P1, P6 ;  /* 0x0000000512077210 */ /* 0x004fc40000fec407 */
[----:B------:R-:W-:Y:S02]  /*b220*/  IADD3 R18, P6, R10, R19, RZ ;  /* 0x000000130a127210 */ /* 0x000fe40007fde0ff */
[----:B------:R-:W2:Y:S01]  /*b230*/  LDL R19, [R1+0x1c8] ;  /* 0x0001c80001137983 */ /* 0x000ea20000100800 */
[----:B------:R-:W-:Y:S02]  /*b240*/  ISETP.GT.AND P1, PT, R3, 0x108, PT ;  /* 0x000001080300780c */ /* 0x000fe40003f24270 */
[----:B------:R-:W-:Y:S01]  /*b250*/  PRMT R3, R8, 0x7610, R3 ;  /* 0x0000761008037816 */ /* 0x000fe20000000003 */
[----:B------:R-:W-:Y:S01]  /*b260*/  BSSY B1, `(.L_x_94) ;  /* 0x000000a000017945 */ /* 0x000fe20003800000 */
[----:B--2---:R-:W-:Y:S02]  /*b270*/  IMAD.X R19, R11, 0x1, R19, P6 ;  /* 0x000000010b137824 */ /* 0x004fe400030e0613 */
[----:B------:R1:W5:Y:S04]  /*b280*/  LDL.LU.64 R10, [R1+0x230] ;  /* 0x00023000010a7983 */ /* 0x0003680000300a00 */
[----:B------:R1:W5:Y:S01]  /*b290*/  LDL.LU R8, [R1+0x228] ;  /* 0x0002280001087983 */ /* 0x0003620000300800 */
[----:B------:R-:W-:-:S13]  /*b2a0*/  ISETP.GT.AND P6, PT, R0, RZ, P1 ;  /* 0x000000ff0000720c */ /* 0x000fda0000fc4270 */
[----:B-1----:R-:W-:Y:S05]  /*b2b0*/  @!P6 BRA `(.L_x_95) ;  /* 0x000000000010e947 */ /* 0x002fea0003800000 */
[----:B------:R1:W-:Y:S04]  /*b2c0*/  STL [R1+0x228], R2 ;  /* 0x0002280201007387 */ /* 0x0003e80000100800 */
[----:B-1----:R-:W2:Y:S04]  /*b2d0*/  LDL.LU.64 R2, [R1+0x140] ;  /* 0x0001400001027983 */ /* 0x002ea80000300a00 */
[----:B--2---:R1:W5:Y:S04]  /*b2e0*/  LDG.E.LTC128B.U16 R3, desc[UR52][R2.64] ;  /* 0x0000003402037981 */ /* 0x004368000c1e1520 */
[----:B------:R1:W5:Y:S02]  /*b2f0*/  LDL.LU R2, [R1+0x228] ;  /* 0x0002280001027983 */ /* 0x0003640000300800 */
.L_x_95:
[----:B------:R-:W-:Y:S05]  /*b300*/  BSYNC B1 ;  /* 0x0000000000017941 */ /* 0x000fea0003800000 */
.L_x_94:
        /* <DEDUP_REMOVED lines=10> */
[----:B---3--:R-:W-:Y:S02]  /*b3b0*/  F2FP.BF16.F32.PACK_AB R6, RZ, R7 ;  /* 0x00000007ff06723e */ /* 0x008fe400000010ff */
[----:B------:R2:W5:Y:S02]  /*b3c0*/  LDL.LU R7, [R1+0x234] ;  /* 0x0002340001077983 */ /* 0x0005640000300800 */
[----:B----4-:R-:W-:Y:S02]  /*b3d0*/  PRMT R5, R6, 0x7610, R5 ;  /* 0x0000761006057816 */ /* 0x010fe40000000005 */
[----:B------:R2:W5:Y:S02]  /*b3e0*/  LDL.LU R6, [R1+0x230] ;  /* 0x0002300001067983 */ /* 0x0005640000300800 */
[----:B0-----:R-:W-:-:S02]  /*b3f0*/  PRMT R4, R5, 0x7610, R4 ;  /* 0x0000761005047816 */ /* 0x001fc40000000004 */
[----:B------:R2:W5:Y:S04]  /*b400*/  LDL.LU R5, [R1+0x22c] ;  /* 0x00022c0001057983 */ /* 0x0005680000300800 */
[----:B------:R0:W-:Y:S04]  /*b410*/  @P6 STG.E.U16 desc[UR52][R18.64], R4 ;  /* 0x0000000412006986 */ /* 0x0001e8000c101534 */
[----:B0-----:R2:W5:Y:S01]  /*b420*/  LDL.LU R4, [R1+0x228] ;  /* 0x0002280001047983 */ /* 0x0015620000300800 */
[----:B------:R-:W-:Y:S01]  /*b430*/  ISETP.GT.AND P6, PT, R0, 0x1, P1 ;  /* 0x000000010000780c */ /* 0x000fe20000fc4270 */
[----:B------:R-:W-:-:S12]  /*b440*/  BSSY B1, `(.L_x_96) ;  /* 0x0000003000017945 */ /* 0x000fd80003800000 */
[----:B--2---:R-:W-:Y:S05]  /*b450*/  @!P6 BRA `(.L_x_97) ;  /* 0x000000000004e947 */ /* 0x004fea0003800000 */
[----:B------:R0:W5:Y:S02]  /*b460*/  LDG.E.LTC128B.U16 R3, desc[UR52][R12.64+0x2] ;  /* 0x000002340c037981 */ /* 0x000164000c1e1520 */
.L_x_97:
[----:B------:R-:W-:Y:S05]  /*b470*/  BSYNC B1 ;  /* 0x0000000000017941 */ /* 0x000fea0003800000 */
.L_x_96:
        /* <DEDUP_REMOVED lines=14> */
[----:B-1----:R-:W-:-:S02]  /*b560*/  PRMT R4, R5, 0x7610, R4 ;  /* 0x0000761005047816 */ /* 0x002fc40000000004 */
[----:B------:R2:W5:Y:S04]  /*b570*/  LDL.LU R5, [R1+0x22c] ;  /* 0x00022c0001057983 */ /* 0x0005680000300800 */
[----:B------:R1:W-:Y:S04]  /*b580*/  @P6 STG.E.U16 desc[UR52][R18.64+0x2], R4 ;  /* 0x0000020412006986 */ /* 0x0003e8000c101534 */
[----:B-1----:R2:W5:Y:S01]  /*b590*/  LDL.LU R4, [R1+0x228] ;  /* 0x0002280001047983 */ /* 0x0025620000300800 */
[----:B------:R-:W-:Y:S01]  /*b5a0*/  ISETP.GT.AND P6, PT, R0, 0x8, P2 ;  /* 0x000000080000780c */ /* 0x000fe200017c4270 */
[----:B------:R-:W-:-:S12]  /*b5b0*/  BSSY B1, `(.L_x_98) ;  /* 0x0000003000017945 */ /* 0x000fd80003800000 */
[----:B--2---:R-:W-:Y:S05]  /*b5c0*/  @!P6 BRA `(.L_x_99) ;  /* 0x000000000004e947 */ /* 0x004fea0003800000 */
[----:B------:R1:W5:Y:S02]  /*b5d0*/  LDG.E.LTC128B.U16 R3, desc[UR52][R14.64+0x10] ;  /* 0x000010340e037981 */ /* 0x000364000c1e1520 */
.L_x_99:
[----:B------:R-:W-:Y:S05]  /*b5e0*/  BSYNC B1 ;  /* 0x0000000000017941 */ /* 0x000fea0003800000 */
.L_x_98:
[----:B------:R-:W2:Y:S01]  /*b5f0*/  LDL.LU R19, [R1+0x150] ;  /* 0x0001500001137983 */ /* 0x000ea20000300800 */
[----:B-----5:R-:W-:-:S03]  /*b600*/  IMAD.U32 R18, R3, 0x10000, RZ ;  /* 0x0001000003127824 */ /* 0x020fc600078e00ff */
[----:B------:R3:W-:Y:S01]  /*b610*/  STL [R1+0x228], R4 ;  /* 0x0002280401007387 */ /* 0x0007e20000100800 */
[----:B------:R-:W-:-:S04]  /*b620*/  FMUL R18, R18, R16 ;  /* 0x0000001012127220 */ /* 0x000fc80000400000 */
[----:B--2---:R-:W-:-:S05]  /*b630*/  FFMA R18, R19, R2, R18 ;  /* 0x0000000213127223 */ /* 0x004fca0000000012 */
[----:B------:R-:W-:-:S04]  /*b640*/  F2FP.BF16.F32.PACK_AB R18, RZ, R18 ;  /* 0x00000012ff12723e */ /* 0x000fc800000010ff */
[----:B---3--:R-:W-:Y:S02]  /*b650*/  PRMT R4, R18, 0x7610, R4 ;  /* 0x0000761012047816 */ /* 0x008fe40000000004 */
[----:B------:R-:W2:Y:S01]  /*b660*/  LDL.64 R18, [R1+0x180] ;  /* 0x0001800001127983 */ /* 0x000ea20000100a00 */
[----:B------:R-:W-:Y:S03]  /*b670*/  BSSY B1, `(.L_x_100) ;  /* 0x0000006000017945 */ /* 0x000fe60003800000 */
[----:B--2---:R2:W-:Y:S04]  /*b680*/  @P6 STG.E.U16 desc[UR52][R18.64+0x10], R4 ;  /* 0x0000100412006986 */ /* 0x0045e8000c101534 */
[----:B--2---:R2:W5:Y:S01]  /*b690*/  LDL.LU R4, [R1+0x228] ;  /* 0x0002280001047983 */ /* 0x0045620000300800 */
[----:B------:R-:W-:-:S13]  /*b6a0*/  ISETP.GT.AND P6, PT, R0, 0x9, P2 ;  /* 0x000000090000780c */ /* 0x000fda00017c4270 */
[----:B--2---:R-:W-:Y:S05]  /*b6b0*/  @!P6 BRA `(.L_x_101) ;  /* 0x000000000004e947 */ /* 0x004fea0003800000 */
[----:B------:R2:W5:Y:S02]  /*b6c0*/  LDG.E.LTC128B.U16 R3, desc[UR52][R14.64+0x12] ;  /* 0x000012340e037981 */ /* 0x000564000c1e1520 */
.L_x_101:
[----:B------:R-:W-:Y:S05]  /*b6d0*/  BSYNC B1 ;  /* 0x0000000000017941 */ /* 0x000fea0003800000 */
.L_x_100:
[----:B------:R3:W-:Y:S04]  /*b6e0*/  STL [R1+0x240], R10 ;  /* 0x0002400a01007387 */ /* 0x0007e80000100800 */
[----:B---3--:R-:W3:Y:S04]  /*b6f0*/  LDL.LU R10, [R1+0x154] ;  /* 0x00015400010a7983 */ /* 0x008ee80000300800 */
[----:B------:R-:W-:Y:S04]  /*b700*/  STL [R1+0x23c], R9 ;  /* 0x00023c0901007387 */ /* 0x000fe80000100800 */
[----:B------:R-:W-:Y:S04]  /*b710*/  STL [R1+0x238], R8 ;  /* 0x0002380801007387 */ /* 0x000fe80000100800 */
[----:B------:R4:W-:Y:S04]  /*b720*/  STL.64 [R1+0x230], R6 ;  /* 0x0002300601007387 */ /* 0x0009e80000100a00 */
[----:B----4-:R-:W4:Y:S04]  /*b730*/  LDL.LU.64 R6, [R1+0x180] ;  /* 0x0001800001067983 */ /* 0x010f280000300a00 */
[----:B-----5:R0:W-:Y:S02]  /*b740*/  STL.64 [R1+0x228], R4 ;  /* 0x0002280401007387 */ /* 0x0201e40000100a00 */
[----:B0-----:R-:W-:-:S04]  /*b750*/  IMAD.U32 R5, R3, 0x10000, RZ ;  /* 0x0001000003057824 */ /* 0x001fc800078e00ff */
[----:B------:R-:W-:-:S04]  /*b760*/  FMUL R5, R5, R16 ;  /* 0x0000001005057220 */ /* 0x000fc80000400000 */
[----:B---3--:R-:W-:Y:S01]  /*b770*/  FFMA R10, R10, R2, R5 ;  /* 0x000000020a0a7223 */ /* 0x008fe20000000005 */
[----:B------:R-:W-:-:S04]  /*b780*/  IMAD.U32 R5, RZ, RZ, UR8 ;  /* 0x00000008ff057e24 */ /* 0x000fc8000f8e00ff */
[----:B------:R-:W-:Y:S01]  /*b790*/  F2FP.BF16.F32.PACK_AB R9, RZ, R10 ;  /* 0x0000000aff09723e */ /* 0x000fe200000010ff */
[----:B------:R-:W-:Y:S01]  /*b7a0*/  IMAD.SHL.U32 R5, R5, 0x10, RZ ;  /* 0x0000001005057824 */ /* 0x000fe200078e00ff */
[----:B------:R0:W5:Y:S02]  /*b7b0*/  LDL.LU R10, [R1+0x240] ;  /* 0x00024000010a7983 */ /* 0x0001640000300800 */
[----:B------:R-:W-:Y:S02]  /*b7c0*/  PRMT R8, R9, 0x7610, R8 ;  /* 0x0000761009087816 */ /* 0x000fe40000000008 */
[----:B------:R0:W5:Y:S02]  /*b7d0*/  LDL.LU R9, [R1+0x23c] ;  /* 0x00023c0001097983 */ /* 0x0001640000300800 */
[----:B------:R-:W-:Y:S02]  /*b7e0*/  PRMT R4, R8, 0x7610, R4 ;  /* 0x0000761008047816 */ /* 0x000fe40000000004 */
[----:B------:R0:W5:Y:S04]  /*b7f0*/  LDL.LU R8, [R1+0x238] ;  /* 0x0002380001087983 */ /* 0x0001680000300800 */
[----:B------:R4:W-:Y:S02]  /*b800*/  @P6 STG.E.U16 desc[UR52][R18.64+0x12], R4 ;  /* 0x0000120412006986 */ /* 0x0009e4000c101534 */
[----:B----4-:R-:W-:-:S02]  /*b810*/  IADD3 R4, P6, R5, R6, RZ ;  /* 0x0000000605047210 */ /* 0x010fc40007fde0ff */
[----:B------:R-:W3:Y:S01]  /*b820*/  LDL.LU R5, [R1+0x1c8] ;  /* 0x0001c80001057983 */ /* 0x000ee20000300800 */
[----:B------:R-:W-:Y:S02]  /*b830*/  BSSY B1, `(.L_x_102) ;  /* 0x0000008000017945 */ /* 0x000fe40003800000 */
[----:B---3--:R-:W-:Y:S02]  /*b840*/  IMAD.X R5, R5, 0x1, R7, P6 ;  /* 0x0000000105057824 */ /* 0x008fe400030e0607 */
[----:B------:R0:W5:Y:S04]  /*b850*/  LDL.LU.64 R6, [R1+0x230] ;  /* 0x0002300001067983 */ /* 0x0001680000300a00 */
[----:B------:R3:W-:Y:S04]  /*b860*/  STL.64 [R1+0x140], R4 ;  /* 0x0001400401007387 */ /* 0x0007e80000100a00 */
[----:B---3--:R0:W5:Y:S01]  /*b870*/  LDL.LU.64 R4, [R1+0x228] ;  /* 0x0002280001047983 */ /* 0x0081620000300a00 */
[----:B------:R-:W-:-:S13]  /*b880*/  ISETP.GT.AND P6, PT, R0, 0x8, P1 ;  /* 0x000000080000780c */ /* 0x000fda0000fc4270 */
[----:B0-----:R-:W-:Y:S05]  /*b890*/  @!P6 BRA `(.L_x_103) ;  /* 0x000000000004e947 */ /* 0x001fea0003800000 */
[----:B------:R0:W5:Y:S02]  /*b8a0*/  LDG.E.LTC128B.U16 R3, desc[UR52][R12.64+0x10] ;  /* 0x000010340c037981 */ /* 0x000164000c1e1520 */
.L_x_103:
[----:B------:R-:W-:Y:S05]  /*b8b0*/  BSYNC B1 ;  /* 0x0000000000017941 */ /* 0x000fea0003800000 */
.L_x_102:
[----:B-----5:R-:W-:Y:S04]  /*b8c0*/  STL [R1+0x244], R10 ;  /* 0x0002440a01007387 */ /* 0x020fe80000100800 */
[----:B------:R3:W-:Y:S04]  /*b8d0*/  STL [R1+0x240], R9 ;  /* 0x0002400901007387 */ /* 0x0007e80000100800 */
[----:B---3--:R-:W3:Y:S04]  /*b8e0*/  LDL.LU R9, [R1+0x158] ;  /* 0x0001580001097983 */ /* 0x008ee80000300800 */
[----:B------:R-:W-:Y:S04]  /*b8f0*/  STL [R1+0x23c], R8 ;  /* 0x00023c0801007387 */ /* 0x000fe80000100800 */
[----:B------:R-:W-:Y:S04]  /*b900*/  STL [R1+0x238], R5 ;  /* 0x0002380501007387 */ /* 0x000fe80000100800 */
[----:B------:R4:W-:Y:S04]  /*b910*/  STL.64 [R1+0x230], R6 ;  /* 0x0002300601007387 */ /* 0x0009e80000100a00 */
[----:B----4-:R-:W4:Y:S01]  /*b920*/  LDL.LU.64 R6, [R1+0x140] ;  /* 0x0001400001067983 */ /* 0x010f220000300a00 */
[----:B------:R-:W-:-:S03]  /*b930*/  IMAD.U32 R10, R3, 0x10000, RZ ;  /* 0x00010000030a7824 */ /* 0x000fc600078e00ff */
[----:B------:R1:W-:Y:S01]  /*b940*/  STL [R1+0x228], R4 ;  /* 0x0002280401007387 */ /* 0x0003e20000100800 */
[----:B------:R-:W-:-:S04]  /*b950*/  FMUL R10, R10, R16 ;  /* 0x000000100a0a7220 */ /* 0x000fc80000400000 */
[----:B---3--:R-:W-:Y:S02]  /*b960*/  FFMA R9, R9, R2, R10 ;  /* 0x0000000209097223 */ /* 0x008fe4000000000a */
[----:B------:R3:W5:Y:S03]  /*b970*/  LDL.LU R10, [R1+0x244] ;  /* 0x00024400010a7983 */ /* 0x0007660000300800 */
[----:B------:R-:W-:Y:S02]  /*b980*/  F2FP.BF16.F32.PACK_AB R8, RZ, R9 ;  /* 0x00000009ff08723e */ /* 0x000fe400000010ff */
[----:B------:R3:W5:Y:S02]  /*b990*/  LDL.LU R9, [R1+0x240] ;  /* 0x0002400001097983 */ /* 0x0007640000300800 */
[----:B------:R-:W-:Y:S02]  /*b9a0*/  PRMT R5, R8, 0x7610, R5 ;  /* 0x0000761008057816 */ /* 0x000fe40000000005 */
[----:B------:R3:W5:Y:S02]  /*b9b0*/  LDL.LU R8, [R1+0x23c] ;  /* 0x00023c0001087983 */ /* 0x0007640000300800 */
[----:B-1----:R-:W-:-:S02]  /*b9c0*/  PRMT R4, R5, 0x7610, R4 ;  /* 0x0000761005047816 */ /* 0x002fc40000000004 */
[----:B------:R3:W5:Y:S04]  /*b9d0*/  LDL.LU R5, [R1+0x238] ;  /* 0x0002380001057983 */ /* 0x0007680000300800 */
[----:B----4-:R1:W-:Y:S04]  /*b9e0*/  @P6 STG.E.U16 desc[UR52][R6.64+0x10], R4 ;  /* 0x0000100406006986 */ /* 0x0103e8000c101534 */
[----:B-1----:R3:W5:Y:S04]  /*b9f0*/  LDL.LU.64 R6, [R1+0x230] ;  /* 0x0002300001067983 */ /* 0x0027680000300a00 */
[----:B------:R3:W5:Y:S01]  /*ba00*/  LDL.LU R4, [R1+0x228] ;  /* 0x0002280001047983 */ /* 0x0007620000300800 */
[----:B------:R-:W-:Y:S01]  /*ba10*/  ISETP.GT.AND P6, PT, R0, 0x9, P1 ;  /* 0x000000090000780c */ /* 0x000fe20000fc4270 */
[----:B------:R-:W-:-:S12]  /*ba20*/  BSSY B1, `(.L_x_104) ;  /* 0x0000003000017945 */ /* 0x000fd80003800000 */
[----:B---3--:R-:W-:Y:S05]  /*ba30*/  @!P6 BRA `(.L_x_105) ;  /* 0x000000000004e947 */ /* 0x008fea0003800000 */
[----:B------:R1:W5:Y:S02]  /*ba40*/  LDG.E.LTC128B.U16 R3, desc[UR52][R12.64+0x12] ;  /* 0x000012340c037981 */ /* 0x000364000c1e1520 */
.L_x_105:
[----:B------:R-:W-:Y:S05]  /*ba50*/  BSYNC B1 ;  /* 0x0000000000017941 */ /* 0x000fea0003800000 */
.L_x_104:
        /* <DEDUP_REMOVED lines=12> */
[----:B0-----:R-:W-:Y:S02]  /*bb20*/  PRMT R5, R8, 0x7610, R5 ;  /* 0x0000761008057816 */ /* 0x001fe40000000005 */
[----:B------:R3:W5:Y:S02]  /*bb30*/  LDL.LU R8, [R1+0x230] ;  /* 0x0002300001087983 */ /* 0x0007640000300800 */
[----:B--2---:R-:W-:-:S02]  /*bb40*/  PRMT R4, R5, 0x7610, R4 ;  /* 0x0000761005047816 */ /* 0x004fc40000000004 */
[----:B------:R3:W5:Y:S04]  /*bb50*/  LDL.LU R5, [R1+0x22c] ;  /* 0x00022c0001057983 */ /* 0x0007680000300800 */
[----:B------:R0:W-:Y:S04]  /*bb60*/  @P6 STG.E.U16 desc[UR52][R6.64+0x12], R4 ;  /* 0x0000120406006986 */ /* 0x0001e8000c101534 */
[----:B0-----:R3:W5:Y:S01]  /*bb70*/  LDL.LU R4, [R1+0x228] ;  /* 0x0002280001047983 */ /* 0x0017620000300800 */
[----:B------:R-:W-:Y:S01]  /*bb80*/  ISETP.GT.AND P6, PT, R0, 0x10, P2 ;  /* 0x000000100000780c */ /* 0x000fe200017c4270 */
[----:B------:R-:W-:-:S12]  /*bb90*/  BSSY B1, `(.L_x_106) ;  /* 0x0000003000017945 */ /* 0x000fd80003800000 */
[----:B---3--:R-:W-:Y:S05]  /*bba0*/  @!P6 BRA `(.L_x_107) ;  /* 0x000000000004e947 */ /* 0x008fea0003800000 */
[----:B------:R0:W5:Y:S02]  /*bbb0*/  LDG.E.LTC128B.U16 R3, desc[UR52][R14.64+0x20] ;  /* 0x000020340e037981 */ /* 0x000164000c1e1520 */
.L_x_107:
[----:B------:R-:W-:Y:S05]  /*bbc0*/  BSYNC B1 ;  /* 0x0000000000017941 */ /* 0x000fea0003800000 */
.L_x_106:
        /* <DEDUP_REMOVED lines=22> */
.L_x_109:
[----:B------:R-:W-:Y:S05]  /*bd30*/  BSYNC B1 ;  /* 0x0000000000017941 */ /* 0x000fea0003800000 */
.L_x_108:
        /* <DEDUP_REMOVED lines=22> */
.L_x_111:
[----:B------:R-:W-:Y:S05]  /*bea0*/  BSYNC B1 ;  /* 0x0000000000017941 */ /* 0x000fea0003800000 */
.L_x_110:
[----:B------:R-:W-:Y:S04]  /*beb0*/  STL [R1+0x238], R10 ;  /* 0x0002380a01007387 */ /* 0x000fe80000100800 */
[----:B------:R2:W-:Y:S04]  /*bec0*/  STL [R1+0x234], R9 ;  /* 0x0002340901007387 */ /* 0x0005e80000100800 */
[----:B--2---:R-:W2:Y:S01]  /*bed0*/  LDL.LU R9, [R1+0x168] ;  /* 0x0001680001097983 */ /* 0x004ea20000300800 */
[----:B-----5:R-:W-:-:S03]  /*bee0*/  IMAD.U32 R10, R3, 0x10000, RZ ;  /* 0x00010000030a7824 */ /* 0x020fc600078e00ff */
        /* <DEDUP_REMOVED lines=18> */
.L_x_113:
[----:B------:R-:W-:Y:S05]  /*c010*/  BSYNC B1 ;  /* 0x0000000000017941 */ /* 0x000fea0003800000 */
.L_x_112:
        /* <DEDUP_REMOVED lines=22> */
.L_x_115:
[----:B------:R-:W-:Y:S05]  /*c180*/  BSYNC B1 ;  /* 0x0000000000017941 */ /* 0x000fea0003800000 */
.L_x_114:
        /* <DEDUP_REMOVED lines=22> */
.L_x_117:
[----:B------:R-:W-:Y:S05]  /*c2f0*/  BSYNC B1 ;  /* 0x0000000000017941 */ /* 0x000fea0003800000 */
.L_x_116:
[----:B-----5:R-:W-:Y:S04]  /*c300*/  STL [R1+0x238], R8 ;  /* 0x0002380801007387 */ /* 0x020fe80000100800 */
[----:B------:R2:W-:Y:S04]  /*c310*/  STL [R1+0x234], R7 ;  /* 0x0002340701007387 */ /* 0x0005e80000100800 */
[----:B--2---:R-:W2:Y:S01]  /*c320*/  LDL.LU R7, [R1+0x174] ;  /* 0x0001740001077983 */ /* 0x004ea20000300800 */
[----:B------:R-:W-:-:S03]  /*c330*/  SHF.L.U32 R8, R3, 0x10, RZ ;  /* 0x0000001003087819 */ /* 0x000fc600000006ff */
[----:B------:R3:W-:Y:S02]  /*c340*/  STL [R1+0x230], R6 ;  /* 0x0002300601007387 */ /* 0x0007e40000100800 */
[----:B------:R-:W-:Y:S02]  /*c350*/  FMUL R8, R8, R16 ;  /* 0x0000001008087220 */ /* 0x000fe40000400000 */
        /* <DEDUP_REMOVED lines=16> */
.L_x_119:
[----:B------:R-:W-:Y:S05]  /*c460*/  BSYNC B1 ;  /* 0x0000000000017941 */ /* 0x000fea0003800000 */
.L_x_118:
        /* <DEDUP_REMOVED lines=22> */
.L_x_121:
[----:B------:R-:W-:Y:S05]  /*c5d0*/  BSYNC B1 ;  /* 0x0000000000017941 */ /* 0x000fea0003800000 */
.L_x_120:
        /* <DEDUP_REMOVED lines=22> */
.L_x_123:
[----:B------:R-:W-:Y:S05]  /*c740*/  BSYNC B1 ;  /* 0x0000000000017941 */ /* 0x000fea0003800000 */
.L_x_122:
        /* <DEDUP_REMOVED lines=22> */
.L_x_125:
[----:B------:R-:W-:Y:S05]  /*c8b0*/  BSYNC B1 ;  /* 0x0000000000017941 */ /* 0x000fea0003800000 */
.L_x_124:
        /* <DEDUP_REMOVED lines=22> */
.L_x_127:
[----:B------:R-:W-:Y:S05]  /*ca20*/  BSYNC B1 ;  /* 0x0000000000017941 */ /* 0x000fea0003800000 */
.L_x_126:
        /* <DEDUP_REMOVED lines=22> */
.L_x_129:
[----:B------:R-:W-:Y:S05]  /*cb90*/  BSYNC B1 ;  /* 0x0000000000017941 */ /* 0x000fea0003800000 */
.L_x_128:
        /* <DEDUP_REMOVED lines=22> */
.L_x_131:
[----:B------:R-:W-:Y:S05]  /*cd00*/  BSYNC B1 ;  /* 0x0000000000017941 */ /* 0x000fea0003800000 */
.L_x_130:
        /* <DEDUP_REMOVED lines=22> */
.L_x_133:
[----:B------:R-:W-:Y:S05]  /*ce70*/  BSYNC B1 ;  /* 0x0000000000017941 */ /* 0x000fea0003800000 */
.L_x_132:
        /* <DEDUP_REMOVED lines=22> */
.L_x_135:
[----:B------:R-:W-:Y:S05]  /*cfe0*/  BSYNC B1 ;  /* 0x0000000000017941 */ /* 0x000fea0003800000 */
.L_x_134:
        /* <DEDUP_REMOVED lines=22> */
.L_x_137:
[----:B------:R-:W-:Y:S05]  /*d150*/  BSYNC B1 ;  /* 0x0000000000017941 */ /* 0x000fea0003800000 */
.L_x_136:
        /* <DEDUP_REMOVED lines=22> */
.L_x_139:
[----:B------:R-:W-:Y:S05]  /*d2c0*/  BSYNC B1 ;  /* 0x0000000000017941 */ /* 0x000fea0003800000 */
.L_x_138:
        /* <DEDUP_REMOVED lines=22> */
.L_x_141:
[----:B------:R-:W-:Y:S05]  /*d430*/  BSYNC B1 ;  /* 0x0000000000017941 */ /* 0x000fea0003800000 */
.L_x_140:
        /* <DEDUP_REMOVED lines=22> */
.L_x_143:
[----:B------:R-:W-:Y:S05]  /*d5a0*/  BSYNC B1 ;  /* 0x0000000000017941 */ /* 0x000fea0003800000 */
.L_x_142:
        /* <DEDUP_REMOVED lines=22> */
.L_x_145:
[----:B------:R-:W-:Y:S05]  /*d710*/  BSYNC B1 ;  /* 0x0000000000017941 */ /* 0x000fea0003800000 */
.L_x_144:
        /* <DEDUP_REMOVED lines=22> */
.L_x_147:
[----:B------:R-:W-:Y:S05]  /*d880*/  BSYNC B1 ;  /* 0x0000000000017941 */ /* 0x000fea0003800000 */
.L_x_146:
        /* <DEDUP_REMOVED lines=22> */
.L_x_149:
[----:B------:R-:W-:Y:S05]  /*d9f0*/  BSYNC B1 ;  /* 0x0000000000017941 */ /* 0x000fea0003800000 */
.L_x_148:
        /* <DEDUP_REMOVED lines=22> */
.L_x_151:
[----:B------:R-:W-:Y:S05]  /*db60*/  BSYNC B1 ;  /* 0x0000000000017941 */ /* 0x000fea0003800000 */
.L_x_150:
        /* <DEDUP_REMOVED lines=22> */
.L_x_153:
[----:B------:R-:W-:Y:S05]  /*dcd0*/  BSYNC B1 ;  /* 0x0000000000017941 */ /* 0x000fea0003800000 */
.L_x_152:
        /* <DEDUP_REMOVED lines=22> */
.L_x_155:
[----:B------:R-:W-:Y:S05]  /*de40*/  BSYNC B1 ;  /* 0x0000000000017941 */ /* 0x000fea0003800000 */
.L_x_154:
        /* <DEDUP_REMOVED lines=22> */
.L_x_157:
[----:B------:R-:W-:Y:S05]  /*dfb0*/  BSYNC B1 ;  /* 0x0000000000017941 */ /* 0x000fea0003800000 */
.L_x_156:
        /* <DEDUP_REMOVED lines=22> */
.L_x_159:
[----:B------:R-:W-:Y:S05]  /*e120*/  BSYNC B1 ;  /* 0x0000000000017941 */ /* 0x000fea0003800000 */
.L_x_158:
[----:B------:R-:W-:Y:S04]  /*e130*/  STL [R1+0x238], R10 ;  /* 0x0002380a01007387 */ /* 0x000fe80000100800 */
[----:B-----5:R2:W-:Y:S04]  /*e140*/  STL [R1+0x234], R7 ;  /* 0x0002340701007387 */ /* 0x0205e80000100800 */
        /* <DEDUP_REMOVED lines=20> */
.L_x_161:
[----:B------:R-:W-:Y:S05]  /*e290*/  BSYNC B1 ;  /* 0x0000000000017941 */ /* 0x000fea0003800000 */
.L_x_160:
        /* <DEDUP_REMOVED lines=22> */
.L_x_163:
[----:B------:R-:W-:Y:S05]  /*e400*/  BSYNC B1 ;  /* 0x0000000000017941 */ /* 0x000fea0003800000 */
.L_x_162:
        /* <DEDUP_REMOVED lines=22> */
.L_x_165:
[----:B------:R-:W-:Y:S05]  /*e570*/  BSYNC B1 ;  /* 0x0000000000017941 */ /* 0x000fea0003800000 */
.L_x_164:
        /* <DEDUP_REMOVED lines=22> */
.L_x_167:
[----:B------:R-:W-:Y:S05]  /*e6e0*/  BSYNC B1 ;  /* 0x0000000000017941 */ /* 0x000fea0003800000 */
.L_x_166:
        /* <DEDUP_REMOVED lines=22> */
.L_x_169:
[----:B------:R-:W-:Y:S05]  /*e850*/  BSYNC B1 ;  /* 0x0000000000017941 */ /* 0x000fea0003800000 */
.L_x_168:
        /* <DEDUP_REMOVED lines=22> */
.L_x_171:
[----:B------:R-:W-:Y:S05]  /*e9c0*/  BSYNC B1 ;  /* 0x0000000000017941 */ /* 0x000fea0003800000 */
.L_x_170:
        /* <DEDUP_REMOVED lines=22> */
.L_x_173:
[----:B------:R-:W-:Y:S05]  /*eb30*/  BSYNC B1 ;  /* 0x0000000000017941 */ /* 0x000fea0003800000 */
.L_x_172:
        /* <DEDUP_REMOVED lines=22> */
.L_x_175:
[----:B------:R-:W-:Y:S05]  /*eca0*/  BSYNC B1 ;  /* 0x0000000000017941 */ /* 0x000fea0003800000 */
.L_x_174:
        /* <DEDUP_REMOVED lines=22> */
.L_x_177:
[----:B------:R-:W-:Y:S05]  /*ee10*/  BSYNC B1 ;  /* 0x0000000000017941 */ /* 0x000fea0003800000 */
.L_x_176:
        /* <DEDUP_REMOVED lines=22> */
.L_x_179:
[----:B------:R-:W-:Y:S05]  /*ef80*/  BSYNC B1 ;  /* 0x0000000000017941 */ /* 0x000fea0003800000 */
.L_x_178:
        /* <DEDUP_REMOVED lines=22> */
.L_x_181:
[----:B------:R-:W-:Y:S05]  /*f0f0*/  BSYNC B1 ;  /* 0x0000000000017941 */ /* 0x000fea0003800000 */
.L_x_180:
        /* <DEDUP_REMOVED lines=22> */
.L_x_183:
[----:B------:R-:W-:Y:S05]  /*f260*/  BSYNC B1 ;  /* 0x0000000000017941 */ /* 0x000fea0003800000 */
.L_x_182:
        /* <DEDUP_REMOVED lines=22> */
.L_x_185:
[----:B------:R-:W-:Y:S05]  /*f3d0*/  BSYNC B1 ;  /* 0x0000000000017941 */ /* 0x000fea0003800000 */
.L_x_184:
        /* <DEDUP_REMOVED lines=22> */
.L_x_187:
[----:B------:R-:W-:Y:S05]  /*f540*/  BSYNC B1 ;  /* 0x0000000000017941 */ /* 0x000fea0003800000 */
.L_x_186:
        /* <DEDUP_REMOVED lines=22> */
.L_x_189:
[----:B------:R-:W-:Y:S05]  /*f6b0*/  BSYNC B1 ;  /* 0x0000000000017941 */ /* 0x000fea0003800000 */
.L_x_188:
        /* <DEDUP_REMOVED lines=22> */
.L_x_191:
[----:B------:R-:W-:Y:S05]  /*f820*/  BSYNC B1 ;  /* 0x0000000000017941 */ /* 0x000fea0003800000 */
.L_x_190:
        /* <DEDUP_REMOVED lines=22> */
.L_x_193:
[----:B------:R-:W-:Y:S05]  /*f990*/  BSYNC B1 ;  /* 0x0000000000017941 */ /* 0x000fea0003800000 */
.L_x_192:
        /* <DEDUP_REMOVED lines=22> */
.L_x_195:
[----:B------:R-:W-:Y:S05]  /*fb00*/  BSYNC B1 ;  /* 0x0000000000017941 */ /* 0x000fea0003800000 */
.L_x_194:
        /* <DEDUP_REMOVED lines=22> */
.L_x_197:
[----:B------:R-:W-:Y:S05]  /*fc70*/  BSYNC B1 ;  /* 0x0000000000017941 */ /* 0x000fea0003800000 */
.L_x_196:
        /* <DEDUP_REMOVED lines=22> */
.L_x_199:
[----:B------:R-:W-:Y:S05]  /*fde0*/  BSYNC B1 ;  /* 0x0000000000017941 */ /* 0x000fea0003800000 */
.L_x_198:
        /* <DEDUP_REMOVED lines=22> */
.L_x_201:
[----:B------:R-:W-:Y:S05]  /*ff50*/  BSYNC B1 ;  /* 0x0000000000017941 */ /* 0x000fea0003800000 */
.L_x_200:
        /* <DEDUP_REMOVED lines=22> */
.L_x_203:
[----:B------:R-:W-:Y:S05]  /*100c0*/  BSYNC B1 ;  /* 0x0000000000017941 */ /* 0x000fea0003800000 */
.L_x_202:
        /* <DEDUP_REMOVED lines=22> */
.L_x_205:
[----:B------:R-:W-:Y:S05]  /*10230*/  BSYNC B1 ;  /* 0x0000000000017941 */ /* 0x000fea0003800000 */
.L_x_204:
        /* <DEDUP_REMOVED lines=22> */
.L_x_207:
[----:B------:R-:W-:Y:S05]  /*103a0*/  BSYNC B1 ;  /* 0x0000000000017941 */ /* 0x000fea0003800000 */
.L_x_206:
        /* <DEDUP_REMOVED lines=22> */
.L_x_209:
[----:B------:R-:W-:Y:S05]  /*10510*/  BSYNC B1 ;  /* 0x0000000000017941 */ /* 0x000fea0003800000 */
.L_x_208:
        /* <DEDUP_REMOVED lines=22> */
.L_x_211:
[----:B------:R-:W-:Y:S05]  /*10680*/  BSYNC B1 ;  /* 0x0000000000017941 */ /* 0x000fea0003800000 */
.L_x_210:
        /* <DEDUP_REMOVED lines=22> */
.L_x_213:
[----:B------:R-:W-:Y:S05]  /*107f0*/  BSYNC B1 ;  /* 0x0000000000017941 */ /* 0x000fea0003800000 */
.L_x_212:
        /* <DEDUP_REMOVED lines=22> */
.L_x_215:
[----:B------:R-:W-:Y:S05]  /*10960*/  BSYNC B1 ;  /* 0x0000000000017941 */ /* 0x000fea0003800000 */
.L_x_214:
        /* <DEDUP_REMOVED lines=22> */
.L_x_217:
[----:B------:R-:W-:Y:S05]  /*10ad0*/  BSYNC B1 ;  /* 0x0000000000017941 */ /* 0x000fea0003800000 */
.L_x_216:
        /* <DEDUP_REMOVED lines=22> */
.L_x_219:
[----:B------:R-:W-:Y:S05]  /*10c40*/  BSYNC B1 ;  /* 0x0000000000017941 */ /* 0x000fea0003800000 */
.L_x_218:
        /* <DEDUP_REMOVED lines=22> */
.L_x_221:
[----:B------:R-:W-:Y:S05]  /*10db0*/  BSYNC B1 ;  /* 0x0000000000017941 */ /* 0x000fea0003800000 */
.L_x_220:
        /* <DEDUP_REMOVED lines=22> */
.L_x_223:
[----:B------:R-:W-:Y:S05]  /*10f20*/  BSYNC B1 ;  /* 0x0000000000017941 */ /* 0x000fea0003800000 */
.L_x_222:
        /* <DEDUP_REMOVED lines=22> */
.L_x_225:
[----:B------:R-:W-:Y:S05]  /*11090*/  BSYNC B1 ;  /* 0x0000000000017941 */ /* 0x000fea0003800000 */
.L_x_224:
        /* <DEDUP_REMOVED lines=22> */
.L_x_227:
[----:B------:R-:W-:Y:S05]  /*11200*/  BSYNC B1 ;  /* 0x0000000000017941 */ /* 0x000fea0003800000 */
.L_x_226:
        /* <DEDUP_REMOVED lines=22> */
.L_x_229:
[----:B------:R-:W-:Y:S05]  /*11370*/  BSYNC B1 ;  /* 0x0000000000017941 */ /* 0x000fea0003800000 */
.L_x_228:
        /* <DEDUP_REMOVED lines=22> */
.L_x_231:
[----:B------:R-:W-:Y:S05]  /*114e0*/  BSYNC B1 ;  /* 0x0000000000017941 */ /* 0x000fea0003800000 */
.L_x_230:
        /* <DEDUP_REMOVED lines=22> */
.L_x_233:
[----:B------:R-:W-:Y:S05]  /*11650*/  BSYNC B1 ;  /* 0x0000000000017941 */ /* 0x000fea0003800000 */
.L_x_232:
        /* <DEDUP_REMOVED lines=22> */
.L_x_235:
[----:B------:R-:W-:Y:S05]  /*117c0*/  BSYNC B1 ;  /* 0x0000000000017941 */ /* 0x000fea0003800000 */
.L_x_234:
        /* <DEDUP_REMOVED lines=22> */
.L_x_237:
[----:B------:R-:W-:Y:S05]  /*11930*/  BSYNC B1 ;  /* 0x0000000000017941 */ /* 0x000fea0003800000 */
.L_x_236:
        /* <DEDUP_REMOVED lines=22> */
.L_x_239:
[----:B------:R-:W-:Y:S05]  /*11aa0*/  BSYNC B1 ;  /* 0x0000000000017941 */ /* 0x000fea0003800000 */
.L_x_238:
        /* <DEDUP_REMOVED lines=22> */
.L_x_241:
[----:B------:R-:W-:Y:S05]  /*11c10*/  BSYNC B1 ;  /* 0x0000000000017941 */ /* 0x000fea0003800000 */
.L_x_240:
        /* <DEDUP_REMOVED lines=22> */
.L_x_243:
[----:B------:R-:W-:Y:S05]  /*11d80*/  BSYNC B1 ;  /* 0x0000000000017941 */ /* 0x000fea0003800000 */
.L_x_242:
        /* <DEDUP_REMOVED lines=22> */
.L_x_245:
[----:B------:R-:W-:Y:S05]  /*11ef0*/  BSYNC B1 ;  /* 0x0000000000017941 */ /* 0x000fea0003800000 */
.L_x_244:
        /* <DEDUP_REMOVED lines=22> */
.L_x_247:
[----:B------:R-:W-:Y:S05]  /*12060*/  BSYNC B1 ;  /* 0x0000000000017941 */ /* 0x000fea0003800000 */
.L_x_246:
        /* <DEDUP_REMOVED lines=22> */
.L_x_249:
[----:B------:R-:W-:Y:S05]  /*121d0*/  BSYNC B1 ;  /* 0x0000000000017941 */ /* 0x000fea0003800000 */
.L_x_248:
        /* <DEDUP_REMOVED lines=22> */
.L_x_251:
[----:B------:R-:W-:Y:S05]  /*12340*/  BSYNC B1 ;  /* 0x0000000000017941 */ /* 0x000fea0003800000 */
.L_x_250:
[----:B-----5:R-:W-:Y:S04]  /*12350*/  STL [R1+0x238], R8 ;  /* 0x0002380801007387 */ /* 0x020fe80000100800 */
[----:B------:R2:W-:Y:S04]  /*12360*/  STL [R1+0x234], R7 ;  /* 0x0002340701007387 */ /* 0x0005e80000100800 */
[----:B--2---:R-:W2:Y:S01]  /*12370*/  LDL.LU R7, [R1] ;  /* 0x0000000001077983 */ /* 0x004ea20000300800 */
        /* <DEDUP_REMOVED lines=19> */
.L_x_253:
[----:B------:R-:W-:Y:S05]  /*124b0*/  BSYNC B1 ;  /* 0x0000000000017941 */ /* 0x000fea0003800000 */
.L_x_252:
        /* <DEDUP_REMOVED lines=22> */
.L_x_255:
[----:B------:R-:W-:Y:S05]  /*12620*/  BSYNC B1 ;  /* 0x0000000000017941 */ /* 0x000fea0003800000 */
.L_x_254:
        /* <DEDUP_REMOVED lines=22> */
.L_x_257:
[----:B------:R-:W-:Y:S05]  /*12790*/  BSYNC B1 ;  /* 0x0000000000017941 */ /* 0x000fea0003800000 */
.L_x_256:
        /* <DEDUP_REMOVED lines=22> */
.L_x_259:
[----:B------:R-:W-:Y:S05]  /*12900*/  BSYNC B1 ;  /* 0x0000000000017941 */ /* 0x000fea0003800000 */
.L_x_258:
        /* <DEDUP_REMOVED lines=22> */
.L_x_261:
[----:B------:R-:W-:Y:S05]  /*12a70*/  BSYNC B1 ;  /* 0x0000000000017941 */ /* 0x000fea0003800000 */
.L_x_260:
        /* <DEDUP_REMOVED lines=22> */
.L_x_263:
[----:B------:R-:W-:Y:S05]  /*12be0*/  BSYNC B1 ;  /* 0x0000000000017941 */ /* 0x000fea0003800000 */
.L_x_262:
        /* <DEDUP_REMOVED lines=22> */
.L_x_265:
[----:B------:R-:W-:Y:S05]  /*12d50*/  BSYNC B1 ;  /* 0x0000000000017941 */ /* 0x000fea0003800000 */
.L_x_264:
        /* <DEDUP_REMOVED lines=22> */
.L_x_267:
[----:B------:R-:W-:Y:S05]  /*12ec0*/  BSYNC B1 ;  /* 0x0000000000017941 */ /* 0x000fea0003800000 */
.L_x_266:
        /* <DEDUP_REMOVED lines=22> */
.L_x_269:
[----:B------:R-:W-:Y:S05]  /*13030*/  BSYNC B1 ;  /* 0x0000000000017941 */ /* 0x000fea0003800000 */
.L_x_268:
        /* <DEDUP_REMOVED lines=22> */
.L_x_271:
[----:B------:R-:W-:Y:S05]  /*131a0*/  BSYNC B1 ;  /* 0x0000000000017941 */ /* 0x000fea0003800000 */
.L_x_270:
        /* <DEDUP_REMOVED lines=22> */
.L_x_273:
[----:B------:R-:W-:Y:S05]  /*13310*/  BSYNC B1 ;  /* 0x0000000000017941 */ /* 0x000fea0003800000 */
.L_x_272:
        /* <DEDUP_REMOVED lines=22> */
.L_x_275:
[----:B------:R-:W-:Y:S05]  /*13480*/  BSYNC B1 ;  /* 0x0000000000017941 */ /* 0x000fea0003800000 */
.L_x_274:
        /* <DEDUP_REMOVED lines=22> */
.L_x_277:
[----:B------:R-:W-:Y:S05]  /*135f0*/  BSYNC B1 ;  /* 0x0000000000017941 */ /* 0x000fea0003800000 */
.L_x_276:
        /* <DEDUP_REMOVED lines=22> */
.L_x_279:
[----:B------:R-:W-:Y:S05]  /*13760*/  BSYNC B1 ;  /* 0x0000000000017941 */ /* 0x000fea0003800000 */
.L_x_278:
        /* <DEDUP_REMOVED lines=22> */
.L_x_281:
[----:B------:R-:W-:Y:S05]  /*138d0*/  BSYNC B1 ;  /* 0x0000000000017941 */ /* 0x000fea0003800000 */
.L_x_280:
        /* <DEDUP_REMOVED lines=22> */
.L_x_283:
[----:B------:R-:W-:Y:S05]  /*13a40*/  BSYNC B1 ;  /* 0x0000000000017941 */ /* 0x000fea0003800000 */
.L_x_282:
[----:B-----5:R2:W-:Y:S02]  /*13a50*/  STL [R1+0x228], R4 ;  /* 0x0002280401007387 */ /* 0x0205e40000100800 */
[----:B--2---:R-:W-:-:S04]  /*13a60*/  IMAD.U32 R4, R3, 0x10000, RZ ;  /* 0x0001000003047824 */ /* 0x004fc800078e00ff */
[----:B------:R-:W-:-:S04]  /*13a70*/  FMUL R4, R4, R16 ;  /* 0x0000001004047220 */ /* 0x000fc80000400000 */
[----:B------:R-:W-:Y:S02]  /*13a80*/  FFMA R216, R216, R2, R4 ;  /* 0x00000002d8d87223 */ /* 0x000fe40000000004 */
[----:B------:R2:W5:Y:S01]  /*13a90*/  LDL.LU R4, [R1+0x228] ;  /* 0x0002280001047983 */ /* 0x0005620000300800 */
[----:B------:R-:W-:Y:S02]  /*13aa0*/  BSSY B1, `(.L_x_284) ;  /* 0x0000006000017945 */ /* 0x000fe40003800000 */
[----:B------:R-:W-:-:S05]  /*13ab0*/  F2FP.BF16.F32.PACK_AB R216, RZ, R216 ;  /* 0x000000d8ffd8723e */ /* 0x000fca00000010ff */
[----:B------:R2:W-:Y:S01]  /*13ac0*/  @P6 STG.E.U16 desc[UR52][R18.64+0x80], R216 ;  /* 0x000080d812006986 */ /* 0x0005e2000c101534 */
[----:B------:R-:W-:-:S13]  /*13ad0*/  ISETP.GT.AND P6, PT, R0, 0x41, P2 ;  /* 0x000000410000780c */ /* 0x000fda00017c4270 */
[----:B--2---:R-:W-:Y:S05]  /*13ae0*/  @!P6 BRA `(.L_x_285) ;  /* 0x000000000004e947 */ /* 0x004fea0003800000 */
[----:B------:R2:W5:Y:S02]  /*13af0*/  LDG.E.LTC128B.U16 R3, desc[UR52][R14.64+0x82] ;  /* 0x000082340e037981 */ /* 0x000564000c1e1520 */
.L_x_285:
[----:B------:R-:W-:Y:S05]  /*13b00*/  BSYNC B1 ;  /* 0x0000000000017941 */ /* 0x000fea0003800000 */
.L_x_284:
[----:B-----5:R-:W-:Y:S01]  /*13b10*/  IMAD.U32 R216, R3, 0x10000, RZ ;  /* 0x0001000003d87824 */ /* 0x020fe200078e00ff */
[----:B------:R-:W-:Y:S03]  /*13b20*/  BSSY B1, `(.L_x_286) ;  /* 0x0000008000017945 */ /* 0x000fe60003800000 */
[----:B------:R-:W-:-:S04]  /*13b30*/  FMUL R216, R216, R16 ;  /* 0x00000010d8d87220 */ /* 0x000fc80000400000 */
[----:B------:R-:W-:-:S05]  /*13b40*/  FFMA R216, R217, R2, R216 ;  /* 0x00000002d9d87223 */ /* 0x000fca00000000d8 */
[----:B------:R-:W-:-:S05]  /*13b50*/  F2FP.BF16.F32.PACK_AB R216, RZ, R216 ;  /* 0x000000d8ffd8723e */ /* 0x000fca00000010ff */
[----:B------:R3:W-:Y:S01]  /*13b60*/  @P6 STG.E.U16 desc[UR52][R18.64+0x82], R216 ;  /* 0x000082d812006986 */ /* 0x0007e2000c101534 */
[----:B------:R-:W-:-:S13]  /*13b70*/  ISETP.GT.AND P6, PT, R0, 0x40, P1 ;  /* 0x000000400000780c */ /* 0x000fda0000fc4270 */
[----:B---3--:R-:W-:Y:S05]  /*13b80*/  @!P6 BRA `(.L_x_287) ;  /* 0x000000000004e947 */ /* 0x008fea0003800000 */
[----:B------:R3:W5:Y:S02]  /*13b90*/  LDG.E.LTC128B.U16 R3, desc[UR52][R12.64+0x80] ;  /* 0x000080340c037981 */ /* 0x000764000c1e1520 */
.L_x_287:
[----:B------:R-:W-:Y:S05]  /*13ba0*/  BSYNC B1 ;  /* 0x0000000000017941 */ /* 0x000fea0003800000 */
.L_x_286:
[----:B-----5:R-:W-:Y:S01]  /*13bb0*/  SHF.L.U32 R216, R3, 0x10, RZ ;  /* 0x0000001003d87819 */ /* 0x020fe200000006ff */
[----:B------:R-:W-:Y:S04]  /*13bc0*/  BSSY B1, `(.L_x_288) ;  /* 0x0000008000017945 */ /* 0x000fe80003800000 */
[----:B------:R-:W-:-:S04]  /*13bd0*/  FMUL R216, R216, R16 ;  /* 0x00000010d8d87220 */ /* 0x000fc80000400000 */
[----:B------:R-:W-:-:S05]  /*13be0*/  FFMA R216, R218, R2, R216 ;  /* 0x00000002dad87223 */ /* 0x000fca00000000d8 */
[----:B------:R-:W-:-:S05]  /*13bf0*/  F2FP.BF16.F32.PACK_AB R216, RZ, R216 ;  /* 0x000000d8ffd8723e */ /* 0x000fca00000010ff */
[----:B------:R4:W-:Y:S01]  /*13c00*/  @P6 STG.E.U16 desc[UR52][R6.64+0x80], R216 ;  /* 0x000080d806006986 */ /* 0x0009e2000c101534 */
[----:B------:R-:W-:-:S13]  /*13c10*/  ISETP.GT.AND P6, PT, R0, 0x41, P1 ;  /* 0x000000410000780c */ /* 0x000fda0000fc4270 */
[----:B----4-:R-:W-:Y:S05]  /*13c20*/  @!P6 BRA `(.L_x_289) ;  /* 0x000000000004e947 */ /* 0x010fea0003800000 */
[----:B------:R4:W5:Y:S02]  /*13c30*/  LDG.E.LTC128B.U16 R3, desc[UR52][R12.64+0x82] ;  /* 0x000082340c037981 */ /* 0x000964000c1e1520 */
.L_x_289:
[----:B------:R-:W-:Y:S05]  /*13c40*/  BSYNC B1 ;  /* 0x0000000000017941 */ /* 0x000fea0003800000 */
.L_x_288:
[----:B-----5:R-:W-:Y:S01]  /*13c50*/  IMAD.U32 R216, R3, 0x10000, RZ ;  /* 0x0001000003d87824 */ /* 0x020fe200078e00ff */
[----:B------:R-:W-:Y:S03]  /*13c60*/  BSSY B1, `(.L_x_290) ;  /* 0x0000008000017945 */ /* 0x000fe60003800000 */
[----:B------:R-:W-:-:S04]  /*13c70*/  FMUL R216, R216, R16 ;  /* 0x00000010d8d87220 */ /* 0x000fc80000400000 */
[----:B------:R-:W-:-:S05]  /*13c80*/  FFMA R216, R219, R2, R216 ;  /* 0x00000002dbd87223 */ /* 0x000fca00000000d8 */
[----:B------:R-:W-:-:S05]  /*13c90*/  F2FP.BF16.F32.PACK_AB R216, RZ, R216 ;  /* 0x000000d8ffd8723e */ /* 0x000fca00000010ff */
[----:B------:R0:W-:Y:S01]  /*13ca0*/  @P6 STG.E.U16 desc[UR52][R6.64+0x82], R216 ;  /* 0x000082d806006986 */ /* 0x0001e2000c101534 */
[----:B------:R-:W-:-:S13]  /*13cb0*/  ISETP.GT.AND P6, PT, R0, 0x48, P2 ;  /* 0x000000480000780c */ /* 0x000fda00017c4270 */
[----:B0-----:R-:W-:Y:S05]  /*13cc0*/  @!P6 BRA `(.L_x_291) ;  /* 0x000000000004e947 */ /* 0x001fea0003800000 */
[----:B------:R0:W5:Y:S02]  /*13cd0*/  LDG.E.LTC128B.U16 R3, desc[UR52][R14.64+0x90] ;  /* 0x000090340e037981 */ /* 0x000164000c1e1520 */
.L_x_291:
[----:B------:R-:W-:Y:S05]  /*13ce0*/  BSYNC B1 ;  /* 0x0000000000017941 */ /* 0x000fea0003800000 */
.L_x_290:
        /* <DEDUP_REMOVED lines=9> */
.L_x_293:
[----:B------:R-:W-:Y:S05]  /*13d80*/  BSYNC B1 ;  /* 0x0000000000017941 */ /* 0x000fea0003800000 */
.L_x_292:
        /* <DEDUP_REMOVED lines=9> */
.L_x_295:
[----:B------:R-:W-:Y:S05]  /*13e20*/  BSYNC B1 ;  /* 0x0000000000017941 */ /* 0x000fea0003800000 */
.L_x_294:
        /* <DEDUP_REMOVED lines=9> */
.L_x_297:
[----:B------:R-:W-:Y:S05]  /*13ec0*/  BSYNC B1 ;  /* 0x0000000000017941 */ /* 0x000fea0003800000 */
.L_x_296:
        /* <DEDUP_REMOVED lines=9> */
.L_x_299:
[----:B------:R-:W-:Y:S05]  /*13f60*/  BSYNC B1 ;  /* 0x0000000000017941 */ /* 0x000fea0003800000 */
.L_x_298:
        /* <DEDUP_REMOVED lines=9> */
.L_x_301:
[----:B------:R-:W-:Y:S05]  /*14000*/  BSYNC B1 ;  /* 0x0000000000017941 */ /* 0x000fea0003800000 */
.L_x_300:
        /* <DEDUP_REMOVED lines=9> */
.L_x_303:
[----:B------:R-:W-:Y:S05]  /*140a0*/  BSYNC B1 ;  /* 0x0000000000017941 */ /* 0x000fea0003800000 */
.L_x_302:
        /* <DEDUP_REMOVED lines=9> */
.L_x_305:
[----:B------:R-:W-:Y:S05]  /*14140*/  BSYNC B1 ;  /* 0x0000000000017941 */ /* 0x000fea0003800000 */
.L_x_304:
        /* <DEDUP_REMOVED lines=9> */
.L_x_307:
[----:B------:R-:W-:Y:S05]  /*141e0*/  BSYNC B1 ;  /* 0x0000000000017941 */ /* 0x000fea0003800000 */
.L_x_306:
        /* <DEDUP_REMOVED lines=9> */
.L_x_309:
[----:B------:R-:W-:Y:S05]  /*14280*/  BSYNC B1 ;  /* 0x0000000000017941 */ /* 0x000fea0003800000 */
.L_x_308:
        /* <DEDUP_REMOVED lines=9> */
.L_x_311:
[----:B------:R-:W-:Y:S05]  /*14320*/  BSYNC B1 ;  /* 0x0000000000017941 */ /* 0x000fea0003800000 */
.L_x_310:
        /* <DEDUP_REMOVED lines=9> */
.L_x_313:
[----:B------:R-:W-:Y:S05]  /*143c0*/  BSYNC B1 ;  /* 0x0000000000017941 */ /* 0x000fea0003800000 */
.L_x_312:
        /* <DEDUP_REMOVED lines=9> */
.L_x_315:
[----:B------:R-:W-:Y:S05]  /*14460*/  BSYNC B1 ;  /* 0x0000000000017941 */ /* 0x000fea0003800000 */
.L_x_314:
        /* <DEDUP_REMOVED lines=9> */
.L_x_317:
[----:B------:R-:W-:Y:S05]  /*14500*/  BSYNC B1 ;  /* 0x0000000000017941 */ /* 0x000fea0003800000 */
.L_x_316:
        /* <DEDUP_REMOVED lines=9> */
.L_x_319:
[----:B------:R-:W-:Y:S05]  /*145a0*/  BSYNC B1 ;  /* 0x0000000000017941 */ /* 0x000fea0003800000 */
.L_x_318:
        /* <DEDUP_REMOVED lines=9> */
.L_x_321:
[----:B------:R-:W-:Y:S05]  /*14640*/  BSYNC B1 ;  /* 0x0000000000017941 */ /* 0x000fea0003800000 */
.L_x_320:
[----:B-----5:R-:W-:Y:S01]  /*14650*/  SHF.L.U32 R201, R3, 0x10, RZ ;  /* 0x0000001003c97819 */ /* 0x020fe200000006ff */
[----:B------:R-:W-:Y:S04]  /*14660*/  BSSY B1, `(.L_x_322) ;  /* 0x0000008000017945 */ /* 0x000fe80003800000 */
[----:B------:R-:W-:-:S04]  /*14670*/  FMUL R200, R201, R16 ;  /* 0x00000010c9c87220 */ /* 0x000fc80000400000 */
[----:B------:R-:W-:-:S05]  /*14680*/  FFMA R200, R203, R2, R200 ;  /* 0x00000002cbc87223 */ /* 0x000fca00000000c8 */
[----:B------:R-:W-:-:S05]  /*14690*/  F2FP.BF16.F32.PACK_AB R200, RZ, R200 ;  /* 0x000000c8ffc8723e */ /* 0x000fca00000010ff */
[----:B------:R0:W-:Y:S01]  /*146a0*/  @P6 STG.E.U16 desc[UR52][R10.64+0xc2], R200 ;  /* 0x0000c2c80a006986 */ /* 0x0001e2000c101534 */
[----:B------:R-:W-:-:S13]  /*146b0*/  ISETP.GT.AND P6, PT, R0, 0x68, P0 ;  /* 0x000000680000780c */ /* 0x000fda00007c4270 */
[----:B0-----:R-:W-:Y:S05]  /*146c0*/  @!P6 BRA `(.L_x_323) ;  /* 0x000000000004e947 */ /* 0x001fea0003800000 */
[----:B------:R0:W5:Y:S02]  /*146d0*/  LDG.E.LTC128B.U16 R3, desc[UR52][R236.64+0xd0] ;  /* 0x0000d034ec037981 */ /* 0x000164000c1e1520 */
.L_x_323:
[----:B------:R-:W-:Y:S05]  /*146e0*/  BSYNC B1 ;  /* 0x0000000000017941 */ /* 0x000fea0003800000 */
.L_x_322:
        /* <DEDUP_REMOVED lines=9> */
.L_x_325:
[----:B------:R-:W-:Y:S05]  /*14780*/  BSYNC B1 ;  /* 0x0000000000017941 */ /* 0x000fea0003800000 */
.L_x_324:
        /* <DEDUP_REMOVED lines=9> */
.L_x_327:
[----:B------:R-:W-:Y:S05]  /*14820*/  BSYNC B1 ;  /* 0x0000000000017941 */ /* 0x000fea0003800000 */
.L_x_326:
        /* <DEDUP_REMOVED lines=9> */
.L_x_329:
[----:B------:R-:W-:Y:S05]  /*148c0*/  BSYNC B1 ;  /* 0x0000000000017941 */ /* 0x000fea0003800000 */
.L_x_328:
        /* <DEDUP_REMOVED lines=9> */
.L_x_331:
[----:B------:R-:W-:Y:S05]  /*14960*/  BSYNC B1 ;  /* 0x0000000000017941 */ /* 0x000fea0003800000 */
.L_x_330:
        /* <DEDUP_REMOVED lines=9> */
.L_x_333:
[----:B------:R-:W-:Y:S05]  /*14a00*/  BSYNC B1 ;  /* 0x0000000000017941 */ /* 0x000fea0003800000 */
.L_x_332:
        /* <DEDUP_REMOVED lines=9> */
.L_x_335:
[----:B------:R-:W-:Y:S05]  /*14aa0*/  BSYNC B1 ;  /* 0x0000000000017941 */ /* 0x000fea0003800000 */
.L_x_334:
        /* <DEDUP_REMOVED lines=9> */
.L_x_337:
[----:B------:R-:W-:Y:S05]  /*14b40*/  BSYNC B1 ;  /* 0x0000000000017941 */ /* 0x000fea0003800000 */
.L_x_336:
        /* <DEDUP_REMOVED lines=9> */
.L_x_339:
[----:B------:R-:W-:Y:S05]  /*14be0*/  BSYNC B1 ;  /* 0x0000000000017941 */ /* 0x000fea0003800000 */
.L_x_338:
        /* <DEDUP_REMOVED lines=9> */
.L_x_341:
[----:B------:R-:W-:Y:S05]  /*14c80*/  BSYNC B1 ;  /* 0x0000000000017941 */ /* 0x000fea0003800000 */
.L_x_340:
        /* <DEDUP_REMOVED lines=9> */
.L_x_343:
[----:B------:R-:W-:Y:S05]  /*14d20*/  BSYNC B1 ;  /* 0x0000000000017941 */ /* 0x000fea0003800000 */
.L_x_342:
        /* <DEDUP_REMOVED lines=9> */
.L_x_345:
[----:B------:R-:W-:Y:S05]  /*14dc0*/  BSYNC B1 ;  /* 0x0000000000017941 */ /* 0x000fea0003800000 */
.L_x_344:
        /* <DEDUP_REMOVED lines=9> */
.L_x_347:
[----:B------:R-:W-:Y:S05]  /*14e60*/  BSYNC B1 ;  /* 0x0000000000017941 */ /* 0x000fea0003800000 */
.L_x_346:
        /* <DEDUP_REMOVED lines=9> */
.L_x_349:
[----:B------:R-:W-:Y:S05]  /*14f00*/  BSYNC B1 ;  /* 0x0000000000017941 */ /* 0x000fea0003800000 */
.L_x_348:
        /* <DEDUP_REMOVED lines=9> */
.L_x_351:
[----:B------:R-:W-:Y:S05]  /*14fa0*/  BSYNC B1 ;  /* 0x0000000000017941 */ /* 0x000fea0003800000 */
.L_x_350:
        /* <DEDUP_REMOVED lines=9> */
.L_x_353:
[----:B------:R-:W-:Y:S05]  /*15040*/  BSYNC B1 ;  /* 0x0000000000017941 */ /* 0x000fea0003800000 */
.L_x_352:
        /* <DEDUP_REMOVED lines=9> */
.L_x_355:
[----:B------:R-:W-:Y:S05]  /*150e0*/  BSYNC B1 ;  /* 0x0000000000017941 */ /* 0x000fea0003800000 */
.L_x_354:
        /* <DEDUP_REMOVED lines=9> */
.L_x_357:
[----:B------:R-:W-:Y:S05]  /*15180*/  BSYNC B1 ;  /* 0x0000000000017941 */ /* 0x000fea0003800000 */
.L_x_356:
        /* <DEDUP_REMOVED lines=9> */
.L_x_359:
[----:B------:R-:W-:Y:S05]  /*15220*/  BSYNC B1 ;  /* 0x0000000000017941 */ /* 0x000fea0003800000 */
.L_x_358:
        /* <DEDUP_REMOVED lines=9> */
.L_x_361:
[----:B------:R-:W-:Y:S05]  /*152c0*/  BSYNC B1 ;  /* 0x0000000000017941 */ /* 0x000fea0003800000 */
.L_x_360:
        /* <DEDUP_REMOVED lines=9> */
.L_x_363:
[----:B------:R-:W-:Y:S05]  /*15360*/  BSYNC B1 ;  /* 0x0000000000017941 */ /* 0x000fea0003800000 */
.L_x_362:
        /* <DEDUP_REMOVED lines=9> */
.L_x_365:
[----:B------:R-:W-:Y:S05]  /*15400*/  BSYNC B1 ;  /* 0x0000000000017941 */ /* 0x000fea0003800000 */
.L_x_364:
        /* <DEDUP_REMOVED lines=9> */
.L_x_367:
[----:B------:R-:W-:Y:S05]  /*154a0*/  BSYNC B1 ;  /* 0x0000000000017941 */ /* 0x000fea0003800000 */
.L_x_366:
        /* <DEDUP_REMOVED lines=9> */
.L_x_369:
[----:B------:R-:W-:Y:S05]  /*15540*/  BSYNC B1 ;  /* 0x0000000000017941 */ /* 0x000fea0003800000 */
.L_x_368:
        /* <DEDUP_REMOVED lines=9> */
.L_x_371:
[----:B------:R-:W-:Y:S05]  /*155e0*/  BSYNC B1 ;  /* 0x0000000000017941 */ /* 0x000fea0003800000 */
.L_x_370:
        /* <DEDUP_REMOVED lines=9> */
.L_x_373:
[----:B------:R-:W-:Y:S05]  /*15680*/  BSYNC B1 ;  /* 0x0000000000017941 */ /* 0x000fea0003800000 */
.L_x_372:
        /* <DEDUP_REMOVED lines=9> */
.L_x_375:
[----:B------:R-:W-:Y:S05]  /*15720*/  BSYNC B1 ;  /* 0x0000000000017941 */ /* 0x000fea0003800000 */
.L_x_374:
        /* <DEDUP_REMOVED lines=9> */
.L_x_377:
[----:B------:R-:W-:Y:S05]  /*157c0*/  BSYNC B1 ;  /* 0x0000000000017941 */ /* 0x000fea0003800000 */
.L_x_376:
        /* <DEDUP_REMOVED lines=9> */
.L_x_379:
[----:B------:R-:W-:Y:S05]  /*15860*/  BSYNC B1 ;  /* 0x0000000000017941 */ /* 0x000fea0003800000 */
.L_x_378:
        /* <DEDUP_REMOVED lines=9> */
.L_x_381:
[----:B------:R-:W-:Y:S05]  /*15900*/  BSYNC B1 ;  /* 0x0000000000017941 */ /* 0x000fea0003800000 */
.L_x_380:
        /* <DEDUP_REMOVED lines=9> */
.L_x_383:
[----:B------:R-:W-:Y:S05]  /*159a0*/  BSYNC B1 ;  /* 0x0000000000017941 */ /* 0x000fea0003800000 */
.L_x_382:
        /* <DEDUP_REMOVED lines=9> */
.L_x_385:
[----:B------:R-:W-:Y:S05]  /*15a40*/  BSYNC B1 ;  /* 0x0000000000017941 */ /* 0x000fea0003800000 */
.L_x_384:
        /* <DEDUP_REMOVED lines=9> */
.L_x_387:
[----:B------:R-:W-:Y:S05]  /*15ae0*/  BSYNC B1 ;  /* 0x0000000000017941 */ /* 0x000fea0003800000 */
.L_x_386:
        /* <DEDUP_REMOVED lines=9> */
.L_x_389:
[----:B------:R-:W-:Y:S05]  /*15b80*/  BSYNC B1 ;  /* 0x0000000000017941 */ /* 0x000fea0003800000 */
.L_x_388:
        /* <DEDUP_REMOVED lines=9> */
.L_x_391:
[----:B------:R-:W-:Y:S05]  /*15c20*/  BSYNC B1 ;  /* 0x0000000000017941 */ /* 0x000fea0003800000 */
.L_x_390:
        /* <DEDUP_REMOVED lines=9> */
.L_x_393:
[----:B------:R-:W-:Y:S05]  /*15cc0*/  BSYNC B1 ;  /* 0x0000000000017941 */ /* 0x000fea0003800000 */
.L_x_392:
        /* <DEDUP_REMOVED lines=9> */
.L_x_395:
[----:B------:R-:W-:Y:S05]  /*15d60*/  BSYNC B1 ;  /* 0x0000000000017941 */ /* 0x000fea0003800000 */
.L_x_394:
        /* <DEDUP_REMOVED lines=9> */
.L_x_397:
[----:B------:R-:W-:Y:S05]  /*15e00*/  BSYNC B1 ;  /* 0x0000000000017941 */ /* 0x000fea0003800000 */
.L_x_396:
        /* <DEDUP_REMOVED lines=9> */
.L_x_399:
[----:B------:R-:W-:Y:S05]  /*15ea0*/  BSYNC B1 ;  /* 0x0000000000017941 */ /* 0x000fea0003800000 */
.L_x_398:
        /* <DEDUP_REMOVED lines=9> */
.L_x_401:
[----:B------:R-:W-:Y:S05]  /*15f40*/  BSYNC B1 ;  /* 0x0000000000017941 */ /* 0x000fea0003800000 */
.L_x_400:
        /* <DEDUP_REMOVED lines=9> */
.L_x_403:
[----:B------:R-:W-:Y:S05]  /*15fe0*/  BSYNC B1 ;  /* 0x0000000000017941 */ /* 0x000fea0003800000 */
.L_x_402:
        /* <DEDUP_REMOVED lines=9> */
.L_x_405:
[----:B------:R-:W-:Y:S05]  /*16080*/  BSYNC B1 ;  /* 0x0000000000017941 */ /* 0x000fea0003800000 */
.L_x_404:
        /* <DEDUP_REMOVED lines=9> */
.L_x_407:
[----:B------:R-:W-:Y:S05]  /*16120*/  BSYNC B1 ;  /* 0x0000000000017941 */ /* 0x000fea0003800000 */
.L_x_406:
        /* <DEDUP_REMOVED lines=9> */
.L_x_409:
[----:B------:R-:W-:Y:S05]  /*161c0*/  BSYNC B1 ;  /* 0x0000000000017941 */ /* 0x000fea0003800000 */
.L_x_408:
        /* <DEDUP_REMOVED lines=9> */
.L_x_411:
[----:B------:R-:W-:Y:S05]  /*16260*/  BSYNC B1 ;  /* 0x0000000000017941 */ /* 0x000fea0003800000 */
.L_x_410:
        /* <DEDUP_REMOVED lines=9> */
.L_x_413:
[----:B------:R-:W-:Y:S05]  /*16300*/  BSYNC B1 ;  /* 0x0000000000017941 */ /* 0x000fea0003800000 */
.L_x_412:
        /* <DEDUP_REMOVED lines=9> */
.L_x_415:
[----:B------:R-:W-:Y:S05]  /*163a0*/  BSYNC B1 ;  /* 0x0000000000017941 */ /* 0x000fea0003800000 */
.L_x_414:
        /* <DEDUP_REMOVED lines=9> */
.L_x_417:
[----:B------:R-:W-:Y:S05]  /*16440*/  BSYNC B1 ;  /* 0x0000000000017941 */ /* 0x000fea0003800000 */
.L_x_416:
        /* <DEDUP_REMOVED lines=9> */
.L_x_419:
[----:B------:R-:W-:Y:S05]  /*164e0*/  BSYNC B1 ;  /* 0x0000000000017941 */ /* 0x000fea0003800000 */
.L_x_418:
        /* <DEDUP_REMOVED lines=9> */
.L_x_421:
[----:B------:R-:W-:Y:S05]  /*16580*/  BSYNC B1 ;  /* 0x0000000000017941 */ /* 0x000fea0003800000 */
.L_x_420:
        /* <DEDUP_REMOVED lines=9> */
.L_x_423:
[----:B------:R-:W-:Y:S05]  /*16620*/  BSYNC B1 ;  /* 0x0000000000017941 */ /* 0x000fea0003800000 */
.L_x_422:
        /* <DEDUP_REMOVED lines=9> */
.L_x_425:
[----:B------:R-:W-:Y:S05]  /*166c0*/  BSYNC B1 ;  /* 0x0000000000017941 */ /* 0x000fea0003800000 */
.L_x_424:
        /* <DEDUP_REMOVED lines=9> */
.L_x_427:
[----:B------:R-:W-:Y:S05]  /*16760*/  BSYNC B1 ;  /* 0x0000000000017941 */ /* 0x000fea0003800000 */
.L_x_426:
        /* <DEDUP_REMOVED lines=9> */
.L_x_429:
[----:B------:R-:W-:Y:S05]  /*16800*/  BSYNC B1 ;  /* 0x0000000000017941 */ /* 0x000fea0003800000 */
.L_x_428:
        /* <DEDUP_REMOVED lines=9> */
.L_x_431:
[----:B------:R-:W-:Y:S05]  /*168a0*/  BSYNC B1 ;  /* 0x0000000000017941 */ /* 0x000fea0003800000 */
.L_x_430:
        /* <DEDUP_REMOVED lines=9> */
.L_x_433:
[----:B------:R-:W-:Y:S05]  /*16940*/  BSYNC B1 ;  /* 0x0000000000017941 */ /* 0x000fea0003800000 */
.L_x_432:
        /* <DEDUP_REMOVED lines=9> */
.L_x_435:
[----:B------:R-:W-:Y:S05]  /*169e0*/  BSYNC B1 ;  /* 0x0000000000017941 */ /* 0x000fea0003800000 */
.L_x_434:
        /* <DEDUP_REMOVED lines=9> */
.L_x_437:
[----:B------:R-:W-:Y:S05]  /*16a80*/  BSYNC B1 ;  /* 0x0000000000017941 */ /* 0x000fea0003800000 */
.L_x_436:
        /* <DEDUP_REMOVED lines=9> */
.L_x_439:
[----:B------:R-:W-:Y:S05]  /*16b20*/  BSYNC B1 ;  /* 0x0000000000017941 */ /* 0x000fea0003800000 */
.L_x_438:
        /* <DEDUP_REMOVED lines=9> */
.L_x_441:
[----:B------:R-:W-:Y:S05]  /*16bc0*/  BSYNC B1 ;  /* 0x0000000000017941 */ /* 0x000fea0003800000 */
.L_x_440:
        /* <DEDUP_REMOVED lines=9> */
.L_x_443:
[----:B------:R-:W-:Y:S05]  /*16c60*/  BSYNC B1 ;  /* 0x0000000000017941 */ /* 0x000fea0003800000 */
.L_x_442:
        /* <DEDUP_REMOVED lines=9> */
.L_x_445:
[----:B------:R-:W-:Y:S05]  /*16d00*/  BSYNC B1 ;  /* 0x0000000000017941 */ /* 0x000fea0003800000 */
.L_x_444:
        /* <DEDUP_REMOVED lines=9> */
.L_x_447:
[----:B------:R-:W-:Y:S05]  /*16da0*/  BSYNC B1 ;  /* 0x0000000000017941 */ /* 0x000fea0003800000 */
.L_x_446:
        /* <DEDUP_REMOVED lines=9> */
.L_x_449:
[----:B------:R-:W-:Y:S05]  /*16e40*/  BSYNC B1 ;  /* 0x0000000000017941 */ /* 0x000fea0003800000 */
.L_x_448:
        /* <DEDUP_REMOVED lines=9> */
.L_x_451:
[----:B------:R-:W-:Y:S05]  /*16ee0*/  BSYNC B1 ;  /* 0x0000000000017941 */ /* 0x000fea0003800000 */
.L_x_450:
        /* <DEDUP_REMOVED lines=9> */
.L_x_453:
[----:B------:R-:W-:Y:S05]  /*16f80*/  BSYNC B1 ;  /* 0x0000000000017941 */ /* 0x000fea0003800000 */
.L_x_452:
        /* <DEDUP_REMOVED lines=9> */
.L_x_455:
[----:B------:R-:W-:Y:S05]  /*17020*/  BSYNC B1 ;  /* 0x0000000000017941 */ /* 0x000fea0003800000 */
.L_x_454:
        /* <DEDUP_REMOVED lines=9> */
.L_x_457:
[----:B------:R-:W-:Y:S05]  /*170c0*/  BSYNC B1 ;  /* 0x0000000000017941 */ /* 0x000fea0003800000 */
.L_x_456:
        /* <DEDUP_REMOVED lines=9> */
.L_x_459:
[----:B------:R-:W-:Y:S05]  /*17160*/  BSYNC B1 ;  /* 0x0000000000017941 */ /* 0x000fea0003800000 */
.L_x_458:
        /* <DEDUP_REMOVED lines=9> */
.L_x_461:
[----:B------:R-:W-:Y:S05]  /*17200*/  BSYNC B1 ;  /* 0x0000000000017941 */ /* 0x000fea0003800000 */
.L_x_460:
        /* <DEDUP_REMOVED lines=9> */
.L_x_463:
[----:B------:R-:W-:Y:S05]  /*172a0*/  BSYNC B1 ;  /* 0x0000000000017941 */ /* 0x000fea0003800000 */
.L_x_462:
        /* <DEDUP_REMOVED lines=9> */
.L_x_465:
[----:B------:R-:W-:Y:S05]  /*17340*/  BSYNC B1 ;  /* 0x0000000000017941 */ /* 0x000fea0003800000 */
.L_x_464:
        /* <DEDUP_REMOVED lines=9> */
.L_x_467:
[----:B------:R-:W-:Y:S05]  /*173e0*/  BSYNC B1 ;  /* 0x0000000000017941 */ /* 0x000fea0003800000 */
.L_x_466:
        /* <DEDUP_REMOVED lines=9> */
.L_x_469:
[----:B------:R-:W-:Y:S05]  /*17480*/  BSYNC B1 ;  /* 0x0000000000017941 */ /* 0x000fea0003800000 */
.L_x_468:
        /* <DEDUP_REMOVED lines=9> */
.L_x_471:
[----:B------:R-:W-:Y:S05]  /*17520*/  BSYNC B1 ;  /* 0x0000000000017941 */ /* 0x000fea0003800000 */
.L_x_470:
        /* <DEDUP_REMOVED lines=9> */
.L_x_473:
[----:B------:R-:W-:Y:S05]  /*175c0*/  BSYNC B1 ;  /* 0x0000000000017941 */ /* 0x000fea0003800000 */
.L_x_472:
        /* <DEDUP_REMOVED lines=9> */
.L_x_475:
[----:B------:R-:W-:Y:S05]  /*17660*/  BSYNC B1 ;  /* 0x0000000000017941 */ /* 0x000fea0003800000 */
.L_x_474:
        /* <DEDUP_REMOVED lines=9> */
.L_x_477:
[----:B------:R-:W-:Y:S05]  /*17700*/  BSYNC B1 ;  /* 0x0000000000017941 */ /* 0x000fea0003800000 */
.L_x_476:
        /* <DEDUP_REMOVED lines=9> */
.L_x_479:
[----:B------:R-:W-:Y:S05]  /*177a0*/  BSYNC B1 ;  /* 0x0000000000017941 */ /* 0x000fea0003800000 */
.L_x_478:
        /* <DEDUP_REMOVED lines=9> */
.L_x_481:
[----:B------:R-:W-:Y:S05]  /*17840*/  BSYNC B1 ;  /* 0x0000000000017941 */ /* 0x000fea0003800000 */
.L_x_480:
        /* <DEDUP_REMOVED lines=9> */
.L_x_483:
[----:B------:R-:W-:Y:S05]  /*178e0*/  BSYNC B1 ;  /* 0x0000000000017941 */ /* 0x000fea0003800000 */
.L_x_482:
        /* <DEDUP_REMOVED lines=9> */
.L_x_485:
[----:B------:R-:W-:Y:S05]  /*17980*/  BSYNC B1 ;  /* 0x0000000000017941 */ /* 0x000fea0003800000 */
.L_x_484:
        /* <DEDUP_REMOVED lines=9> */
.L_x_487:
[----:B------:R-:W-:Y:S05]  /*17a20*/  BSYNC B1 ;  /* 0x0000000000017941 */ /* 0x000fea0003800000 */
.L_x_486:
        /* <DEDUP_REMOVED lines=9> */
.L_x_489:
[----:B------:R-:W-:Y:S05]  /*17ac0*/  BSYNC B1 ;  /* 0x0000000000017941 */ /* 0x000fea0003800000 */
.L_x_488:
        /* <DEDUP_REMOVED lines=9> */
.L_x_491:
[----:B------:R-:W-:Y:S05]  /*17b60*/  BSYNC B1 ;  /* 0x0000000000017941 */ /* 0x000fea0003800000 */
.L_x_490:
        /* <DEDUP_REMOVED lines=9> */
.L_x_493:
[----:B------:R-:W-:Y:S05]  /*17c00*/  BSYNC B1 ;  /* 0x0000000000017941 */ /* 0x000fea0003800000 */
.L_x_492:
        /* <DEDUP_REMOVED lines=9> */
.L_x_495:
[----:B------:R-:W-:Y:S05]  /*17ca0*/  BSYNC B1 ;  /* 0x0000000000017941 */ /* 0x000fea0003800000 */
.L_x_494:
        /* <DEDUP_REMOVED lines=9> */
.L_x_497:
[----:B------:R-:W-:Y:S05]  /*17d40*/  BSYNC B1 ;  /* 0x0000000000017941 */ /* 0x000fea0003800000 */
.L_x_496:
        /* <DEDUP_REMOVED lines=9> */
.L_x_499:
[----:B------:R-:W-:Y:S05]  /*17de0*/  BSYNC B1 ;  /* 0x0000000000017941 */ /* 0x000fea0003800000 */
.L_x_498:
        /* <DEDUP_REMOVED lines=9> */
.L_x_501:
[----:B------:R-:W-:Y:S05]  /*17e80*/  BSYNC B1 ;  /* 0x0000000000017941 */ /* 0x000fea0003800000 */
.L_x_500:
        /* <DEDUP_REMOVED lines=9> */
.L_x_503:
[----:B------:R-:W-:Y:S05]  /*17f20*/  BSYNC B1 ;  /* 0x0000000000017941 */ /* 0x000fea0003800000 */
.L_x_502:
        /* <DEDUP_REMOVED lines=9> */
.L_x_505:
[----:B------:R-:W-:Y:S05]  /*17fc0*/  BSYNC B1 ;  /* 0x0000000000017941 */ /* 0x000fea0003800000 */
.L_x_504:
        /* <DEDUP_REMOVED lines=9> */
.L_x_507:
[----:B------:R-:W-:Y:S05]  /*18060*/  BSYNC B1 ;  /* 0x0000000000017941 */ /* 0x000fea0003800000 */
.L_x_506:
        /* <DEDUP_REMOVED lines=9> */
.L_x_509:
[----:B------:R-:W-:Y:S05]  /*18100*/  BSYNC B1 ;  /* 0x0000000000017941 */ /* 0x000fea0003800000 */
.L_x_508:
        /* <DEDUP_REMOVED lines=9> */
.L_x_511:
[----:B------:R-:W-:Y:S05]  /*181a0*/  BSYNC B1 ;  /* 0x0000000000017941 */ /* 0x000fea0003800000 */
.L_x_510:
        /* <DEDUP_REMOVED lines=9> */
.L_x_513:
[----:B------:R-:W-:Y:S05]  /*18240*/  BSYNC B1 ;  /* 0x0000000000017941 */ /* 0x000fea0003800000 */
.L_x_512:
        /* <DEDUP_REMOVED lines=9> */
.L_x_515:
[----:B------:R-:W-:Y:S05]  /*182e0*/  BSYNC B1 ;  /* 0x0000000000017941 */ /* 0x000fea0003800000 */
.L_x_514:
        /* <DEDUP_REMOVED lines=9> */
.L_x_517:
[----:B------:R-:W-:Y:S05]  /*18380*/  BSYNC B1 ;  /* 0x0000000000017941 */ /* 0x000fea0003800000 */
.L_x_516:
        /* <DEDUP_REMOVED lines=9> */
.L_x_519:
[----:B------:R-:W-:Y:S05]  /*18420*/  BSYNC B1 ;  /* 0x0000000000017941 */ /* 0x000fea0003800000 */
.L_x_518:
        /* <DEDUP_REMOVED lines=9> */
.L_x_521:
[----:B------:R-:W-:Y:S05]  /*184c0*/  BSYNC B1 ;  /* 0x0000000000017941 */ /* 0x000fea0003800000 */
.L_x_520:
        /* <DEDUP_REMOVED lines=9> */
.L_x_523:
[----:B------:R-:W-:Y:S05]  /*18560*/  BSYNC B1 ;  /* 0x0000000000017941 */ /* 0x000fea0003800000 */
.L_x_522:
        /* <DEDUP_REMOVED lines=9> */
.L_x_525:
[----:B------:R-:W-:Y:S05]  /*18600*/  BSYNC B1 ;  /* 0x0000000000017941 */ /* 0x000fea0003800000 */
.L_x_524:
        /* <DEDUP_REMOVED lines=9> */
.L_x_527:
[----:B------:R-:W-:Y:S05]  /*186a0*/  BSYNC B1 ;  /* 0x0000000000017941 */ /* 0x000fea0003800000 */
.L_x_526:
        /* <DEDUP_REMOVED lines=9> */
.L_x_529:
[----:B------:R-:W-:Y:S05]  /*18740*/  BSYNC B1 ;  /* 0x0000000000017941 */ /* 0x000fea0003800000 */
.L_x_528:
        /* <DEDUP_REMOVED lines=9> */
.L_x_531:
[----:B------:R-:W-:Y:S05]  /*187e0*/  BSYNC B1 ;  /* 0x0000000000017941 */ /* 0x000fea0003800000 */
.L_x_530:
        /* <DEDUP_REMOVED lines=9> */
.L_x_533:
[----:B------:R-:W-:Y:S05]  /*18880*/  BSYNC B1 ;  /* 0x0000000000017941 */ /* 0x000fea0003800000 */
.L_x_532:
        /* <DEDUP_REMOVED lines=9> */
.L_x_535:
[----:B------:R-:W-:Y:S05]  /*18920*/  BSYNC B1 ;  /* 0x0000000000017941 */ /* 0x000fea0003800000 */
.L_x_534:
        /* <DEDUP_REMOVED lines=9> */
.L_x_537:
[----:B------:R-:W-:Y:S05]  /*189c0*/  BSYNC B1 ;  /* 0x0000000000017941 */ /* 0x000fea0003800000 */
.L_x_536:
        /* <DEDUP_REMOVED lines=9> */
.L_x_539:
[----:B------:R-:W-:Y:S05]  /*18a60*/  BSYNC B1 ;  /* 0x0000000000017941 */ /* 0x000fea0003800000 */
.L_x_538:
        /* <DEDUP_REMOVED lines=9> */
.L_x_541:
[----:B------:R-:W-:Y:S05]  /*18b00*/  BSYNC B1 ;  /* 0x0000000000017941 */ /* 0x000fea0003800000 */
.L_x_540:
        /* <DEDUP_REMOVED lines=9> */
.L_x_543:
[----:B------:R-:W-:Y:S05]  /*18ba0*/  BSYNC B1 ;  /* 0x0000000000017941 */ /* 0x000fea0003800000 */
.L_x_542:
        /* <DEDUP_REMOVED lines=9> */
.L_x_545:
[----:B------:R-:W-:Y:S05]  /*18c40*/  BSYNC B1 ;  /* 0x0000000000017941 */ /* 0x000fea0003800000 */
.L_x_544:
        /* <DEDUP_REMOVED lines=9> */
.L_x_547:
[----:B------:R-:W-:Y:S05]  /*18ce0*/  BSYNC B1 ;  /* 0x0000000000017941 */ /* 0x000fea0003800000 */
.L_x_546:
        /* <DEDUP_REMOVED lines=9> */
.L_x_549:
[----:B------:R-:W-:Y:S05]  /*18d80*/  BSYNC B1 ;  /* 0x0000000000017941 */ /* 0x000fea0003800000 */
.L_x_548:
        /* <DEDUP_REMOVED lines=9> */
.L_x_551:
[----:B------:R-:W-:Y:S05]  /*18e20*/  BSYNC B1 ;  /* 0x0000000000017941 */ /* 0x000fea0003800000 */
.L_x_550:
        /* <DEDUP_REMOVED lines=9> */
.L_x_553:
[----:B------:R-:W-:Y:S05]  /*18ec0*/  BSYNC B1 ;  /* 0x0000000000017941 */ /* 0x000fea0003800000 */
.L_x_552:
        /* <DEDUP_REMOVED lines=9> */
.L_x_555:
[----:B------:R-:W-:Y:S05]  /*18f60*/  BSYNC B1 ;  /* 0x0000000000017941 */ /* 0x000fea0003800000 */
.L_x_554:
        /* <DEDUP_REMOVED lines=9> */
.L_x_557:
[----:B------:R-:W-:Y:S05]  /*19000*/  BSYNC B1 ;  /* 0x0000000000017941 */ /* 0x000fea0003800000 */
.L_x_556:
        /* <DEDUP_REMOVED lines=9> */
.L_x_559:
[----:B------:R-:W-:Y:S05]  /*190a0*/  BSYNC B1 ;  /* 0x0000000000017941 */ /* 0x000fea0003800000 */
.L_x_558:
        /* <DEDUP_REMOVED lines=9> */
.L_x_561:
[----:B------:R-:W-:Y:S05]  /*19140*/  BSYNC B1 ;  /* 0x0000000000017941 */ /* 0x000fea0003800000 */
.L_x_560:
        /* <DEDUP_REMOVED lines=9> */
.L_x_563:
[----:B------:R-:W-:Y:S05]  /*191e0*/  BSYNC B1 ;  /* 0x0000000000017941 */ /* 0x000fea0003800000 */
.L_x_562:
        /* <DEDUP_REMOVED lines=9> */
.L_x_565:
[----:B------:R-:W-:Y:S05]  /*19280*/  BSYNC B1 ;  /* 0x0000000000017941 */ /* 0x000fea0003800000 */
.L_x_564:
        /* <DEDUP_REMOVED lines=9> */
.L_x_567:
[----:B------:R-:W-:Y:S05]  /*19320*/  BSYNC B1 ;  /* 0x0000000000017941 */ /* 0x000fea0003800000 */
.L_x_566:
        /* <DEDUP_REMOVED lines=9> */
.L_x_569:
[----:B------:R-:W-:Y:S05]  /*193c0*/  BSYNC B1 ;  /* 0x0000000000017941 */ /* 0x000fea0003800000 */
.L_x_568:
        /* <DEDUP_REMOVED lines=9> */
.L_x_571:
[----:B------:R-:W-:Y:S05]  /*19460*/  BSYNC B1 ;  /* 0x0000000000017941 */ /* 0x000fea0003800000 */
.L_x_570:
        /* <DEDUP_REMOVED lines=9> */
.L_x_573:
[----:B------:R-:W-:Y:S05]  /*19500*/  BSYNC B1 ;  /* 0x0000000000017941 */ /* 0x000fea0003800000 */
.L_x_572:
        /* <DEDUP_REMOVED lines=9> */
.L_x_575:
[----:B------:R-:W-:Y:S05]  /*195a0*/  BSYNC B1 ;  /* 0x0000000000017941 */ /* 0x000fea0003800000 */
.L_x_574:
        /* <DEDUP_REMOVED lines=9> */
.L_x_577:
[----:B------:R-:W-:Y:S05]  /*19640*/  BSYNC B1 ;  /* 0x0000000000017941 */ /* 0x000fea0003800000 */
.L_x_576:
        /* <DEDUP_REMOVED lines=9> */
.L_x_579:
[----:B------:R-:W-:Y:S05]  /*196e0*/  BSYNC B1 ;  /* 0x0000000000017941 */ /* 0x000fea0003800000 */
.L_x_578:
        /* <DEDUP_REMOVED lines=9> */
.L_x_581:
[----:B------:R-:W-:Y:S05]  /*19780*/  BSYNC B1 ;  /* 0x0000000000017941 */ /* 0x000fea0003800000 */
.L_x_580:
        /* <DEDUP_REMOVED lines=9> */
.L_x_583:
[----:B------:R-:W-:Y:S05]  /*19820*/  BSYNC B1 ;  /* 0x0000000000017941 */ /* 0x000fea0003800000 */
.L_x_582:
        /* <DEDUP_REMOVED lines=9> */
.L_x_585:
[----:B------:R-:W-:Y:S05]  /*198c0*/  BSYNC B1 ;  /* 0x0000000000017941 */ /* 0x000fea0003800000 */
.L_x_584:
        /* <DEDUP_REMOVED lines=9> */
.L_x_587:
[----:B------:R-:W-:Y:S05]  /*19960*/  BSYNC B1 ;  /* 0x0000000000017941 */ /* 0x000fea0003800000 */
.L_x_586:
        /* <DEDUP_REMOVED lines=9> */
.L_x_589:
[----:B------:R-:W-:Y:S05]  /*19a00*/  BSYNC B1 ;  /* 0x0000000000017941 */ /* 0x000fea0003800000 */
.L_x_588:
        /* <DEDUP_REMOVED lines=9> */
.L_x_591:
[----:B------:R-:W-:Y:S05]  /*19aa0*/  BSYNC B1 ;  /* 0x0000000000017941 */ /* 0x000fea0003800000 */
.L_x_590:
        /* <DEDUP_REMOVED lines=9> */
.L_x_593:
[----:B------:R-:W-:Y:S05]  /*19b40*/  BSYNC B1 ;  /* 0x0000000000017941 */ /* 0x000fea0003800000 */
.L_x_592:
        /* <DEDUP_REMOVED lines=9> */
.L_x_595:
[----:B------:R-:W-:Y:S05]  /*19be0*/  BSYNC B1 ;  /* 0x0000000000017941 */ /* 0x000fea0003800000 */
.L_x_594:
        /* <DEDUP_REMOVED lines=9> */
.L_x_597:
[----:B------:R-:W-:Y:S05]  /*19c80*/  BSYNC B1 ;  /* 0x0000000000017941 */ /* 0x000fea0003800000 */
.L_x_596:
        /* <DEDUP_REMOVED lines=9> */
.L_x_599:
[----:B------:R-:W-:Y:S05]  /*19d20*/  BSYNC B1 ;  /* 0x0000000000017941 */ /* 0x000fea0003800000 */
.L_x_598:
        /* <DEDUP_REMOVED lines=9> */
.L_x_601:
[----:B------:R-:W-:Y:S05]  /*19dc0*/  BSYNC B1 ;  /* 0x0000000000017941 */ /* 0x000fea0003800000 */
.L_x_600:
        /* <DEDUP_REMOVED lines=9> */
.L_x_603:
[----:B------:R-:W-:Y:S05]  /*19e60*/  BSYNC B1 ;  /* 0x0000000000017941 */ /* 0x000fea0003800000 */
.L_x_602:
        /* <DEDUP_REMOVED lines=9> */
.L_x_605:
[----:B------:R-:W-:Y:S05]  /*19f00*/  BSYNC B1 ;  /* 0x0000000000017941 */ /* 0x000fea0003800000 */
.L_x_604:
        /* <DEDUP_REMOVED lines=9> */
.L_x_607:
[----:B------:R-:W-:Y:S05]  /*19fa0*/  BSYNC B1 ;  /* 0x0000000000017941 */ /* 0x000fea0003800000 */
.L_x_606:
        /* <DEDUP_REMOVED lines=9> */
.L_x_609:
[----:B------:R-:W-:Y:S05]  /*1a040*/  BSYNC B1 ;  /* 0x0000000000017941 */ /* 0x000fea0003800000 */
.L_x_608:
        /* <DEDUP_REMOVED lines=9> */
.L_x_611:
[----:B------:R-:W-:Y:S05]  /*1a0e0*/  BSYNC B1 ;  /* 0x0000000000017941 */ /* 0x000fea0003800000 */
.L_x_610:
        /* <DEDUP_REMOVED lines=9> */
.L_x_613:
[----:B------:R-:W-:Y:S05]  /*1a180*/  BSYNC B1 ;  /* 0x0000000000017941 */ /* 0x000fea0003800000 */
.L_x_612:
        /* <DEDUP_REMOVED lines=9> */
.L_x_615:
[----:B------:R-:W-:Y:S05]  /*1a220*/  BSYNC B1 ;  /* 0x0000000000017941 */ /* 0x000fea0003800000 */
.L_x_614:
        /* <DEDUP_REMOVED lines=9> */
.L_x_617:
[----:B------:R-:W-:Y:S05]  /*1a2c0*/  BSYNC B1 ;  /* 0x0000000000017941 */ /* 0x000fea0003800000 */
.L_x_616:
        /* <DEDUP_REMOVED lines=9> */
.L_x_619:
[----:B------:R-:W-:Y:S05]  /*1a360*/  BSYNC B1 ;  /* 0x0000000000017941 */ /* 0x000fea0003800000 */
.L_x_618:
        /* <DEDUP_REMOVED lines=9> */
.L_x_621:
[----:B------:R-:W-:Y:S05]  /*1a400*/  BSYNC B1 ;  /* 0x0000000000017941 */ /* 0x000fea0003800000 */
.L_x_620:
        /* <DEDUP_REMOVED lines=9> */
.L_x_623:
[----:B------:R-:W-:Y:S05]  /*1a4a0*/  BSYNC B1 ;  /* 0x0000000000017941 */ /* 0x000fea0003800000 */
.L_x_622:
        /* <DEDUP_REMOVED lines=9> */
.L_x_625:
[----:B------:R-:W-:Y:S05]  /*1a540*/  BSYNC B1 ;  /* 0x0000000000017941 */ /* 0x000fea0003800000 */
.L_x_624:
        /* <DEDUP_REMOVED lines=9> */
.L_x_627:
[----:B------:R-:W-:Y:S05]  /*1a5e0*/  BSYNC B1 ;  /* 0x0000000000017941 */ /* 0x000fea0003800000 */
.L_x_626:
[----:B-----5:R-:W-:Y:S01]  /*1a5f0*/  SHF.L.U32 R57, R3, 0x10, RZ ;  /* 0x0000001003397819 */ /* 0x020fe200000006ff */
[----:B------:R-:W-:Y:S01]  /*1a600*/  BSSY B1, `(.L_x_628) ;  /* 0x0000008000017945 */ /* 0x000fe20003800000 */
[----:B------:R-:W-:-:S03]  /*1a610*/  ISETP.GT.AND P0, PT, R0, 0xd9, P0 ;  /* 0x000000d90000780c */ /* 0x000fc60000704270 */
[----:B------:R-:W-:-:S04]  /*1a620*/  FMUL R57, R57, R16 ;  /* 0x0000001039397220 */ /* 0x000fc80000400000 */
[----:B------:R-:W-:-:S05]  /*1a630*/  FFMA R57, R68, R2, R57 ;  /* 0x0000000244397223 */ /* 0x000fca0000000039 */
[----:B------:R-:W-:-:S05]  /*1a640*/  F2FP.BF16.F32.PACK_AB R57, RZ, R57 ;  /* 0x00000039ff39723e */ /* 0x000fca00000010ff */
[----:B------:R0:W-:Y:S01]  /*1a650*/  @P6 STG.E.U16 desc[UR52][R4.64+0x1b0], R57 ;  /* 0x0001b03904006986 */ /* 0x0001e2000c101534 */
[----:B------:R-:W-:Y:S05]  /*1a660*/  @!P0 BRA `(.L_x_629) ;  /* 0x0000000000048947 */ /* 0x000fea0003800000 */
[----:B------:R0:W5:Y:S02]  /*1a670*/  LDG.E.LTC128B.U16 R3, desc[UR52][R236.64+0x1b2] ;  /* 0x0001b234ec037981 */ /* 0x000164000c1e1520 */
.L_x_629:
[----:B------:R-:W-:Y:S05]  /*1a680*/  BSYNC B1 ;  /* 0x0000000000017941 */ /* 0x000fea0003800000 */
.L_x_628:
[----:B0----5:R-:W-:Y:S01]  /*1a690*/  IMAD.U32 R57, R3, 0x10000, RZ ;  /* 0x0001000003397824 */ /* 0x021fe200078e00ff */
[----:B------:R-:W-:Y:S01]  /*1a6a0*/  ISETP.GT.AND P6, PT, R0, 0xd8, P5 ;  /* 0x000000d80000780c */ /* 0x000fe20002fc4270 */
[----:B------:R-:W-:Y:S02]  /*1a6b0*/  BSSY B1, `(.L_x_630) ;  /* 0x0000007000017945 */ /* 0x000fe40003800000 */
[----:B------:R-:W-:-:S04]  /*1a6c0*/  FMUL R56, R57, R16 ;  /* 0x0000001039387220 */ /* 0x000fc80000400000 */
[----:B------:R-:W-:-:S05]  /*1a6d0*/  FFMA R56, R69, R2, R56 ;  /* 0x0000000245387223 */ /* 0x000fca0000000038 */
[----:B------:R-:W-:-:S05]  /*1a6e0*/  F2FP.BF16.F32.PACK_AB R56, RZ, R56 ;  /* 0x00000038ff38723e */ /* 0x000fca00000010ff */
[----:B------:R0:W-:Y:S01]  /*1a6f0*/  @P0 STG.E.U16 desc[UR52][R4.64+0x1b2], R56 ;  /* 0x0001b23804000986 */ /* 0x0001e2000c101534 */
[----:B------:R-:W-:Y:S05]  /*1a700*/  @!P6 BRA `(.L_x_631) ;  /* 0x000000000004e947 */ /* 0x000fea0003800000 */
[----:B------:R0:W5:Y:S02]  /*1a710*/  LDG.E.LTC128B.U16 R3, desc[UR52][R234.64+0x1b0] ;  /* 0x0001b034ea037981 */ /* 0x000164000c1e1520 */
.L_x_631:
[----:B------:R-:W-:Y:S05]  /*1a720*/  BSYNC B1 ;  /* 0x0000000000017941 */ /* 0x000fea0003800000 */
.L_x_630:
[----:B0----5:R-:W-:Y:S01]  /*1a730*/  IMAD.U32 R5, R3, 0x10000, RZ ;  /* 0x0001000003057824 */ /* 0x021fe200078e00ff */
[----:B------:R-:W-:Y:S01]  /*1a740*/  ISETP.GT.AND P5, PT, R0, 0xd9, P5 ;  /* 0x000000d90000780c */ /* 0x000fe20002fa4270 */
[----:B------:R-:W-:Y:S01]  /*1a750*/  @P6 IMAD.MOV.U32 R4, RZ, RZ, R10 ;  /* 0x000000ffff046224 */ /* 0x000fe200078e000a */
[----:B------:R-:W-:Y:S01]  /*1a760*/  BSSY B1, `(.L_x_632) ;  /* 0x0000009000017945 */ /* 0x000fe20003800000 */
[----:B------:R-:W-:-:S04]  /*1a770*/  FMUL R5, R5, R16 ;  /* 0x0000001005057220 */ /* 0x000fc80000400000 */
[----:B------:R-:W-:-:S05]  /*1a780*/  FFMA R5, R70, R2, R5 ;  /* 0x0000000246057223 */ /* 0x000fca0000000005 */
[----:B------:R-:W-:-:S04]  /*1a790*/  F2FP.BF16.F32.PACK_AB R5, RZ, R5 ;  /* 0x00000005ff05723e */ /* 0x000fc800000010ff */
[----:B------:R-:W-:Y:S01]  /*1a7a0*/  PRMT R56, R5, 0x7610, R56 ;  /* 0x0000761005387816 */ /* 0x000fe20000000038 */
[----:B------:R-:W-:-:S05]  /*1a7b0*/  @P6 IMAD.MOV.U32 R5, RZ, RZ, R11 ;  /* 0x000000ffff056224 */ /* 0x000fca00078e000b */
[----:B------:R0:W-:Y:S01]  /*1a7c0*/  @P6 STG.E.U16 desc[UR52][R4.64+0x1b0], R56 ;  /* 0x0001b03804006986 */ /* 0x0001e2000c101534 */
[----:B------:R-:W-:Y:S05]  /*1a7d0*/  @!P5 BRA `(.L_x_633) ;  /* 0x000000000004d947 */ /* 0x000fea0003800000 */
[----:B------:R0:W5:Y:S02]  /*1a7e0*/  LDG.E.LTC128B.U16 R3, desc[UR52][R234.64+0x1b2] ;  /* 0x0001b234ea037981 */ /* 0x000164000c1e1520 */
.L_x_633:
[----:B------:R-:W-:Y:S05]  /*1a7f0*/  BSYNC B1 ;  /* 0x0000000000017941 */ /* 0x000fea0003800000 */
.L_x_632:
        /* <DEDUP_REMOVED lines=9> */
.L_x_635:
[----:B------:R-:W-:Y:S05]  /*1a890*/  BSYNC B1 ;  /* 0x0000000000017941 */ /* 0x000fea0003800000 */
.L_x_634:
[----:B-----5:R-:W-:Y:S01]  /*1a8a0*/  IMAD.U32 R5, R3, 0x10000, RZ ;  /* 0x0001000003057824 */ /* 0x020fe200078e00ff */
        /* <DEDUP_REMOVED lines=8> */
.L_x_637:
[----:B------:R-:W-:Y:S05]  /*1a930*/  BSYNC B1 ;  /* 0x0000000000017941 */ /* 0x000fea0003800000 */
.L_x_636:
        /* <DEDUP_REMOVED lines=9> */
.L_x_639:
[----:B------:R-:W-:Y:S05]  /*1a9d0*/  BSYNC B1 ;  /* 0x0000000000017941 */ /* 0x000fea0003800000 */
.L_x_638:
[----:B-----5:R-:W-:Y:S01]  /*1a9e0*/  IMAD.U32 R5, R3, 0x10000, RZ ;  /* 0x0001000003057824 */ /* 0x020fe200078e00ff */
[----:B------:R-:W-:Y:S01]  /*1a9f0*/  ISETP.GT.AND P5, PT, R0, 0xc1, P3 ;  /* 0x000000c10000780c */ /* 0x000fe20001fa4270 */
[----:B0-----:R-:W-:Y:S01]  /*1aa00*/  @P0 IMAD.MOV.U32 R4, RZ, RZ, R8 ;  /* 0x000000ffff040224 */ /* 0x001fe200078e0008 */
        /* <DEDUP_REMOVED lines=9> */
.L_x_641:
[----:B------:R-:W-:Y:S05]  /*1aaa0*/  BSYNC B1 ;  /* 0x0000000000017941 */ /* 0x000fea0003800000 */
.L_x_640:
[----:B0----5:R-:W-:Y:S01]  /*1aab0*/  IMAD.U32 R5, R3, 0x10000, RZ ;  /* 0x0001000003057824 */ /* 0x021fe200078e00ff */
[----:B------:R-:W-:Y:S01]  /*1aac0*/  ISETP.GT.AND P0, PT, R0, 0xc8, P4 ;  /* 0x000000c80000780c */ /* 0x000fe20002704270 */
[----:B------:R-:W-:Y:S02]  /*1aad0*/  BSSY B1, `(.L_x_642) ;  /* 0x000000a000017945 */ /* 0x000fe40003800000 */
[----:B------:R-:W-:Y:S01]  /*1aae0*/  FMUL R4, R5, R16 ;  /* 0x0000001005047220 */ /* 0x000fe20000400000 */
[----:B------:R-:W-:-:S03]  /*1aaf0*/  @P5 IMAD.MOV.U32 R5, RZ, RZ, R9 ;  /* 0x000000ffff055224 */ /* 0x000fc600078e0009 */
[----:B------:R-:W-:-:S05]  /*1ab00*/  FFMA R4, R43, R2, R4 ;  /* 0x000000022b047223 */ /* 0x000fca0000000004 */
[----:B------:R-:W-:-:S04]  /*1ab10*/  F2FP.BF16.F32.PACK_AB R4, RZ, R4 ;  /* 0x00000004ff04723e */ /* 0x000fc800000010ff */
[----:B------:R-:W-:Y:S01]  /*1ab20*/  PRMT R10, R4, 0x7610, R10 ;  /* 0x00007610040a7816 */ /* 0x000fe2000000000a */
[----:B------:R-:W-:-:S05]  /*1ab30*/  @P5 IMAD.MOV.U32 R4, RZ, RZ, R8 ;  /* 0x000000ffff045224 */ /* 0x000fca00078e0008 */
[----:B------:R0:W-:Y:S01]  /*1ab40*/  @P5 STG.E.U16 desc[UR52][R4.64+0x182], R10 ;  /* 0x0001820a04005986 */ /* 0x0001e2000c101534 */
[----:B------:R-:W-:Y:S05]  /*1ab50*/  @!P0 BRA `(.L_x_643) ;  /* 0x0000000000048947 */ /* 0x000fea0003800000 */
[----:B------:R0:W5:Y:S02]  /*1ab60*/  LDG.E.LTC128B.U16 R3, desc[UR52][R22.64+0x190] ;  /* 0x0001903416037981 */ /* 0x000164000c1e1520 */
.L_x_643:
[----:B------:R-:W-:Y:S05]  /*1ab70*/  BSYNC B1 ;  /* 0x0000000000017941 */ /* 0x000fea0003800000 */
.L_x_642:
        /* <DEDUP_REMOVED lines=9> */
.L_x_645:
[----:B------:R-:W-:Y:S05]  /*1ac10*/  BSYNC B1 ;  /* 0x0000000000017941 */ /* 0x000fea0003800000 */
.L_x_644:
        /* <DEDUP_REMOVED lines=9> */
.L_x_647:
[----:B------:R-:W-:Y:S05]  /*1acb0*/  BSYNC B1 ;  /* 0x0000000000017941 */ /* 0x000fea0003800000 */
.L_x_646:
[----:B-----5:R-:W-:Y:S01]  /*1acc0*/  IMAD.U32 R5, R3, 0x10000, RZ ;  /* 0x0001000003057824 */ /* 0x020fe200078e00ff */
[----:B0-----:R-:W-:Y:S01]  /*1acd0*/  @P0 MOV R4, R8 ;  /* 0x0000000800040202 */ /* 0x001fe20000000f00 */
[----:B------:R-:W-:Y:S01]  /*1ace0*/  BSSY B1, `(.L_x_648) ;  /* 0x000000a000017945 */ /* 0x000fe20003800000 */
[----:B------:R-:W-:Y:S01]  /*1acf0*/  ISETP.GT.AND P5, PT, R0, 0xc9, P3 ;  /* 0x000000c90000780c */ /* 0x000fe20001fa4270 */
        /* <DEDUP_REMOVED lines=8> */
.L_x_649:
[----:B------:R-:W-:Y:S05]  /*1ad80*/  BSYNC B1 ;  /* 0x0000000000017941 */ /* 0x000fea0003800000 */
.L_x_648:
        /* <DEDUP_REMOVED lines=12> */
.L_x_651:
[----:B------:R-:W-:Y:S05]  /*1ae50*/  BSYNC B1 ;  /* 0x0000000000017941 */ /* 0x000fea0003800000 */
.L_x_650:
        /* <DEDUP_REMOVED lines=9> */
.L_x_653:
[----:B------:R-:W-:Y:S05]  /*1aef0*/  BSYNC B1 ;  /* 0x0000000000017941 */ /* 0x000fea0003800000 */
.L_x_652:
        /* <DEDUP_REMOVED lines=9> */
.L_x_655:
[----:B------:R-:W-:Y:S05]  /*1af90*/  BSYNC B1 ;  /* 0x0000000000017941 */ /* 0x000fea0003800000 */
.L_x_654:
        /* <DEDUP_REMOVED lines=12> */
.L_x_657:
[----:B------:R-:W-:Y:S05]  /*1b060*/  BSYNC B1 ;  /* 0x0000000000017941 */ /* 0x000fea0003800000 */
.L_x_656:
        /* <DEDUP_REMOVED lines=12> */
.L_x_659:
[----:B------:R-:W-:Y:S05]  /*1b130*/  BSYNC B1 ;  /* 0x0000000000017941 */ /* 0x000fea0003800000 */
.L_x_658:
        /* <DEDUP_REMOVED lines=9> */
.L_x_661:
[----:B------:R-:W-:Y:S05]  /*1b1d0*/  BSYNC B1 ;  /* 0x0000000000017941 */ /* 0x000fea0003800000 */
.L_x_660:
        /* <DEDUP_REMOVED lines=9> */
.L_x_663:
[----:B------:R-:W-:Y:S05]  /*1b270*/  BSYNC B1 ;  /* 0x0000000000017941 */ /* 0x000fea0003800000 */
.L_x_662:
[----:B-----5:R-:W-:Y:S01]  /*1b280*/  IMAD.U32 R5, R3, 0x10000, RZ ;  /* 0x0001000003057824 */ /* 0x020fe200078e00ff */
[----:B------:R-:W-:Y:S01]  /*1b290*/  ISETP.GT.AND P3, PT, R0, 0xd9, P3 ;  /* 0x000000d90000780c */ /* 0x000fe20001f64270 */
[----:B0-----:R-:W-:Y:S01]  /*1b2a0*/  @P0 IMAD.MOV.U32 R4, RZ, RZ, R8 ;  /* 0x000000ffff040224 */ /* 0x001fe200078e0008 */
[----:B------:R-:W-:Y:S01]  /*1b2b0*/  BSSY B1, `(.L_x_664) ;  /* 0x0000009000017945 */ /* 0x000fe20003800000 */
[----:B------:R-:W-:-:S04]  /*1b2c0*/  FMUL R5, R5, R16 ;  /* 0x0000001005057220 */ /* 0x000fc80000400000 */
[----:B------:R-:W-:-:S05]  /*1b2d0*/  FFMA R5, R54, R2, R5 ;  /* 0x0000000236057223 */ /* 0x000fca0000000005 */
[----:B------:R-:W-:-:S04]  /*1b2e0*/  F2FP.BF16.F32.PACK_AB R5, RZ, R5 ;  /* 0x00000005ff05723e */ /* 0x000fc800000010ff */
[----:B------:R-:W-:Y:S02]  /*1b2f0*/  PRMT R10, R5, 0x7610, R10 ;  /* 0x00007610050a7816 */ /* 0x000fe4000000000a */
[----:B------:R-:W-:-:S05]  /*1b300*/  @P0 MOV R5, R9 ;  /* 0x0000000900050202 */ /* 0x000fca0000000f00 */
[----:B------:R0:W-:Y:S01]  /*1b310*/  @P0 STG.E.U16 desc[UR52][R4.64+0x1b0], R10 ;  /* 0x0001b00a04000986 */ /* 0x0001e2000c101534 */
[----:B------:R-:W-:Y:S05]  /*1b320*/  @!P3 BRA `(.L_x_665) ;  /* 0x000000000004b947 */ /* 0x000fea0003800000 */
[----:B------:R0:W5:Y:S02]  /*1b330*/  LDG.E.LTC128B.U16 R3, desc[UR52][R20.64+0x1b2] ;  /* 0x0001b23414037981 */ /* 0x000164000c1e1520 */
.L_x_665:
[----:B------:R-:W-:Y:S05]  /*1b340*/  BSYNC B1 ;  /* 0x0000000000017941 */ /* 0x000fea0003800000 */
.L_x_664:
        /* <DEDUP_REMOVED lines=9> */
.L_x_667:
[----:B------:R-:W-:Y:S05]  /*1b3e0*/  BSYNC B1 ;  /* 0x0000000000017941 */ /* 0x000fea0003800000 */
.L_x_666:
        /* <DEDUP_REMOVED lines=9> */
.L_x_669:
[----:B------:R-:W-:Y:S05]  /*1b480*/  BSYNC B1 ;  /* 0x0000000000017941 */ /* 0x000fea0003800000 */
.L_x_668:
        /* <DEDUP_REMOVED lines=9> */
.L_x_671:
[----:B------:R-:W-:Y:S05]  /*1b520*/  BSYNC B1 ;  /* 0x0000000000017941 */ /* 0x000fea0003800000 */
.L_x_670:
        /* <DEDUP_REMOVED lines=12> */
.L_x_673:
[----:B------:R-:W-:Y:S05]  /*1b5f0*/  BSYNC B1 ;  /* 0x0000000000017941 */ /* 0x000fea0003800000 */
.L_x_672:
        /* <DEDUP_REMOVED lines=12> */
.L_x_675:
[----:B------:R-:W-:Y:S05]  /*1b6c0*/  BSYNC B1 ;  /* 0x0000000000017941 */ /* 0x000fea0003800000 */
.L_x_674:
        /* <DEDUP_REMOVED lines=9> */
.L_x_677:
[----:B------:R-:W-:Y:S05]  /*1b760*/  BSYNC B1 ;  /* 0x0000000000017941 */ /* 0x000fea0003800000 */
.L_x_676:
        /* <DEDUP_REMOVED lines=9> */
.L_x_679:
[----:B------:R-:W-:Y:S05]  /*1b800*/  BSYNC B1 ;  /* 0x0000000000017941 */ /* 0x000fea0003800000 */
.L_x_678:
        /* <DEDUP_REMOVED lines=12> */
.L_x_681:
[----:B------:R-:W-:Y:S05]  /*1b8d0*/  BSYNC B1 ;  /* 0x0000000000017941 */ /* 0x000fea0003800000 */
.L_x_680:
[----:B0----5:R-:W-:Y:S01]  /*1b8e0*/  IMAD.U32 R5, R3, 0x10000, RZ ;  /* 0x0001000003057824 */ /* 0x021fe200078e00ff */
[----:B------:R-:W-:Y:S01]  /*1b8f0*/  ISETP.GT.AND P0, PT, R0, 0xd0, P2 ;  /* 0x000000d00000780c */ /* 0x000fe20001704270 */
[----:B------:R-:W-:Y:S02]  /*1b900*/  BSSY B1, `(.L_x_682) ;  /* 0x000000a000017945 */ /* 0x000fe40003800000 */
[----:B------:R-:W-:Y:S01]  /*1b910*/  FMUL R4, R5, R16 ;  /* 0x0000001005047220 */ /* 0x000fe20000400000 */
[----:B------:R-:W-:-:S03]  /*1b920*/  @P3 MOV R5, R7 ;  /* 0x0000000700053202 */ /* 0x000fc60000000f00 */
[----:B------:R-:W-:-:S05]  /*1b930*/  FFMA R4, R31, R2, R4 ;  /* 0x000000021f047223 */ /* 0x000fca0000000004 */
[----:B------:R-:W-:-:S04]  /*1b940*/  F2FP.BF16.F32.PACK_AB R4, RZ, R4 ;  /* 0x00000004ff04723e */ /* 0x000fc800000010ff */
[----:B------:R-:W-:Y:S01]  /*1b950*/  PRMT R8, R4, 0x7610, R8 ;  /* 0x0000761004087816 */ /* 0x000fe20000000008 */
[----:B------:R-:W-:-:S05]  /*1b960*/  @P3 IMAD.MOV.U32 R4, RZ, RZ, R6 ;  /* 0x000000ffff043224 */ /* 0x000fca00078e0006 */
[----:B------:R0:W-:Y:S01]  /*1b970*/  @P3 STG.E.U16 desc[UR52][R4.64+0x192], R8 ;  /* 0x0001920804003986 */ /* 0x0001e2000c101534 */
[----:B------:R-:W-:Y:S05]  /*1b980*/  @!P0 BRA `(.L_x_683) ;  /* 0x0000000000048947 */ /* 0x000fea0003800000 */
[----:B------:R0:W5:Y:S02]  /*1b990*/  LDG.E.LTC128B.U16 R3, desc[UR52][R14.64+0x1a0] ;  /* 0x0001a0340e037981 */ /* 0x000164000c1e1520 */
.L_x_683:
[----:B------:R-:W-:Y:S05]  /*1b9a0*/  BSYNC B1 ;  /* 0x0000000000017941 */ /* 0x000fea0003800000 */
.L_x_682:
        /* <DEDUP_REMOVED lines=9> */
.L_x_685:
[----:B------:R-:W-:Y:S05]  /*1ba40*/  BSYNC B1 ;  /* 0x0000000000017941 */ /* 0x000fea0003800000 */
.L_x_684:
        /* <DEDUP_REMOVED lines=9> */
.L_x_687:
[----:B------:R-:W-:Y:S05]  /*1bae0*/  BSYNC B1 ;  /* 0x0000000000017941 */ /* 0x000fea0003800000 */
.L_x_686:
        /* <DEDUP_REMOVED lines=12> */
.L_x_689:
[----:B------:R-:W-:Y:S05]  /*1bbb0*/  BSYNC B1 ;  /* 0x0000000000017941 */ /* 0x000fea0003800000 */
.L_x_688:
        /* <DEDUP_REMOVED lines=12> */
.L_x_691:
[----:B------:R-:W-:Y:S05]  /*1bc80*/  BSYNC B1 ;  /* 0x0000000000017941 */ /* 0x000fea0003800000 */
.L_x_690:
        /* <DEDUP_REMOVED lines=9> */
.L_x_693:
[----:B------:R-:W-:Y:S05]  /*1bd20*/  BSYNC B1 ;  /* 0x0000000000017941 */ /* 0x000fea0003800000 */
.L_x_692:
        /* <DEDUP_REMOVED lines=9> */
.L_x_695:
[----:B------:R-:W-:Y:S05]  /*1bdc0*/  BSYNC B1 ;  /* 0x0000000000017941 */ /* 0x000fea0003800000 */
.L_x_694:
        /* <DEDUP_REMOVED lines=12> */
.L_x_697:
[----:B------:R-:W-:Y:S05]  /*1be90*/  BSYNC B1 ;  /* 0x0000000000017941 */ /* 0x000fea0003800000 */
.L_x_696:
[----:B------:R-:W-:Y:S05]  /*1bea0*/  @!P1 BRA `(.L_x_698) ;  /* 0x0000006400889947 */ /* 0x000fea0003800000 */
[----:B-----5:R-:W-:-:S04]  /*1beb0*/  IMAD.U32 R3, R3, 0x10000, RZ ;  /* 0x0001000003037824 */ /* 0x020fc800078e00ff */
[----:B------:R-:W-:-:S04]  /*1bec0*/  FMUL R0, R3, R16 ;  /* 0x0000001003007220 */ /* 0x000fc80000400000 */
[----:B------:R-:W-:-:S05]  /*1bed0*/  FFMA R0, R39, R2, R0 ;  /* 0x0000000227007223 */ /* 0x000fca0000000000 */
[----:B------:R-:W-:-:S05]  /*1bee0*/  F2FP.BF16.F32.PACK_AB R0, RZ, R0 ;  /* 0x00000000ff00723e */ /* 0x000fca00000010ff */
[----:B------:R0:W-:Y:S01]  /*1bef0*/  STG.E.U16 desc[UR52][R6.64+0x1b2], R0 ;  /* 0x0001b20006007986 */ /* 0x0001e2000c101534 */
[----:B------:R-:W-:Y:S05]  /*1bf00*/  BRA `(.L_x_698) ;  /* 0x0000006400707947 */ /* 0x000fea0003800000 */
.L_x_33:
[----:B------:R-:W2:Y:S01]  /*1bf10*/  LDL.LU R4, [R1+0x1c4] ;  /* 0x0001c40001047983 */ /* 0x000ea20000300800 */
[----:B------:R-:W-:-:S03]  /*1bf20*/  ULDC.64 UR4, c[0x0][0x5c0] ;  /* 0x0001700000047ab9 */ /* 0x000fc60000000a00 */
[----:B------:R-:W3:Y:S01]  /*1bf30*/  LDL.LU R5, [R1+0x1c0] ;  /* 0x0001c00001057983 */ /* 0x000ee20000300800 */
[----:B------:R-:W-:-:S03]  /*1bf40*/  LEA R12, P1, R8, UR4, 0x1 ;  /* 0x00000004080c7c11 */ /* 0x000fc6000f8208ff */
[----:B------:R-:W4:Y:S04]  /*1bf50*/  LDL.LU R7, [R1+0x1c8] ;  /* 0x0001c80001077983 */ /* 0x000f280000300800 */
[----:B------:R-:W5:Y:S01]  /*1bf60*/  LDL.LU R6, [R1+0x1cc] ;  /* 0x0001cc0001067983 */ /* 0x000f620000300800 */
[----:B------:R-:W-:Y:S02]  /*1bf70*/  LEA.HI.X R13, R8, UR5, R21, 0x1, P1 ;  /* 0x00000005080d7c11 */ /* 0x000fe400088f0c15 */
[----:B------:R-:W-:Y:S01]  /*1bf80*/  ISETP.GT.AND P1, PT, R0, 0x1, P0 ;  /* 0x000000010000780c */ /* 0x000fe20000724270 */
[----:B------:R-:W5:Y:S04]  /*1bf90*/  LDL.LU R235, [R1+0x1dc] ;  /* 0x0001dc0001eb7983 */ /* 0x000f680000300800 */
        /* <DEDUP_REMOVED lines=8> */
[----:B------:R-:W5:Y:S01]  /*1c020*/  LDL.LU R21, [R1+0x1d8] ;  /* 0x0001d80001157983 */ /* 0x000f620000300800 */
[-C--:B--2---:R-:W-:Y:S01]  /*1c030*/  FMUL R4, R4, R2.reuse ;  /* 0x0000000204047220 */ /* 0x084fe20000400000 */
[----:B---3--:R-:W-:-:S04]  /*1c040*/  FMUL R5, R5, R2 ;  /* 0x0000000205057220 */ /* 0x008fc80000400000 */
[----:B------:R-:W-:Y:S02]  /*1c050*/  F2FP.BF16.F32.PACK_AB R4, RZ, R4 ;  /* 0x00000004ff04723e */ /* 0x000fe400000010ff */
[----:B------:R-:W-:Y:S01]  /*1c060*/  ISETP.GT.AND P5, PT, R3, 0x8, PT ;  /* 0x000000080300780c */ /* 0x000fe20003fa4270 */
[----:B------:R-:W-:Y:S01]  /*1c070*/  USHF.L.U32 UR11, UR8, 0x4, URZ ;  /* 0x00000004080b7899 */ /* 0x000fe2000800063f */
[----:B------:R-:W-:Y:S01]  /*1c080*/  F2FP.BF16.F32.PACK_AB R5, RZ, R5 ;  /* 0x00000005ff05723e */ /* 0x000fe200000010ff */
[----:B------:R0:W-:Y:S01]  /*1c090*/  @P1 STG.E.U16 desc[UR52][R12.64+0x2], R4 ;  /* 0x000002040c001986 */ /* 0x0001e2000c101534 */
[-C--:B----4-:R-:W-:Y:S01]  /*1c0a0*/  FMUL R8, R7, R2.reuse ;  /* 0x0000000207087220 */ /* 0x090fe20000400000 */
[----:B-----5:R-:W-:Y:S02]  /*1c0b0*/  FMUL R9, R6, R2 ;  /* 0x0000000206097220 */ /* 0x020fe40000400000 */
[----:B------:R1:W-:Y:S04]  /*1c0c0*/  @P2 STG.E.U16 desc[UR52][R12.64], R5 ;  /* 0x000000050c002986 */ /* 0x0003e8000c101534 */
[----:B0-----:R-:W2:Y:S01]  /*1c0d0*/  LDL.LU R4, [R1+0x1d4] ;  /* 0x0001d40001047983 */ /* 0x001ea20000300800 */
[----:B------:R-:W-:Y:S01]  /*1c0e0*/  ISETP.GT.AND P1, PT, R0, RZ, P5 ;  /* 0x000000ff0000720c */ /* 0x000fe20002f24270 */
[----:B------:R-:W-:Y:S01]  /*1c0f0*/  USHF.L.U64.HI UR5, UR8, 0x4, UR9 ;  /* 0x0000000408057899 */ /* 0x000fe20008010209 */
[----:B------:R-:W-:Y:S01]  /*1c100*/  F2FP.BF16.F32.PACK_AB R8, RZ, R8 ;  /* 0x00000008ff08723e */ /* 0x000fe200000010ff */
[----:B-1----:R-:W3:Y:S01]  /*1c110*/  LDL.LU R5, [R1+0x1d0] ;  /* 0x0001d00001057983 */ /* 0x002ee20000300800 */
[----:B------:R-:W-:-:S02]  /*1c120*/  IADD3 R6, P2, R12, UR11, RZ ;  /* 0x0000000b0c067c10 */ /* 0x000fc4000ff5e0ff */
[----:B------:R-:W-:Y:S02]  /*1c130*/  F2FP.BF16.F32.PACK_AB R9, RZ, R9 ;  /* 0x00000009ff09723e */ /* 0x000fe400000010ff */
[----:B------:R-:W-:-:S05]  /*1c140*/  IADD3.X R7, R13, UR5, RZ, P2, !PT ;  /* 0x000000050d077c10 */ /* 0x000fca00097fe4ff */
[----:B------:R0:W-:Y:S01]  /*1c150*/  @P1 STG.E.U16 desc[UR52][R6.64], R8 ;  /* 0x0000000806001986 */ /* 0x0001e2000c101534 */
[C---:B------:R-:W-:Y:S02]  /*1c160*/  ISETP.GT.AND P1, PT, R0.reuse, 0x1, P5 ;  /* 0x000000010000780c */ /* 0x040fe40002f24270 */
[C---:B------:R-:W-:Y:S02]  /*1c170*/  ISETP.GT.AND P3, PT, R0.reuse, 0x8, P0 ;  /* 0x000000080000780c */ /* 0x040fe40000764270 */
[----:B------:R-:W-:Y:S01]  /*1c180*/  ISETP.GT.AND P4, PT, R0, 0x9, P0 ;  /* 0x000000090000780c */ /* 0x000fe20000784270 */
[----:B0-----:R-:W-:-:S08]  /*1c190*/  FMUL R8, R235, R2 ;  /* 0x00000002eb087220 */ /* 0x001fd00000400000 */
[----:B------:R0:W-:Y:S01]  /*1c1a0*/  @P1 STG.E.U16 desc[UR52][R6.64+0x2], R9 ;  /* 0x0000020906001986 */ /* 0x0001e2000c101534 */
[C---:B------:R-:W-:Y:S02]  /*1c1b0*/  ISETP.GT.AND P1, PT, R0.reuse, 0x8, P5 ;  /* 0x000000080000780c */ /* 0x040fe40002f24270 */
[----:B------:R-:W-:Y:S01]  /*1c1c0*/  ISETP.GT.AND P2, PT, R0, 0x9, P5 ;  /* 0x000000090000780c */ /* 0x000fe20002f44270 */
[-C--:B0-----:R-:W-:Y:S01]  /*1c1d0*/  FMUL R9, R21, R2.reuse ;  /* 0x0000000215097220 */ /* 0x081fe20000400000 */
[-C--:B--2---:R-:W-:Y:S01]  /*1c1e0*/  FMUL R4, R4, R2.reuse ;  /* 0x0000000204047220 */ /* 0x084fe20000400000 */
[----:B---3--:R-:W-:-:S04]  /*1c1f0*/  FMUL R5, R5, R2 ;  /* 0x0000000205057220 */ /* 0x008fc80000400000 */
[----:B------:R-:W-:Y:S02]  /*1c200*/  F2FP.BF16.F32.PACK_AB R4, RZ, R4 ;  /* 0x00000004ff04723e */ /* 0x000fe400000010ff */
[----:B------:R-:W-:Y:S02]  /*1c210*/  F2FP.BF16.F32.PACK_AB R5, RZ, R5 ;  /* 0x00000005ff05723e */ /* 0x000fe400000010ff */
[----:B------:R-:W-:Y:S02]  /*1c220*/  PRMT R10, R4, 0x7610, R10 ;  /* 0x00007610040a7816 */ /* 0x000fe4000000000a */
[----:B------:R-:W-:Y:S02]  /*1c230*/  PRMT R11, R5, 0x7610, R11 ;  /* 0x00007610050b7816 */ /* 0x000fe4000000000b */
[----:B------:R-:W-:Y:S02]  /*1c240*/  F2FP.BF16.F32.PACK_AB R5, RZ, R9 ;  /* 0x00000009ff05723e */ /* 0x000fe400000010ff */
[----:B------:R-:W-:Y:S01]  /*1c250*/  F2FP.BF16.F32.PACK_AB R4, RZ, R8 ;  /* 0x00000008ff04723e */ /* 0x000fe200000010ff */
[----:B------:R0:W-:Y:S01]  /*1c260*/  @P3 STG.E.U16 desc[UR52][R12.64+0x10], R11 ;  /* 0x0000100b0c003986 */ /* 0x0001e2000c101534 */
[----:B------:R-:W-:Y:S01]  /*1c270*/  PRMT R9, R5, 0x7610, R9 ;  /* 0x0000761005097816 */ /* 0x000fe20000000009 */
[-C--:B------:R-:W-:Y:S01]  /*1c280*/  FMUL R5, R234, R2.reuse ;  /* 0x00000002ea057220 */ /* 0x080fe20000400000 */
[----:B------:R-:W-:Y:S01]  /*1c290*/  PRMT R8, R4, 0x7610, R8 ;  /* 0x0000761004087816 */ /* 0x000fe20000000008 */
[----:B------:R1:W-:Y:S01]  /*1c2a0*/  @P4 STG.E.U16 desc[UR52][R12.64+0x12], R10 ;  /* 0x0000120a0c004986 */ /* 0x0003e2000c101534 */
[----:B------:R-:W-:Y:S01]  /*1c2b0*/  FMUL R4, R233, R2 ;  /* 0x00000002e9047220 */ /* 0x000fe20000400000 */
[----:B------:R-:W-:-:S02]  /*1c2c0*/  ISETP.GT.AND P3, PT, R0, 0x10, P0 ;  /* 0x000000100000780c */ /* 0x000fc40000764270 */
[----:B------:R-:W-:Y:S02]  /*1c2d0*/  ISETP.GT.AND P4, PT, R0, 0x11, P0 ;  /* 0x000000110000780c */ /* 0x000fe40000784270 */
[----:B------:R-:W-:Y:S02]  /*1c2e0*/  F2FP.BF16.F32.PACK_AB R5, RZ, R5 ;  /* 0x00000005ff05723e */ /* 0x000fe400000010ff */
[----:B------:R-:W-:Y:S02]  /*1c2f0*/  F2FP.BF16.F32.PACK_AB R4, RZ, R4 ;  /* 0x00000004ff04723e */ /* 0x000fe400000010ff */
[----:B0-----:R-:W-:Y:S01]  /*1c300*/  PRMT R11, R5, 0x7610, R11 ;  /* 0x00007610050b7816 */ /* 0x001fe2000000000b */
[----:B------:R0:W-:Y:S01]  /*1c310*/  @P1 STG.E.U16 desc[UR52][R6.64+0x10], R9 ;  /* 0x0000100906001986 */ /* 0x0001e2000c101534 */
[----:B-1----:R-:W-:Y:S02]  /*1c320*/  PRMT R10, R4, 0x7610, R10 ;  /* 0x00007610040a7816 */ /* 0x002fe4000000000a */
[C---:B------:R-:W-:Y:S01]  /*1c330*/  ISETP.GT.AND P1, PT, R0.reuse, 0x10, P5 ;  /* 0x000000100000780c */ /* 0x040fe20002f24270 */
[----:B------:R1:W-:Y:S01]  /*1c340*/  @P2 STG.E.U16 desc[UR52][R6.64+0x12], R8 ;  /* 0x0000120806002986 */ /* 0x0003e2000c101534 */
[----:B------:R-:W-:-:S03]  /*1c350*/  ISETP.GT.AND P2, PT, R0, 0x11, P5 ;  /* 0x000000110000780c */ /* 0x000fc60002f44270 */
[----:B------:R2:W-:Y:S01]  /*1c360*/  @P3 STG.E.U16 desc[UR52][R12.64+0x20], R11 ;  /* 0x0000200b0c003986 */ /* 0x0005e2000c101534 */
[----:B------:R-:W-:Y:S01]  /*1c370*/  ISETP.GT.AND P3, PT, R0, 0x18, P0 ;  /* 0x000000180000780c */ /* 0x000fe20000764270 */
[-C--:B0-----:R-:W-:Y:S02]  /*1c380*/  FMUL R9, R232, R2.reuse ;  /* 0x00000002e8097220 */ /* 0x081fe40000400000 */
[----:B------:R-:W-:Y:S01]  /*1c390*/  @P4 STG.E.U16 desc[UR52][R12.64+0x22], R10 ;  /* 0x0000220a0c004986 */ /* 0x000fe2000c101534 */
[-C--:B-1----:R-:W-:Y:S01]  /*1c3a0*/  FMUL R8, R23, R2.reuse ;  /* 0x0000000217087220 */ /* 0x082fe20000400000 */
[----:B------:R-:W-:Y:S02]  /*1c3b0*/  ISETP.GT.AND P4, PT, R0, 0x19, P0 ;  /* 0x000000190000780c */ /* 0x000fe40000784270 */
[----:B------:R-:W-:Y:S01]  /*1c3c0*/  F2FP.BF16.F32.PACK_AB R5, RZ, R9 ;  /* 0x00000009ff05723e */ /* 0x000fe200000010ff */
[----:B------:R-:W-:Y:S01]  /*1c3d0*/  FMUL R9, R22, R2 ;  /* 0x0000000216097220 */ /* 0x000fe20000400000 */
[----:B------:R-:W-:Y:S01]  /*1c3e0*/  F2FP.BF16.F32.PACK_AB R4, RZ, R8 ;  /* 0x00000008ff04723e */ /* 0x000fe200000010ff */
[----:B--2---:R-:W2:Y:S01]  /*1c3f0*/  LDL.LU R11, [R1+0x194] ;  /* 0x00019400010b7983 */ /* 0x004ea20000300800 */
[----:B------:R-:W-:-:S03]  /*1c400*/  FMUL R8, R19, R2 ;  /* 0x0000000213087220 */ /* 0x000fc60000400000 */
[----:B------:R-:W3:Y:S01]  /*1c410*/  LDL.LU R21, [R1+0x198] ;  /* 0x0001980001157983 */ /* 0x000ee20000300800 */
[----:B------:R-:W-:-:S03]  /*1c420*/  F2FP.BF16.F32.PACK_AB R9, RZ, R9 ;  /* 0x00000009ff09723e */ /* 0x000fc600000010ff */
[----:B------:R-:W4:Y:S01]  /*1c430*/  LDL.LU R235, [R1+0x19c] ;  /* 0x00019c0001eb7983 */ /* 0x000f220000300800 */
[----:B------:R-:W-:-:S03]  /*1c440*/  F2FP.BF16.F32.PACK_AB R8, RZ, R8 ;  /* 0x00000008ff08723e */ /* 0x000fc600000010ff */
[----:B------:R-:W5:Y:S04]  /*1c450*/  LDL.LU R234, [R1+0x1a0] ;  /* 0x0001a00001ea7983 */ /* 0x000f680000300800 */
[----:B------:R-:W5:Y:S04]  /*1c460*/  LDL.LU R233, [R1+0x1a4] ;  /* 0x0001a40001e97983 */ /* 0x000f680000300800 */
[----:B------:R-:W5:Y:S04]  /*1c470*/  LDL.LU R232, [R1+0x1a8] ;  /* 0x0001a80001e87983 */ /* 0x000f680000300800 */
[----:B------:R-:W5:Y:S04]  /*1c480*/  LDL.LU R23, [R1+0x1ac] ;  /* 0x0001ac0001177983 */ /* 0x000f680000300800 */
[----:B------:R0:W-:Y:S04]  /*1c490*/  @P1 STG.E.U16 desc[UR52][R6.64+0x20], R5 ;  /* 0x0000200506001986 */ /* 0x0001e8000c101534 */
[----:B------:R-:W5:Y:S04]  /*1c4a0*/  LDL.LU R22, [R1+0x1b0] ;  /* 0x0001b00001167983 */ /* 0x000f680000300800 */
[----:B------:R1:W-:Y:S01]  /*1c4b0*/  @P2 STG.E.U16 desc[UR52][R6.64+0x22], R4 ;  /* 0x0000220406002986 */ /* 0x0003e2000c101534 */
[----:B0-----:R-:W-:-:S03]  /*1c4c0*/  FMUL R5, R18, R2 ;  /* 0x0000000212057220 */ /* 0x001fc60000400000 */
[----:B------:R-:W3:Y:S04]  /*1c4d0*/  LDL.LU R19, [R1+0x1b4] ;  /* 0x0001b40001137983 */ /* 0x000ee80000300800 */
[----:B------:R-:W5:Y:S01]  /*1c4e0*/  LDL.LU R18, [R1+0x1b8] ;  /* 0x0001b80001127983 */ /* 0x000f620000300800 */
[----:B-1----:R-:W-:-:S03]  /*1c4f0*/  FMUL R4, R14, R2 ;  /* 0x000000020e047220 */ /* 0x002fc60000400000 */
[----:B------:R0:W-:Y:S04]  /*1c500*/  @P3 STG.E.U16 desc[UR52][R12.64+0x30], R9 ;  /* 0x000030090c003986 */ /* 0x0001e8000c101534 */
[----:B------:R-:W2:Y:S04]  /*1c510*/  LDL.LU R14, [R1+0x1bc] ;  /* 0x0001bc00010e7983 */ /* 0x000ea80000300800 */
[----:B------:R1:W-:Y:S04]  /*1c520*/  @P4 STG.E.U16 desc[UR52][R12.64+0x32], R8 ;  /* 0x000032080c004986 */ /* 0x0003e8000c101534 */
[----:B0-----:R-:W4:Y:S04]  /*1c530*/  LDL.LU R9, [R1+0x188] ;  /* 0x0001880001097983 */ /* 0x001f280000300800 */
[----:B-1----:R-:W3:Y:S01]  /*1c540*/  LDL.LU R8, [R1+0x180] ;  /* 0x0001800001087983 */ /* 0x002ee20000300800 */
[----:B------:R-:W-:-:S02]  /*1c550*/  ISETP.GT.AND P1, PT, R0, 0x18, P5 ;  /* 0x000000180000780c */ /* 0x000fc40002f24270 */
[----:B------:R-:W-:Y:S02]  /*1c560*/  ISETP.GT.AND P2, PT, R0, 0x19, P5 ;  /* 0x000000190000780c */ /* 0x000fe40002f44270 */
[----:B------:R-:W-:Y:S02]  /*1c570*/  F2FP.BF16.F32.PACK_AB R5, RZ, R5 ;  /* 0x00000005ff05723e */ /* 0x000fe400000010ff */
[----:B------:R-:W-:-:S07]  /*1c580*/  F2FP.BF16.F32.PACK_AB R4, RZ, R4 ;  /* 0x00000004ff04723e */ /* 0x000fce00000010ff */
[----:B------:R-:W-:Y:S01]  /*1c590*/  @P1 STG.E.U16 desc[UR52][R6.64+0x30], R5 ;  /* 0x0000300506001986 */ /* 0x000fe2000c101534 */
[----:B------:R-:W-:-:S03]  /*1c5a0*/  ISETP.GT.AND P1, PT, R3, 0x80, PT ;  /* 0x000000800300780c */ /* 0x000fc60003f24270 */
[----:B------:R0:W-:Y:S01]  /*1c5b0*/  @P2 STG.E.U16 desc[UR52][R6.64+0x32], R4 ;  /* 0x0000320406002986 */ /* 0x0001e2000c101534 */
[----:B------:R-:W-:Y:S01]  /*1c5c0*/  ISETP.GT.AND P2, PT, R0, RZ, P1 ;  /* 0x000000ff0000720c */ /* 0x000fe20000f44270 */
[----:B------:R-:W-:Y:S01]  /*1c5d0*/  UIMAD UR4, UR9, 0xf0, URZ ;  /* 0x000000f0090478a4 */ /* 0x000fe2000f8e023f */
[----:B0-----:R-:W-:-:S04]  /*1c5e0*/  IMAD.U32 R4, RZ, RZ, UR8 ;  /* 0x00000008ff047e24 */ /* 0x001fc8000f8e00ff */
[----:B------:R-:W-:-:S04]  /*1c5f0*/  IMAD.WIDE.U32 R4, R4, 0xf0, R6 ;  /* 0x000000f004047825 */ /* 0x000fc800078e0006 */
[----:B------:R-:W-:Y:S02]  /*1c600*/  VIADD R5, R5, UR4 ;  /* 0x0000000405057c36 */ /* 0x000fe40008000000 */
[----:B---3--:R-:W-:-:S05]  /*1c610*/  FMUL R8, R8, R2 ;  /* 0x0000000208087220 */ /* 0x008fca0000400000 */
[----:B------:R-:W-:-:S05]  /*1c620*/  F2FP.BF16.F32.PACK_AB R8, RZ, R8 ;  /* 0x00000008ff08723e */ /* 0x000fca00000010ff */
[----:B------:R0:W-:Y:S04]  /*1c630*/  @P2 STG.E.U16 desc[UR52][R4.64], R8 ;  /* 0x0000000804002986 */ /* 0x0001e8000c101534 */
[----:B0-----:R-:W3:Y:S01]  /*1c640*/  LDL.LU R8, [R1+0x184] ;  /* 0x0001840001087983 */ /* 0x001ee20000300800 */
[----:B------:R-:W-:Y:S02]  /*1c650*/  ISETP.GT.AND P2, PT, R0, 0x1, P1 ;  /* 0x000000010000780c */ /* 0x000fe40000f44270 */
[----:B------:R-:W-:Y:S01]  /*1c660*/  ISETP.GT.AND P4, PT, R3, 0x88, PT ;  /* 0x000000880300780c */ /* 0x000fe20003f84270 */
[----:B----4-:R-:W-:-:S05]  /*1c670*/  FMUL R9, R9, R2 ;  /* 0x0000000209097220 */ /* 0x010fca0000400000 */
[----:B------:R-:W-:-:S04]  /*1c680*/  F2FP.BF16.F32.PACK_AB R9, RZ, R9 ;  /* 0x00000009ff09723e */ /* 0x000fc800000010ff */
[----:B------:R-:W-:Y:S01]  /*1c690*/  PRMT R10, R9, 0x7610, R10 ;  /* 0x00007610090a7816 */ /* 0x000fe2000000000a */
[----:B---3--:R-:W-:-:S05]  /*1c6a0*/  FMUL R8, R8, R2 ;  /* 0x0000000208087220 */ /* 0x008fca0000400000 */
[----:B------:R-:W-:-:S05]  /*1c6b0*/  F2FP.BF16.F32.PACK_AB R8, RZ, R8 ;  /* 0x00000008ff08723e */ /* 0x000fca00000010ff */
[----:B------:R0:W-:Y:S01]  /*1c6c0*/  @P2 STG.E.U16 desc[UR52][R4.64+0x2], R8 ;  /* 0x0000020804002986 */ /* 0x0001e2000c101534 */
[----:B------:R-:W-:Y:S02]  /*1c6d0*/  ISETP.GT.AND P2, PT, R0, RZ, P4 ;  /* 0x000000ff0000720c */ /* 0x000fe40002744270 */
[----:B0-----:R-:W-:-:S04]  /*1c6e0*/  IADD3 R8, P3, R4, UR11, RZ ;  /* 0x0000000b04087c10 */ /* 0x001fc8000ff7e0ff */
[----:B------:R-:W-:-:S07]  /*1c6f0*/  IADD3.X R9, R5, UR5, RZ, P3, !PT ;  /* 0x0000000505097c10 */ /* 0x000fce0009ffe4ff */
[----:B------:R0:W-:Y:S04]  /*1c700*/  @P2 STG.E.U16 desc[UR52][R8.64], R10 ;  /* 0x0000000a08002986 */ /* 0x0001e8000c101534 */
[----:B0-----:R-:W3:Y:S01]  /*1c710*/  LDL.LU R10, [R1+0x18c] ;  /* 0x00018c00010a7983 */ /* 0x001ee20000300800 */
[----:B------:R-:W-:Y:S01]  /*1c720*/  ISETP.GT.AND P2, PT, R0, 0x1, P4 ;  /* 0x000000010000780c */ /* 0x000fe20002744270 */
[----:B---3--:R-:W-:-:S05]  /*1c730*/  FMUL R10, R10, R2 ;  /* 0x000000020a0a7220 */ /* 0x008fca0000400000 */
[----:B------:R-:W-:-:S07]  /*1c740*/  F2FP.BF16.F32.PACK_AB R10, RZ, R10 ;  /* 0x0000000aff0a723e */ /* 0x000fce00000010ff */
[----:B------:R0:W-:Y:S04]  /*1c750*/  @P2 STG.E.U16 desc[UR52][R8.64+0x2], R10 ;  /* 0x0000020a08002986 */ /* 0x0001e8000c101534 */
[----:B0-----:R-:W3:Y:S01]  /*1c760*/  LDL.LU R10, [R1+0x190] ;  /* 0x00019000010a7983 */ /* 0x001ee20000300800 */
[----:B------:R-:W-:Y:S01]  /*1c770*/  ISETP.GT.AND P2, PT, R0, 0x8, P1 ;  /* 0x000000080000780c */ /* 0x000fe20000f44270 */
[-C--:B--2---:R-:W-:Y:S01]  /*1c780*/  FMUL R14, R14, R2.reuse ;  /* 0x000000020e0e7220 */ /* 0x084fe20000400000 */
[C---:B------:R-:W-:Y:S02]  /*1c790*/  ISETP.GT.AND P3, PT, R0.reuse, 0x18, P4 ;  /* 0x000000180000780c */ /* 0x040fe40002764270 */
[----:B------:R-:W-:Y:S01]  /*1c7a0*/  ISETP.GT.AND P6, PT, R0, 0x19, P4 ;  /* 0x000000190000780c */ /* 0x000fe200027c4270 */
[----:B------:R-:W-:Y:S01]  /*1c7b0*/  USHF.L.U32 UR13, UR8, 0x8, URZ ;  /* 0x00000008080d7899 */ /* 0x000fe2000800063f */
[----:B---3--:R-:W-:-:S05]  /*1c7c0*/  FMUL R10, R10, R2 ;  /* 0x000000020a0a7220 */ /* 0x008fca0000400000 */
[----:B------:R-:W-:-:S05]  /*1c7d0*/  F2FP.BF16.F32.PACK_AB R10, RZ, R10 ;  /* 0x0000000aff0a723e */ /* 0x000fca00000010ff */
[----:B------:R0:W-:Y:S02]  /*1c7e0*/  @P2 STG.E.U16 desc[UR52][R4.64+0x10], R10 ;  /* 0x0000100a04002986 */ /* 0x0001e4000c101534 */
[-C--:B0-----:R-:W-:Y:S01]  /*1c7f0*/  FMUL R10, R11, R2.reuse ;  /* 0x000000020b0a7220 */ /* 0x081fe20000400000 */
[----:B------:R-:W-:Y:S02]  /*1c800*/  FMUL R11, R19, R2 ;  /* 0x00000002130b7220 */ /* 0x000fe40000400000 */
[----:B------:R-:W2:Y:S01]  /*1c810*/  LDL.LU R19, [R1+0x140] ;  /* 0x0001400001137983 */ /* 0x000ea20000300800 */
[----:B------:R-:W-:Y:S02]  /*1c820*/  ISETP.GT.AND P2, PT, R0, 0x9, P1 ;  /* 0x000000090000780c */ /* 0x000fe40000f44270 */
[----:B------:R-:W-:-:S11]  /*1c830*/  F2FP.BF16.F32.PACK_AB R10, RZ, R10 ;  /* 0x0000000aff0a723e */ /* 0x000fd600000010ff */
[----:B------:R0:W-:Y:S01]  /*1c840*/  @P2 STG.E.U16 desc[UR52][R4.64+0x12], R10 ;  /* 0x0000120a04002986 */ /* 0x0001e2000c101534 */
[----:B------:R-:W-:Y:S01]  /*1c850*/  ISETP.GT.AND P2, PT, R0, 0x8, P4 ;  /* 0x000000080000780c */ /* 0x000fe20002744270 */
[----:B0-----:R-:W-:Y:S01]  /*1c860*/  FMUL R10, R21, R2 ;  /* 0x00000002150a7220 */ /* 0x001fe20000400000 */
[----:B------:R-:W-:Y:S01]  /*1c870*/  F2FP.BF16.F32.PACK_AB R11, RZ, R11 ;  /* 0x0000000bff0b723e */ /* 0x000fe200000010ff */
[----:B------:R-:W-:Y:S01]  /*1c880*/  USHF.L.U64.HI UR12, UR8, 0x8, UR9 ;  /* 0x00000008080c7899 */ /* 0x000fe20008010209 */
[----:B------:R-:W3:Y:S02]  /*1c890*/  LDL.LU R21, [R1+0x164] ;  /* 0x0001640001157983 */ /* 0x000ee40000300800 */
[----:B------:R-:W-:-:S07]  /*1c8a0*/  F2FP.BF16.F32.PACK_AB R10, RZ, R10 ;  /* 0x0000000aff0a723e */ /* 0x000fce00000010ff */
[----:B------:R0:W-:Y:S01]  /*1c8b0*/  @P2 STG.E.U16 desc[UR52][R8.64+0x10], R10 ;  /* 0x0000100a08002986 */ /* 0x0001e2000c101534 */
[----:B------:R-:W-:Y:S01]  /*1c8c0*/  ISETP.GT.AND P2, PT, R0, 0x9, P4 ;  /* 0x000000090000780c */ /* 0x000fe20002744270 */
[----:B0-----:R-:W-:Y:S01]  /*1c8d0*/  FMUL R10, R235, R2 ;  /* 0x00000002eb0a7220 */ /* 0x001fe20000400000 */
[----:B------:R-:W-:Y:S01]  /*1c8e0*/  PRMT R15, R11, 0x7610, R15 ;  /* 0x000076100b0f7816 */ /* 0x000fe2000000000f */
[----:B------:R-:W4:Y:S03]  /*1c8f0*/  LDL.LU R235, [R1+0x168] ;  /* 0x0001680001eb7983 */ /* 0x000f260000300800 */
[----:B------:R-:W-:-:S07]  /*1c900*/  F2FP.BF16.F32.PACK_AB R10, RZ, R10 ;  /* 0x0000000aff0a723e */ /* 0x000fce00000010ff */
[----:B------:R5:W-:Y:S01]  /*1c910*/  @P2 STG.E.U16 desc[UR52][R8.64+0x12], R10 ;  /* 0x0000120a08002986 */ /* 0x000be2000c101534 */
[----:B------:R-:W-:Y:S01]  /*1c920*/  ISETP.GT.AND P2, PT, R0, 0x10, P1 ;  /* 0x000000100000780c */ /* 0x000fe20000f44270 */
[----:B-----5:R-:W-:Y:S01]  /*1c930*/  FMUL R10, R234, R2 ;  /* 0x00000002ea0a7220 */ /* 0x020fe20000400000 */
[----:B------:R-:W-:Y:S01]  /*1c940*/  F2FP.BF16.F32.PACK_AB R11, RZ, R14 ;  /* 0x0000000eff0b723e */ /* 0x000fe200000010ff */
[----:B------:R-:W5:Y:S03]  /*1c950*/  LDL.LU R234, [R1+0x16c] ;  /* 0x00016c0001ea7983 */ /* 0x000f660000300800 */
[----:B------:R-:W-:-:S07]  /*1c960*/  F2FP.BF16.F32.PACK_AB R10, RZ, R10 ;  /* 0x0000000aff0a723e */ /* 0x000fce00000010ff */
[----:B------:R0:W-:Y:S01]  /*1c970*/  @P2 STG.E.U16 desc[UR52][R4.64+0x20], R10 ;  /* 0x0000200a04002986 */ /* 0x0001e2000c101534 */
[----:B------:R-:W-:Y:S01]  /*1c980*/  ISETP.GT.AND P2, PT, R0, 0x11, P1 ;  /* 0x000000110000780c */ /* 0x000fe20000f44270 */
[----:B0-----:R-:W-:Y:S02]  /*1c990*/  FMUL R10, R233, R2 ;  /* 0x00000002e90a7220 */ /* 0x001fe40000400000 */
        /* <DEDUP_REMOVED lines=19> */
[----:B0-----:R-:W-:-:S05]  /*1cad0*/  FMUL R10, R18, R2 ;  /* 0x00000002120a7220 */ /* 0x001fca0000400000 */
[----:B------:R-:W-:-:S04]  /*1cae0*/  F2FP.BF16.F32.PACK_AB R10, RZ, R10 ;  /* 0x0000000aff0a723e */ /* 0x000fc800000010ff */
[----:B------:R-:W-:Y:S02]  /*1caf0*/  PRMT R14, R10, 0x7610, R14 ;  /* 0x000076100a0e7816 */ /* 0x000fe4000000000e */
[----:B------:R-:W-:Y:S01]  /*1cb00*/  PRMT R10, R11, 0x7610, R10 ;  /* 0x000076100b0a7816 */ /* 0x000fe2000000000a */
[----:B------:R0:W-:Y:S01]  /*1cb10*/  @P2 STG.E.U16 desc[UR52][R4.64+0x32], R15 ;  /* 0x0000320f04002986 */ /* 0x0001e2000c101534 */
[----:B------:R-:W-:-:S03]  /*1cb20*/  MOV R11, UR8 ;  /* 0x00000008000b7c02 */ /* 0x000fc60008000f00 */
[----:B------:R1:W-:Y:S04]  /*1cb30*/  @P3 STG.E.U16 desc[UR52][R8.64+0x30], R14 ;  /* 0x0000300e08003986 */ /* 0x0003e8000c101534 */
[----:B------:R1:W-:Y:S01]  /*1cb40*/  @P6 STG.E.U16 desc[UR52][R8.64+0x32], R10 ;  /* 0x0000320a08006986 */ /* 0x0003e2000c101534 */
[----:B------:R-:W-:Y:S02]  /*1cb50*/  IMAD.U32 R18, RZ, RZ, UR5 ;  /* 0x00000005ff127e24 */ /* 0x000fe4000f8e00ff */
[----:B0-----:R-:W-:Y:S02]  /*1cb60*/  IMAD.MOV.U32 R15, RZ, RZ, R7 ;  /* 0x000000ffff0f7224 */ /* 0x001fe400078e0007 */
[----:B-1----:R-:W-:Y:S02]  /*1cb70*/  IMAD.MOV.U32 R14, RZ, RZ, R6 ;  /* 0x000000ffff0e7224 */ /* 0x002fe400078e0006 */
[----:B------:R-:W-:-:S02]  /*1cb80*/  IMAD.U32 R10, RZ, RZ, UR11 ;  /* 0x0000000bff0a7e24 */ /* 0x000fc4000f8e00ff */
[----:B------:R-:W-:-:S03]  /*1cb90*/  IMAD.WIDE.U32 R8, R11, 0xf0, R14 ;  /* 0x000000f00b087825 */ /* 0x000fc600078e000e */
[----:B------:R-:W-:Y:S01]  /*1cba0*/  IADD3 R6, P2, P3, R10, UR13, R4 ;  /* 0x0000000d0a067c10 */ /* 0x000fe2000fb5e004 */
[----:B------:R-:W-:Y:S02]  /*1cbb0*/  IMAD.U32 R11, RZ, RZ, UR5 ;  /* 0x00000005ff0b7e24 */ /* 0x000fe4000f8e00ff */
[----:B------:R-:W-:Y:S01]  /*1cbc0*/  VIADD R9, R9, UR4 ;  /* 0x0000000409097c36 */ /* 0x000fe20008000000 */
[----:B------:R-:W-:Y:S02]  /*1cbd0*/  IADD3.X R7, R18, UR12, R5, P2, P3 ;  /* 0x0000000c12077c10 */ /* 0x000fe400097e6405 */
[----:B------:R-:W-:Y:S01]  /*1cbe0*/  IADD3 R10, P2, P3, R10, UR13, R8 ;  /* 0x0000000d0a0a7c10 */ /* 0x000fe2000fb5e008 */
[----:B------:R-:W3:Y:S03]  /*1cbf0*/  LDL.LU R18, [R1+0x144] ;  /* 0x0001440001127983 */ /* 0x000ee60000300800 */
[----:B------:R-:W-:-:S02]  /*1cc00*/  IADD3.X R11, R11, UR12, R9, P2, P3 ;  /* 0x0000000c0b0b7c10 */ /* 0x000fc400097e6409 */
[----:B------:R-:W-:-:S04]  /*1cc10*/  ISETP.GT.AND P3, PT, R3, 0x100, PT ;  /* 0x000001000300780c */ /* 0x000fc80003f64270 */
[----:B------:R-:W-:Y:S02]  /*1cc20*/  ISETP.GT.AND P2, PT, R0, RZ, P3 ;  /* 0x000000ff0000720c */ /* 0x000fe40001f44270 */
[----:B------:R-:W-:-:S04]  /*1cc30*/  IADD3 R4, P6, R4, UR13, RZ ;  /* 0x0000000d04047c10 */ /* 0x000fc8000ffde0ff */
[----:B------:R-:W-:Y:S01]  /*1cc40*/  IADD3.X R5, R5, UR12, RZ, P6, !PT ;  /* 0x0000000c05057c10 */ /* 0x000fe2000b7fe4ff */
[----:B--2---:R-:W-:-:S05]  /*1cc50*/  FMUL R19, R19, R2 ;  /* 0x0000000213137220 */ /* 0x004fca0000400000 */
[----:B------:R-:W-:-:S05]  /*1cc60*/  F2FP.BF16.F32.PACK_AB R19, RZ, R19 ;  /* 0x00000013ff13723e */ /* 0x000fca00000010ff */
[----:B------:R-:W-:Y:S01]  /*1cc70*/  @P2 STG.E.U16 desc[UR52][R4.64], R19 ;  /* 0x0000001304002986 */ /* 0x000fe2000c101534 */
[----:B------:R-:W-:-:S03]  /*1cc80*/  ISETP.GT.AND P2, PT, R3, 0x108, PT ;  /* 0x000001080300780c */ /* 0x000fc60003f44270 */
[----:B------:R-:W2:Y:S01]  /*1cc90*/  LDL.LU R3, [R1+0x148] ;  /* 0x0001480001037983 */ /* 0x000ea20000300800 */
[----:B------:R-:W-:Y:S01]  /*1cca0*/  ISETP.GT.AND P6, PT, R0, 0x1, P3 ;  /* 0x000000010000780c */ /* 0x000fe20001fc4270 */
[----:B---3--:R-:W-:-:S05]  /*1ccb0*/  FMUL R18, R18, R2 ;  /* 0x0000000212127220 */ /* 0x008fca0000400000 */
[----:B------:R-:W-:-:S07]  /*1ccc0*/  F2FP.BF16.F32.PACK_AB R18, RZ, R18 ;  /* 0x00000012ff12723e */ /* 0x000fce00000010ff */
[----:B------:R0:W-:Y:S02]  /*1ccd0*/  @P6 STG.E.U16 desc[UR52][R4.64+0x2], R18 ;  /* 0x0000021204006986 */ /* 0x0001e4000c101534 */
[----:B0-----:R-:W-:-:S04]  /*1cce0*/  IADD3 R18, P6, R4, UR11, RZ ;  /* 0x0000000b04127c10 */ /* 0x001fc8000ffde0ff */
[----:B------:R-:W-:Y:S02]  /*1ccf0*/  IADD3.X R19, R5, UR5, RZ, P6, !PT ;  /* 0x0000000505137c10 */ /* 0x000fe4000b7fe4ff */
[----:B------:R-:W-:Y:S01]  /*1cd00*/  ISETP.GT.AND P6, PT, R0, RZ, P2 ;  /* 0x000000ff0000720c */ /* 0x000fe200017c4270 */
[----:B--2---:R-:W-:-:S05]  /*1cd10*/  FMUL R3, R3, R2 ;  /* 0x0000000203037220 */ /* 0x004fca0000400000 */
[----:B------:R-:W-:-:S07]  /*1cd20*/  F2FP.BF16.F32.PACK_AB R3, RZ, R3 ;  /* 0x00000003ff03723e */ /* 0x000fce00000010ff */
[----:B------:R0:W-:Y:S04]  /*1cd30*/  @P6 STG.E.U16 desc[UR52][R18.64], R3 ;  /* 0x0000000312006986 */ /* 0x0001e8000c101534 */
[----:B0-----:R-:W2:Y:S01]  /*1cd40*/  LDL.LU R3, [R1+0x14c] ;  /* 0x00014c0001037983 */ /* 0x001ea20000300800 */
[----:B------:R-:W-:Y:S01]  /*1cd50*/  ISETP.GT.AND P6, PT, R0, 0x1, P2 ;  /* 0x000000010000780c */ /* 0x000fe200017c4270 */
[----:B--2---:R-:W-:-:S05]  /*1cd60*/  FMUL R3, R3, R2 ;  /* 0x0000000203037220 */ /* 0x004fca0000400000 */
[----:B------:R-:W-:-:S07]  /*1cd70*/  F2FP.BF16.F32.PACK_AB R3, RZ, R3 ;  /* 0x00000003ff03723e */ /* 0x000fce00000010ff */
[----:B------:R0:W-:Y:S04]  /*1cd80*/  @P6 STG.E.U16 desc[UR52][R18.64+0x2], R3 ;  /* 0x0000020312006986 */ /* 0x0001e8000c101534 */
[----:B0-----:R-:W2:Y:S04]  /*1cd90*/  LDL.LU R18, [R1+0x150] ;  /* 0x0001500001127983 */ /* 0x001ea80000300800 */
[----:B------:R-:W3:Y:S01]  /*1cda0*/  LDL.LU R19, [R1+0x154] ;  /* 0x0001540001137983 */ /* 0x000ee20000300800 */
[----:B------:R-:W-:Y:S01]  /*1cdb0*/  ISETP.GT.AND P6, PT, R0, 0x8, P3 ;  /* 0x000000080000780c */ /* 0x000fe20001fc4270 */
[----:B--2---:R-:W-:-:S05]  /*1cdc0*/  FMUL R3, R18, R2 ;  /* 0x0000000212037220 */ /* 0x004fca0000400000 */
[----:B------:R-:W-:-:S07]  /*1cdd0*/  F2FP.BF16.F32.PACK_AB R3, RZ, R3 ;  /* 0x00000003ff03723e */ /* 0x000fce00000010ff */
[----:B------:R3:W-:Y:S01]  /*1cde0*/  @P6 STG.E.U16 desc[UR52][R4.64+0x10], R3 ;  /* 0x0000100304006986 */ /* 0x0007e2000c101534 */
[----:B------:R-:W-:Y:S01]  /*1cdf0*/  ISETP.GT.AND P6, PT, R0, 0x9, P3 ;  /* 0x000000090000780c */ /* 0x000fe20001fc4270 */
[----:B---3--:R-:W-:-:S05]  /*1ce00*/  FMUL R3, R19, R2 ;  /* 0x0000000213037220 */ /* 0x008fca0000400000 */
[----:B------:R-:W-:-:S07]  /*1ce10*/  F2FP.BF16.F32.PACK_AB R3, RZ, R3 ;  /* 0x00000003ff03723e */ /* 0x000fce00000010ff */
[----:B------:R0:W-:Y:S04]  /*1ce20*/  @P6 STG.E.U16 desc[UR52][R4.64+0x12], R3 ;  /* 0x0000120304006986 */ /* 0x0001e8000c101534 */
[----:B0-----:R-:W2:Y:S01]  /*1ce30*/  LDL.LU R3, [R1+0x158] ;  /* 0x0001580001037983 */ /* 0x001ea20000300800 */
[----:B------:R-:W-:-:S04]  /*1ce40*/  IADD3 R18, P6, R4, UR11, RZ ;  /* 0x0000000b04127c10 */ /* 0x000fc8000ffde0ff */
[----:B------:R-:W-:Y:S02]  /*1ce50*/  IADD3.X R19, R5, UR5, RZ, P6, !PT ;  /* 0x0000000505137c10 */ /* 0x000fe4000b7fe4ff */
        /* <DEDUP_REMOVED lines=8> */
[----:B------:R-:W-:-:S04]  /*1cee0*/  F2FP.BF16.F32.PACK_AB R3, RZ, R3 ;  /* 0x00000003ff03723e */ /* 0x000fc800000010ff */
[----:B------:R-:W-:Y:S01]  /*1cef0*/  PRMT R18, R3, 0x7610, R18 ;  /* 0x0000761003127816 */ /* 0x000fe20000000012 */
[----:B---3--:R-:W-:Y:S02]  /*1cf00*/  FMUL R3, R19, R2 ;  /* 0x0000000213037220 */ /* 0x008fe40000400000 */
[----:B------:R-:W2:Y:S04]  /*1cf10*/  LDL.LU R19, [R1+0x120] ;  /* 0x0001200001137983 */ /* 0x000ea80000300800 */
[----:B------:R0:W-:Y:S01]  /*1cf20*/  @P6 STG.E.U16 desc[UR52][R6.64+0x12], R18 ;  /* 0x0000121206006986 */ /* 0x0001e2000c101534 */
[----:B------:R-:W-:Y:S02]  /*1cf30*/  ISETP.GT.AND P6, PT, R0, 0x10, P3 ;  /* 0x000000100000780c */ /* 0x000fe40001fc4270 */
[----:B------:R-:W-:-:S04]  /*1cf40*/  F2FP.BF16.F32.PACK_AB R3, RZ, R3 ;  /* 0x00000003ff03723e */ /* 0x000fc800000010ff */
[----:B0-----:R-:W-:Y:S01]  /*1cf50*/  PRMT R18, R3, 0x7610, R18 ;  /* 0x0000761003127816 */ /* 0x001fe20000000012 */
[----:B------:R-:W-:Y:S02]  /*1cf60*/  FMUL R3, R21, R2 ;  /* 0x0000000215037220 */ /* 0x000fe40000400000 */
[----:B------:R-:W3:Y:S04]  /*1cf70*/  LDL.LU R21, [R1+0x124] ;  /* 0x0001240001157983 */ /* 0x000ee80000300800 */
[----:B------:R-:W-:Y:S01]  /*1cf80*/  @P6 STG.E.U16 desc[UR52][R4.64+0x20], R18 ;  /* 0x0000201204006986 */ /* 0x000fe2000c101534 */
[----:B------:R-:W-:Y:S02]  /*1cf90*/  ISETP.GT.AND P6, PT, R0, 0x11, P3 ;  /* 0x000000110000780c */ /* 0x000fe40001fc4270 */
[----:B------:R-:W-:-:S11]  /*1cfa0*/  F2FP.BF16.F32.PACK_AB R3, RZ, R3 ;  /* 0x00000003ff03723e */ /* 0x000fd600000010ff */
[----:B------:R4:W-:Y:S01]  /*1cfb0*/  @P6 STG.E.U16 desc[UR52][R4.64+0x22], R3 ;  /* 0x0000220304006986 */ /* 0x0009e2000c101534 */
[----:B------:R-:W-:Y:S01]  /*1cfc0*/  ISETP.GT.AND P6, PT, R0, 0x10, P2 ;  /* 0x000000100000780c */ /* 0x000fe200017c4270 */
[----:B----4-:R-:W-:Y:S02]  /*1cfd0*/  FMUL R3, R235, R2 ;  /* 0x00000002eb037220 */ /* 0x010fe40000400000 */
[----:B------:R-:W4:Y:S03]  /*1cfe0*/  LDL.LU R235, [R1+0x128] ;  /* 0x0001280001eb7983 */ /* 0x000f260000300800 */
[----:B------:R-:W-:-:S04]  /*1cff0*/  F2FP.BF16.F32.PACK_AB R3, RZ, R3 ;  /* 0x00000003ff03723e */ /* 0x000fc800000010ff */
[----:B------:R-:W-:Y:S01]  /*1d000*/  PRMT R18, R3, 0x7610, R18 ;  /* 0x0000761003127816 */ /* 0x000fe20000000012 */
[----:B-----5:R-:W-:Y:S02]  /*1d010*/  FMUL R3, R234, R2 ;  /* 0x00000002ea037220 */ /* 0x020fe40000400000 */
[----:B------:R-:W5:Y:S04]  /*1d020*/  LDL.LU R234, [R1+0x12c] ;  /* 0x00012c0001ea7983 */ /* 0x000f680000300800 */
[----:B------:R0:W-:Y:S01]  /*1d030*/  @P6 STG.E.U16 desc[UR52][R6.64+0x20], R18 ;  /* 0x0000201206006986 */ /* 0x0001e2000c101534 */
[----:B------:R-:W-:Y:S02]  /*1d040*/  ISETP.GT.AND P6, PT, R0, 0x11, P2 ;  /* 0x000000110000780c */ /* 0x000fe400017c4270 */
[----:B------:R-:W-:-:S04]  /*1d050*/  F2FP.BF16.F32.PACK_AB R3, RZ, R3 ;  /* 0x00000003ff03723e */ /* 0x000fc800000010ff */
[----:B0-----:R-:W-:Y:S01]  /*1d060*/  PRMT R18, R3, 0x7610, R18 ;  /* 0x0000761003127816 */ /* 0x001fe20000000012 */
[----:B------:R-:W-:Y:S02]  /*1d070*/  FMUL R3, R233, R2 ;  /* 0x00000002e9037220 */ /* 0x000fe40000400000 */
[----:B------:R-:W5:Y:S04]  /*1d080*/  LDL.LU R233, [R1+0x130] ;  /* 0x0001300001e97983 */ /* 0x000f680000300800 */
[----:B------:R0:W-:Y:S01]  /*1d090*/  @P6 STG.E.U16 desc[UR52][R6.64+0x22], R18 ;  /* 0x0000221206006986 */ /* 0x0001e2000c101534 */
[----:B------:R-:W-:Y:S02]  /*1d0a0*/  ISETP.GT.AND P6, PT, R0, 0x18, P3 ;  /* 0x000000180000780c */ /* 0x000fe40001fc4270 */
[----:B------:R-:W-:-:S04]  /*1d0b0*/  F2FP.BF16.F32.PACK_AB R3, RZ, R3 ;  /* 0x00000003ff03723e */ /* 0x000fc800000010ff */
[----:B0-----:R-:W-:Y:S01]  /*1d0c0*/  PRMT R18, R3, 0x7610, R18 ;  /* 0x0000761003127816 */ /* 0x001fe20000000012 */
[----:B------:R-:W-:Y:S02]  /*1d0d0*/  FMUL R3, R232, R2 ;  /* 0x00000002e8037220 */ /* 0x000fe40000400000 */
[----:B------:R-:W5:Y:S04]  /*1d0e0*/  LDL.LU R232, [R1+0x134] ;  /* 0x0001340001e87983 */ /* 0x000f680000300800 */
[----:B------:R-:W-:Y:S01]  /*1d0f0*/  @P6 STG.E.U16 desc[UR52][R4.64+0x30], R18 ;  /* 0x0000301204006986 */ /* 0x000fe2000c101534 */
[----:B------:R-:W-:Y:S02]  /*1d100*/  ISETP.GT.AND P6, PT, R0, 0x19, P3 ;  /* 0x000000190000780c */ /* 0x000fe40001fc4270 */
[----:B------:R-:W-:-:S11]  /*1d110*/  F2FP.BF16.F32.PACK_AB R3, RZ, R3 ;  /* 0x00000003ff03723e */ /* 0x000fd600000010ff */
[----:B------:R0:W-:Y:S01]  /*1d120*/  @P6 STG.E.U16 desc[UR52][R4.64+0x32], R3 ;  /* 0x0000320304006986 */ /* 0x0001e2000c101534 */
[----:B------:R-:W-:Y:S01]  /*1d130*/  ISETP.GT.AND P6, PT, R0, 0x18, P2 ;  /* 0x000000180000780c */ /* 0x000fe200017c4270 */
[----:B0-----:R-:W-:-:S12]  /*1d140*/  FMUL R3, R23, R2 ;  /* 0x0000000217037220 */ /* 0x001fd80000400000 */
[----:B------:R-:W-:Y:S01]  /*1d150*/  @P6 IMAD.MOV.U32 R4, RZ, RZ, R6 ;  /* 0x000000ffff046224 */ /* 0x000fe200078e0006 */
[----:B------:R-:W5:Y:S01]  /*1d160*/  LDL.LU R23, [R1+0x138] ;  /* 0x0001380001177983 */ /* 0x000f620000300800 */
[----:B------:R-:W-:-:S04]  /*1d170*/  F2FP.BF16.F32.PACK_AB R3, RZ, R3 ;  /* 0x00000003ff03723e */ /* 0x000fc800000010ff */
[----:B------:R-:W-:Y:S01]  /*1d180*/  PRMT R18, R3, 0x7610, R18 ;  /* 0x0000761003127816 */ /* 0x000fe20000000012 */
[----:B------:R-:W-:Y:S01]  /*1d190*/  FMUL R3, R22, R2 ;  /* 0x0000000216037220 */ /* 0x000fe20000400000 */
[----:B------:R-:W-:Y:S01]  /*1d1a0*/  @P6 IMAD.MOV.U32 R5, RZ, RZ, R7 ;  /* 0x000000ffff056224 */ /* 0x000fe200078e0007 */
[----:B------:R-:W5:Y:S03]  /*1d1b0*/  LDL.LU R22, [R1+0x13c] ;  /* 0x00013c0001167983 */ /* 0x000f660000300800 */
[----:B------:R-:W-:Y:S01]  /*1d1c0*/  F2FP.BF16.F32.PACK_AB R3, RZ, R3 ;  /* 0x00000003ff03723e */ /* 0x000fe200000010ff */
[----:B------:R0:W-:Y:S04]  /*1d1d0*/  @P6 STG.E.U16 desc[UR52][R4.64+0x30], R18 ;  /* 0x0000301204006986 */ /* 0x0001e8000c101534 */
[----:B0-----:R-:W5:Y:S01]  /*1d1e0*/  LDL.LU R5, [R1+0xc4] ;  /* 0x0000c40001057983 */ /* 0x001f620000300800 */
[----:B------:R-:W-:-:S03]  /*1d1f0*/  PRMT R4, R3, 0x7610, R4 ;  /* 0x0000761003047816 */ /* 0x000fc60000000004 */
[----:B------:R-:W2:Y:S01]  /*1d200*/  LDL.LU R3, [R1+0x100] ;  /* 0x0001000001037983 */ /* 0x000ea20000300800 */
[----:B------:R-:W-:-:S13]  /*1d210*/  ISETP.GT.AND P6, PT, R0, 0x19, P2 ;  /* 0x000000190000780c */ /* 0x000fda00017c4270 */
[----:B------:R0:W-:Y:S04]  /*1d220*/  @P6 STG.E.U16 desc[UR52][R6.64+0x32], R4 ;  /* 0x0000320406006986 */ /* 0x0001e8000c101534 */
[----:B0-----:R-:W3:Y:S01]  /*1d230*/  LDL.LU R7, [R1+0x11c] ;  /* 0x00011c0001077983 */ /* 0x001ee20000300800 */
[----:B--2---:R-:W-:-:S05]  /*1d240*/  FMUL R3, R3, R2 ;  /* 0x0000000203037220 */ /* 0x004fca0000400000 */
[----:B------:R-:W-:-:S04]  /*1d250*/  F2FP.BF16.F32.PACK_AB R3, RZ, R3 ;  /* 0x00000003ff03723e */ /* 0x000fc800000010ff */
[----:B------:R-:W-:Y:S02]  /*1d260*/  PRMT R4, R3, 0x7610, R4 ;  /* 0x0000761003047816 */ /* 0x000fe40000000004 */
[----:B------:R-:W2:Y:S01]  /*1d270*/  LDL.LU R3, [R1+0x104] ;  /* 0x0001040001037983 */ /* 0x000ea20000300800 */
[----:B------:R-:W-:-:S13]  /*1d280*/  ISETP.GT.AND P6, PT, R0, 0x20, P0 ;  /* 0x000000200000780c */ /* 0x000fda00007c4270 */
[----:B------:R-:W-:Y:S01]  /*1d290*/  @P6 STG.E.U16 desc[UR52][R12.64+0x40], R4 ;  /* 0x000040040c006986 */ /* 0x000fe2000c101534 */
[----:B------:R-:W-:Y:S01]  /*1d2a0*/  ISETP.GT.AND P6, PT, R0, 0x21, P0 ;  /* 0x000000210000780c */ /* 0x000fe200007c4270 */
[----:B--2---:R-:W-:-:S05]  /*1d2b0*/  FMUL R3, R3, R2 ;  /* 0x0000000203037220 */ /* 0x004fca0000400000 */
[----:B------:R-:W-:-:S07]  /*1d2c0*/  F2FP.BF16.F32.PACK_AB R3, RZ, R3 ;  /* 0x00000003ff03723e */ /* 0x000fce00000010ff */
[----:B------:R0:W-:Y:S04]  /*1d2d0*/  @P6 STG.E.U16 desc[UR52][R12.64+0x42], R3 ;  /* 0x000042030c006986 */ /* 0x0001e8000c101534 */
[----:B0-----:R-:W2:Y:S01]  /*1d2e0*/  LDL.LU R3, [R1+0x108] ;  /* 0x0001080001037983 */ /* 0x001ea20000300800 */
[----:B------:R-:W-:Y:S01]  /*1d2f0*/  ISETP.GT.AND P6, PT, R0, 0x20, P5 ;  /* 0x000000200000780c */ /* 0x000fe20002fc4270 */
[----:B--2---:R-:W-:-:S05]  /*1d300*/  FMUL R3, R3, R2 ;  /* 0x0000000203037220 */ /* 0x004fca0000400000 */
[----:B------:R-:W-:-:S04]  /*1d310*/  F2FP.BF16.F32.PACK_AB R3, RZ, R3 ;  /* 0x00000003ff03723e */ /* 0x000fc800000010ff */
[----:B------:R-:W-:Y:S02]  /*1d320*/  PRMT R4, R3, 0x7610, R4 ;  /* 0x0000761003047816 */ /* 0x000fe40000000004 */
[----:B------:R-:W2:Y:S04]  /*1d330*/  LDL.LU R3, [R1+0x10c] ;  /* 0x00010c0001037983 */ /* 0x000ea80000300800 */
        /* <DEDUP_REMOVED lines=20> */
[----:B------:R-:W-:Y:S01]  /*1d480*/  PRMT R4, R3, 0x7610, R4 ;  /* 0x0000761003047816 */ /* 0x000fe20000000004 */
[----:B---3--:R-:W-:Y:S02]  /*1d490*/  FMUL R3, R7, R2 ;  /* 0x0000000207037220 */ /* 0x008fe40000400000 */
[----:B------:R-:W2:Y:S04]  /*1d4a0*/  LDL.LU R7, [R1+0xd4] ;  /* 0x0000d40001077983 */ /* 0x000ea80000300800 */
[----:B------:R-:W-:Y:S01]  /*1d4b0*/  @P6 STG.E.U16 desc[UR52][R14.64+0x50], R4 ;  /* 0x000050040e006986 */ /* 0x000fe2000c101534 */
[----:B------:R-:W-:Y:S02]  /*1d4c0*/  ISETP.GT.AND P6, PT, R0, 0x29, P5 ;  /* 0x000000290000780c */ /* 0x000fe40002fc4270 */
[----:B------:R-:W-:-:S11]  /*1d4d0*/  F2FP.BF16.F32.PACK_AB R3, RZ, R3 ;  /* 0x00000003ff03723e */ /* 0x000fd600000010ff */
[----:B------:R0:W-:Y:S01]  /*1d4e0*/  @P6 STG.E.U16 desc[UR52][R14.64+0x52], R3 ;  /* 0x000052030e006986 */ /* 0x0001e2000c101534 */
[----:B------:R-:W-:Y:S01]  /*1d4f0*/  ISETP.GT.AND P6, PT, R0, 0x30, P0 ;  /* 0x000000300000780c */ /* 0x000fe200007c4270 */
[----:B0-----:R-:W-:-:S05]  /*1d500*/  FMUL R3, R19, R2 ;  /* 0x0000000213037220 */ /* 0x001fca0000400000 */
[----:B------:R-:W-:-:S04]  /*1d510*/  F2FP.BF16.F32.PACK_AB R3, RZ, R3 ;  /* 0x00000003ff03723e */ /* 0x000fc800000010ff */
[----:B------:R-:W-:Y:S01]  /*1d520*/  PRMT R4, R3, 0x7610, R4 ;  /* 0x0000761003047816 */ /* 0x000fe20000000004 */
        /* <DEDUP_REMOVED lines=13> */
[----:B------:R-:W-:Y:S01]  /*1d600*/  @P6 STG.E.U16 desc[UR52][R14.64+0x60], R4 ;  /* 0x000060040e006986 */ /* 0x000fe2000c101534 */
[----:B------:R-:W-:Y:S02]  /*1d610*/  ISETP.GT.AND P6, PT, R0, 0x31, P5 ;  /* 0x000000310000780c */ /* 0x000fe40002fc4270 */
[----:B------:R-:W-:-:S11]  /*1d620*/  F2FP.BF16.F32.PACK_AB R3, RZ, R3 ;  /* 0x00000003ff03723e */ /* 0x000fd600000010ff */
[----:B------:R0:W-:Y:S01]  /*1d630*/  @P6 STG.E.U16 desc[UR52][R14.64+0x62], R3 ;  /* 0x000062030e006986 */ /* 0x0001e2000c101534 */
[----:B------:R-:W-:Y:S01]  /*1d640*/  ISETP.GT.AND P6, PT, R0, 0x38, P0 ;  /* 0x000000380000780c */ /* 0x000fe200007c4270 */
[----:B0-----:R-:W-:Y:S02]  /*1d650*/  FMUL R3, R233, R2 ;  /* 0x00000002e9037220 */ /* 0x001fe40000400000 */
[----:B------:R-:W5:Y:S03]  /*1d660*/  LDL.LU R233, [R1+0xf0] ;  /* 0x0000f00001e97983 */ /* 0x000f660000300800 */
[----:B------:R-:W-:-:S04]  /*1d670*/  F2FP.BF16.F32.PACK_AB R3, RZ, R3 ;  /* 0x00000003ff03723e */ /* 0x000fc800000010ff */
[----:B------:R-:W-:Y:S01]  /*1d680*/  PRMT R4, R3, 0x7610, R4 ;  /* 0x0000761003047816 */ /* 0x000fe20000000004 */
[----:B------:R-:W-:Y:S02]  /*1d690*/  FMUL R3, R232, R2 ;  /* 0x00000002e8037220 */ /* 0x000fe40000400000 */
        /* <DEDUP_REMOVED lines=10> */
[-C--:B------:R-:W-:Y:S02]  /*1d740*/  FMUL R3, R22, R2.reuse ;  /* 0x0000000216037220 */ /* 0x080fe40000400000 */
[----:B------:R-:W5:Y:S04]  /*1d750*/  LDL.LU R22, [R1+0xfc] ;  /* 0x0000fc0001167983 */ /* 0x000f680000300800 */
[----:B------:R-:W-:Y:S01]  /*1d760*/  @P6 STG.E.U16 desc[UR52][R14.64+0x70], R4 ;  /* 0x000070040e006986 */ /* 0x000fe2000c101534 */
[C---:B------:R-:W-:Y:S02]  /*1d770*/  ISETP.GT.AND P6, PT, R0.reuse, 0x39, P5 ;  /* 0x000000390000780c */ /* 0x040fe40002fc4270 */
[----:B------:R-:W-:Y:S01]  /*1d780*/  F2FP.BF16.F32.PACK_AB R3, RZ, R3 ;  /* 0x00000003ff03723e */ /* 0x000fe200000010ff */
[----:B------:R-:W5:Y:S10]  /*1d790*/  LDL.LU R19, [R1+0x84] ;  /* 0x0000840001137983 */ /* 0x000f740000300800 */
[----:B------:R0:W-:Y:S04]  /*1d7a0*/  @P6 STG.E.U16 desc[UR52][R14.64+0x72], R3 ;  /* 0x000072030e006986 */ /* 0x0001e8000c101534 */
[----:B0-----:R-:W2:Y:S01]  /*1d7b0*/  LDL.LU R3, [R1+0xc0] ;  /* 0x0000c00001037983 */ /* 0x001ea20000300800 */
[----:B------:R-:W-:Y:S01]  /*1d7c0*/  ISETP.GT.AND P6, PT, R0, 0x20, P1 ;  /* 0x000000200000780c */ /* 0x000fe20000fc4270 */
[----:B--2---:R-:W-:-:S05]  /*1d7d0*/  FMUL R3, R3, R2 ;  /* 0x0000000203037220 */ /* 0x004fca0000400000 */
[----:B------:R-:W-:-:S04]  /*1d7e0*/  F2FP.BF16.F32.PACK_AB R3, RZ, R3 ;  /* 0x00000003ff03723e */ /* 0x000fc800000010ff */
[----:B------:R-:W-:-:S05]  /*1d7f0*/  PRMT R4, R3, 0x7610, R4 ;  /* 0x0000761003047816 */ /* 0x000fca0000000004 */
[----:B------:R0:W-:Y:S01]  /*1d800*/  @P6 STG.E.U16 desc[UR52][R8.64+0x40], R4 ;  /* 0x0000400408006986 */ /* 0x0001e2000c101534 */
[----:B------:R-:W-:Y:S01]  /*1d810*/  ISETP.GT.AND P6, PT, R0, 0x21, P1 ;  /* 0x000000210000780c */ /* 0x000fe20000fc4270 */
[----:B------:R-:W-:-:S05]  /*1d820*/  FMUL R3, R5, R2 ;  /* 0x0000000205037220 */ /* 0x000fca0000400000 */
[----:B------:R-:W-:-:S07]  /*1d830*/  F2FP.BF16.F32.PACK_AB R3, RZ, R3 ;  /* 0x00000003ff03723e */ /* 0x000fce00000010ff */
[----:B0-----:R-:W-:Y:S02]  /*1d840*/  @P6 IMAD.MOV.U32 R4, RZ, RZ, R8 ;  /* 0x000000ffff046224 */ /* 0x001fe400078e0008 */
[----:B------:R-:W-:-:S05]  /*1d850*/  @P6 IMAD.MOV.U32 R5, RZ, RZ, R9 ;  /* 0x000000ffff056224 */ /* 0x000fca00078e0009 */
[----:B------:R0:W-:Y:S04]  /*1d860*/  @P6 STG.E.U16 desc[UR52][R4.64+0x42], R3 ;  /* 0x0000420304006986 */ /* 0x0001e8000c101534 */
[----:B0-----:R-:W2:Y:S02]  /*1d870*/  LDL.LU R3, [R1+0xc8] ;  /* 0x0000c80001037983 */ /* 0x001ea40000300800 */
[----:B--2---:R-:W-:-:S05]  /*1d880*/  FMUL R3, R3, R2 ;  /* 0x0000000203037220 */ /* 0x004fca0000400000 */
[----:B------:R-:W-:-:S04]  /*1d890*/  F2FP.BF16.F32.PACK_AB R3, RZ, R3 ;  /* 0x00000003ff03723e */ /* 0x000fc800000010ff */
[----:B------:R-:W-:Y:S02]  /*1d8a0*/  PRMT R6, R3, 0x7610, R6 ;  /* 0x0000761003067816 */ /* 0x000fe40000000006 */
[----:B------:R-:W2:Y:S01]  /*1d8b0*/  LDL.LU R3, [R1+0xcc] ;  /* 0x0000cc0001037983 */ /* 0x000ea20000300800 */
[----:B------:R-:W-:-:S04]  /*1d8c0*/  IADD3 R4, P6, R8, UR11, RZ ;  /* 0x0000000b08047c10 */ /* 0x000fc8000ffde0ff */
[----:B------:R-:W-:Y:S02]  /*1d8d0*/  IADD3.X R5, R9, UR5, RZ, P6, !PT ;  /* 0x0000000509057c10 */ /* 0x000fe4000b7fe4ff */
[----:B------:R-:W-:-:S13]  /*1d8e0*/  ISETP.GT.AND P6, PT, R0, 0x20, P4 ;  /* 0x000000200000780c */ /* 0x000fda00027c4270 */
[----:B------:R0:W-:Y:S01]  /*1d8f0*/  @P6 STG.E.U16 desc[UR52][R4.64+0x40], R6 ;  /* 0x0000400604006986 */ /* 0x0001e2000c101534 */
[----:B--2---:R-:W-:-:S05]  /*1d900*/  FMUL R3, R3, R2 ;  /* 0x0000000203037220 */ /* 0x004fca0000400000 */
[----:B------:R-:W-:-:S04]  /*1d910*/  F2FP.BF16.F32.PACK_AB R3, RZ, R3 ;  /* 0x00000003ff03723e */ /* 0x000fc800000010ff */
[----:B0-----:R-:W-:Y:S02]  /*1d920*/  PRMT R6, R3, 0x7610, R6 ;  /* 0x0000761003067816 */ /* 0x001fe40000000006 */
[----:B------:R-:W2:Y:S01]  /*1d930*/  LDL.LU R3, [R1+0xd0] ;  /* 0x0000d00001037983 */ /* 0x000ea20000300800 */
[----:B------:R-:W-:-:S13]  /*1d940*/  ISETP.GT.AND P6, PT, R0, 0x21, P4 ;  /* 0x000000210000780c */ /* 0x000fda00027c4270 */
[----:B------:R0:W-:Y:S01]  /*1d950*/  @P6 STG.E.U16 desc[UR52][R4.64+0x42], R6 ;  /* 0x0000420604006986 */ /* 0x0001e2000c101534 */
[----:B------:R-:W-:-:S13]  /*1d960*/  ISETP.GT.AND P6, PT, R0, 0x28, P1 ;  /* 0x000000280000780c */ /* 0x000fda0000fc4270 */
[----:B0-----:R-:W-:Y:S02]  /*1d970*/  @P6 IMAD.MOV.U32 R6, RZ, RZ, R8 ;  /* 0x000000ffff066224 */ /* 0x001fe400078e0008 */
[----:B--2---:R-:W-:-:S05]  /*1d980*/  FMUL R3, R3, R2 ;  /* 0x0000000203037220 */ /* 0x004fca0000400000 */
[----:B------:R-:W-:-:S04]  /*1d990*/  F2FP.BF16.F32.PACK_AB R3, RZ, R3 ;  /* 0x00000003ff03723e */ /* 0x000fc800000010ff */
[----:B------:R-:W-:Y:S01]  /*1d9a0*/  PRMT R18, R3, 0x7610, R18 ;  /* 0x0000761003127816 */ /* 0x000fe20000000012 */
[----:B------:R-:W-:Y:S01]  /*1d9b0*/  FMUL R3, R7, R2 ;  /* 0x0000000207037220 */ /* 0x000fe20000400000 */
[----:B------:R-:W-:-:S05]  /*1d9c0*/  @P6 IMAD.MOV.U32 R7, RZ, RZ, R9 ;  /* 0x000000ffff076224 */ /* 0x000fca00078e0009 */
[----:B------:R0:W-:Y:S04]  /*1d9d0*/  @P6 STG.E.U16 desc[UR52][R6.64+0x50], R18 ;  /* 0x0000501206006986 */ /* 0x0001e8000c101534 */
[----:B0-----:R-:W2:Y:S01]  /*1d9e0*/  LDL.LU R7, [R1+0xd8] ;  /* 0x0000d80001077983 */ /* 0x001ea20000300800 */
[----:B------:R-:W-:Y:S02]  /*1d9f0*/  ISETP.GT.AND P6, PT, R0, 0x29, P1 ;  /* 0x000000290000780c */ /* 0x000fe40000fc4270 */
[----:B------:R-:W-:-:S04]  /*1da00*/  F2FP.BF16.F32.PACK_AB R3, RZ, R3 ;  /* 0x00000003ff03723e */ /* 0x000fc800000010ff */
[----:B------:R-:W-:-:S07]  /*1da10*/  PRMT R18, R3, 0x7610, R18 ;  /* 0x0000761003127816 */ /* 0x000fce0000000012 */
[----:B------:R-:W-:Y:S02]  /*1da20*/  @P6 IMAD.MOV.U32 R6, RZ, RZ, R8 ;  /* 0x000000ffff066224 */ /* 0x000fe400078e0008 */
[----:B--2---:R-:W-:Y:S01]  /*1da30*/  FMUL R3, R7, R2 ;  /* 0x0000000207037220 */ /* 0x004fe20000400000 */
[----:B------:R-:W-:-:S04]  /*1da40*/  @P6 IMAD.MOV.U32 R7, RZ, RZ, R9 ;  /* 0x000000ffff076224 */ /* 0x000fc800078e0009 */
[----:B------:R-:W-:Y:S01]  /*1da50*/  F2FP.BF16.F32.PACK_AB R3, RZ, R3 ;  /* 0x00000003ff03723e */ /* 0x000fe200000010ff */
[----:B------:R0:W-:Y:S04]  /*1da60*/  @P6 STG.E.U16 desc[UR52][R6.64+0x52], R18 ;  /* 0x0000521206006986 */ /* 0x0001e8000c101534 */
[----:B0-----:R-:W2:Y:S01]  /*1da70*/  LDL.LU R7, [R1+0xe0] ;  /* 0x0000e00001077983 */ /* 0x001ea20000300800 */
[----:B------:R-:W-:-:S03]  /*1da80*/  PRMT R6, R3, 0x7610, R6 ;  /* 0x0000761003067816 */ /* 0x000fc60000000006 */
[----:B------:R-:W3:Y:S01]  /*1da90*/  LDL.LU R3, [R1+0xdc] ;  /* 0x0000dc0001037983 */ /* 0x000ee20000300800 */
[----:B------:R-:W-:-:S13]  /*1daa0*/  ISETP.GT.AND P6, PT, R0, 0x28, P4 ;  /* 0x000000280000780c */ /* 0x000fda00027c4270 */
[----:B------:R0:W-:Y:S01]  /*1dab0*/  @P6 STG.E.U16 desc[UR52][R4.64+0x50], R6 ;  /* 0x0000500604006986 */ /* 0x0001e2000c101534 */
[----:B------:R-:W-:Y:S01]  /*1dac0*/  ISETP.GT.AND P6, PT, R0, 0x29, P4 ;  /* 0x000000290000780c */ /* 0x000fe200027c4270 */
[----:B---3--:R-:W-:-:S05]  /*1dad0*/  FMUL R3, R3, R2 ;  /* 0x0000000203037220 */ /* 0x008fca0000400000 */
[----:B------:R-:W-:-:S04]  /*1dae0*/  F2FP.BF16.F32.PACK_AB R3, RZ, R3 ;  /* 0x00000003ff03723e */ /* 0x000fc800000010ff */
[----:B0-----:R-:W-:-:S05]  /*1daf0*/  PRMT R6, R3, 0x7610, R6 ;  /* 0x0000761003067816 */ /* 0x001fca0000000006 */
[----:B------:R0:W-:Y:S01]  /*1db00*/  @P6 STG.E.U16 desc[UR52][R4.64+0x52], R6 ;  /* 0x0000520604006986 */ /* 0x0001e2000c101534 */
[----:B------:R-:W-:Y:S01]  /*1db10*/  ISETP.GT.AND P6, PT, R0, 0x30, P1 ;  /* 0x000000300000780c */ /* 0x000fe20000fc4270 */
[----:B--2---:R-:W-:-:S05]  /*1db20*/  FMUL R3, R7, R2 ;  /* 0x0000000207037220 */ /* 0x004fca0000400000 */
[----:B------:R-:W-:-:S04]  /*1db30*/  F2FP.BF16.F32.PACK_AB R3, RZ, R3 ;  /* 0x00000003ff03723e */ /* 0x000fc800000010ff */
[----:B------:R-:W-:-:S03]  /*1db40*/  PRMT R18, R3, 0x7610, R18 ;  /* 0x0000761003127816 */ /* 0x000fc60000000012 */
[----:B0-----:R-:W-:Y:S02]  /*1db50*/  @P6 IMAD.MOV.U32 R6, RZ, RZ, R8 ;  /* 0x000000ffff066224 */ /* 0x001fe400078e0008 */
[----:B------:R-:W-:-:S05]  /*1db60*/  @P6 IMAD.MOV.U32 R7, RZ, RZ, R9 ;  /* 0x000000ffff076224 */ /* 0x000fca00078e0009 */
[----:B------:R0:W-:Y:S01]  /*1db70*/  @P6 STG.E.U16 desc[UR52][R6.64+0x60], R18 ;  /* 0x0000601206006986 */ /* 0x0001e2000c101534 */
[----:B------:R-:W-:Y:S01]  /*1db80*/  ISETP.GT.AND P6, PT, R0, 0x31, P1 ;  /* 0x000000310000780c */ /* 0x000fe20000fc4270 */
[----:B------:R-:W-:Y:S02]  /*1db90*/  FMUL R3, R21, R2 ;  /* 0x0000000215037220 */ /* 0x000fe40000400000 */
[----:B------:R-:W2:Y:S03]  /*1dba0*/  LDL.LU R21, [R1+0xa4] ;  /* 0x0000a40001157983 */ /* 0x000ea60000300800 */
[----:B------:R-:W-:-:S04]  /*1dbb0*/  F2FP.BF16.F32.PACK_AB R3, RZ, R3 ;  /* 0x00000003ff03723e */ /* 0x000fc800000010ff */
[----:B0-----:R-:W-:-:S03]  /*1dbc0*/  PRMT R18, R3, 0x7610, R18 ;  /* 0x0000761003127816 */ /* 0x001fc60000000012 */
[----:B------:R-:W-:Y:S01]  /*1dbd0*/  @P6 MOV R6, R8 ;  /* 0x0000000800066202 */ /* 0x000fe20000000f00 */
[----:B------:R-:W-:Y:S02]  /*1dbe0*/  @P6 IMAD.MOV.U32 R7, RZ, RZ, R9 ;  /* 0x000000ffff076224 */ /* 0x000fe400078e0009 */
[----:B----4-:R-:W-:Y:S02]  /*1dbf0*/  FMUL R3, R235, R2 ;  /* 0x00000002eb037220 */ /* 0x010fe40000400000 */
[----:B------:R-:W3:Y:S04]  /*1dc00*/  LDL.LU R235, [R1+0xa8] ;  /* 0x0000a80001eb7983 */ /* 0x000ee80000300800 */
[----:B------:R0:W-:Y:S01]  /*1dc10*/  @P6 STG.E.U16 desc[UR52][R6.64+0x62], R18 ;  /* 0x0000621206006986 */ /* 0x0001e2000c101534 */
[----:B------:R-:W-:-:S02]  /*1dc20*/  ISETP.GT.AND P6, PT, R0, 0x30, P4 ;  /* 0x000000300000780c */ /* 0x000fc400027c4270 */
[----:B------:R-:W-:-:S04]  /*1dc30*/  F2FP.BF16.F32.PACK_AB R3, RZ, R3 ;  /* 0x00000003ff03723e */ /* 0x000fc800000010ff */
[----:B0-----:R-:W-:Y:S01]  /*1dc40*/  PRMT R6, R3, 0x7610, R6 ;  /* 0x0000761003067816 */ /* 0x001fe20000000006 */
[----:B-----5:R-:W-:Y:S02]  /*1dc50*/  FMUL R3, R234, R2 ;  /* 0x00000002ea037220 */ /* 0x020fe40000400000 */
[----:B------:R-:W4:Y:S04]  /*1dc60*/  LDL.LU R234, [R1+0xac] ;  /* 0x0000ac0001ea7983 */ /* 0x000f280000300800 */
[----:B------:R0:W-:Y:S01]  /*1dc70*/  @P6 STG.E.U16 desc[UR52][R4.64+0x60], R6 ;  /* 0x0000600604006986 */ /* 0x0001e2000c101534 */
[----:B------:R-:W-:Y:S02]  /*1dc80*/  ISETP.GT.AND P6, PT, R0, 0x31, P4 ;  /* 0x000000310000780c */ /* 0x000fe400027c4270 */
[----:B------:R-:W-:-:S04]  /*1dc90*/  F2FP.BF16.F32.PACK_AB R3, RZ, R3 ;  /* 0x00000003ff03723e */ /* 0x000fc800000010ff */
[----:B0-----:R-:W-:-:S07]  /*1dca0*/  PRMT R6, R3, 0x7610, R6 ;  /* 0x0000761003067816 */ /* 0x001fce0000000006 */
[----:B------:R0:W-:Y:S01]  /*1dcb0*/  @P6 STG.E.U16 desc[UR52][R4.64+0x62], R6 ;  /* 0x0000620604006986 */ /* 0x0001e2000c101534 */
[----:B------:R-:W-:Y:S01]  /*1dcc0*/  ISETP.GT.AND P6, PT, R0, 0x38, P1 ;  /* 0x000000380000780c */ /* 0x000fe20000fc4270 */
[----:B------:R-:W-:Y:S02]  /*1dcd0*/  FMUL R3, R233, R2 ;  /* 0x00000002e9037220 */ /* 0x000fe40000400000 */
[----:B------:R-:W5:Y:S03]  /*1dce0*/  LDL.LU R233, [R1+0xb0] ;  /* 0x0000b00001e97983 */ /* 0x000f660000300800 */
[----:B------:R-:W-:-:S04]  /*1dcf0*/  F2FP.BF16.F32.PACK_AB R3, RZ, R3 ;  /* 0x00000003ff03723e */ /* 0x000fc800000010ff */
[----:B------:R-:W-:-:S03]  /*1dd00*/  PRMT R18, R3, 0x7610, R18 ;  /* 0x0000761003127816 */ /* 0x000fc60000000012 */
[----:B0-----:R-:W-:Y:S02]  /*1dd10*/  @P6 IMAD.MOV.U32 R6, RZ, RZ, R8 ;  /* 0x000000ffff066224 */ /* 0x001fe400078e0008 */
[----:B------:R-:W-:-:S05]  /*1dd20*/  @P6 IMAD.MOV.U32 R7, RZ, RZ, R9 ;  /* 0x000000ffff076224 */ /* 0x000fca00078e0009 */
[----:B------:R0:W-:Y:S01]  /*1dd30*/  @P6 STG.E.U16 desc[UR52][R6.64+0x70], R18 ;  /* 0x0000701206006986 */ /* 0x0001e2000c101534 */
[----:B------:R-:W-:Y:S01]  /*1dd40*/  ISETP.GT.AND P6, PT, R0, 0x39, P1 ;  /* 0x000000390000780c */ /* 0x000fe20000fc4270 */
[----:B------:R-:W-:Y:S02]  /*1dd50*/  FMUL R3, R232, R2 ;  /* 0x00000002e8037220 */ /* 0x000fe40000400000 */
[----:B------:R-:W5:Y:S03]  /*1dd60*/  LDL.LU R232, [R1+0xb4] ;  /* 0x0000b40001e87983 */ /* 0x000f660000300800 */
[----:B------:R-:W-:-:S04]  /*1dd70*/  F2FP.BF16.F32.PACK_AB R3, RZ, R3 ;  /* 0x00000003ff03723e */ /* 0x000fc800000010ff */
[----:B0-----:R-:W-:-:S03]  /*1dd80*/  PRMT R18, R3, 0x7610, R18 ;  /* 0x0000761003127816 */ /* 0x001fc60000000012 */
[----:B------:R-:W-:Y:S02]  /*1dd90*/  @P6 IMAD.MOV.U32 R6, RZ, RZ, R8 ;  /* 0x000000ffff066224 */ /* 0x000fe400078e0008 */
[----:B------:R-:W-:Y:S02]  /*1dda0*/  @P6 IMAD.MOV.U32 R7, RZ, RZ, R9 ;  /* 0x000000ffff076224 */ /* 0x000fe400078e0009 */
[----:B------:R-:W-:Y:S02]  /*1ddb0*/  FMUL R3, R23, R2 ;  /* 0x0000000217037220 */ /* 0x000fe40000400000 */
[----:B------:R-:W5:Y:S04]  /*1ddc0*/  LDL.LU R23, [R1+0xb8] ;  /* 0x0000b80001177983 */ /* 0x000f680000300800 */
[----:B------:R0:W-:Y:S01]  /*1ddd0*/  @P6 STG.E.U16 desc[UR52][R6.64+0x72], R18 ;  /* 0x0000721206006986 */ /* 0x0001e2000c101534 */
[----:B------:R-:W-:-:S02]  /*1dde0*/  ISETP.GT.AND P6, PT, R0, 0x38, P4 ;  /* 0x000000380000780c */ /* 0x000fc400027c4270 */
[----:B------:R-:W-:-:S04]  /*1ddf0*/  F2FP.BF16.F32.PACK_AB R3, RZ, R3 ;  /* 0x00000003ff03723e */ /* 0x000fc800000010ff */
[----:B0-----:R-:W-:Y:S01]  /*1de00*/  PRMT R6, R3, 0x7610, R6 ;  /* 0x0000761003067816 */ /* 0x001fe20000000006 */
[----:B------:R-:W-:Y:S02]  /*1de10*/  FMUL R3, R22, R2 ;  /* 0x0000000216037220 */ /* 0x000fe40000400000 */
[----:B------:R-:W5:Y:S04]  /*1de20*/  LDL.LU R22, [R1+0xbc] ;  /* 0x0000bc0001167983 */ /* 0x000f680000300800 */
[----:B------:R-:W-:Y:S01]  /*1de30*/  @P6 STG.E.U16 desc[UR52][R4.64+0x70], R6 ;  /* 0x0000700604006986 */ /* 0x000fe2000c101534 */
[----:B------:R-:W-:Y:S02]  /*1de40*/  ISETP.GT.AND P6, PT, R0, 0x39, P4 ;  /* 0x000000390000780c */ /* 0x000fe400027c4270 */
[----:B------:R-:W-:-:S11]  /*1de50*/  F2FP.BF16.F32.PACK_AB R3, RZ, R3 ;  /* 0x00000003ff03723e */ /* 0x000fd600000010ff */
[----:B------:R0:W-:Y:S04]  /*1de60*/  @P6 STG.E.U16 desc[UR52][R4.64+0x72], R3 ;  /* 0x0000720304006986 */ /* 0x0001e8000c101534 */
[----:B0-----:R-:W2:Y:S01]  /*1de70*/  LDL.LU R3, [R1+0x80] ;  /* 0x0000800001037983 */ /* 0x001ea20000300800 */
[----:B------:R-:W-:-:S04]  /*1de80*/  IADD3 R6, P6, R8, UR13, RZ ;  /* 0x0000000d08067c10 */ /* 0x000fc8000ffde0ff */
[----:B------:R-:W-:Y:S02]  /*1de90*/  IADD3.X R7, R9, UR12, RZ, P6, !PT ;  /* 0x0000000c09077c10 */ /* 0x000fe4000b7fe4ff */
[----:B------:R-:W-:Y:S01]  /*1dea0*/  ISETP.GT.AND P6, PT, R0, 0x20, P3 ;  /* 0x000000200000780c */ /* 0x000fe20001fc4270 */
[----:B--2---:R-:W-:-:S05]  /*1deb0*/  FMUL R3, R3, R2 ;  /* 0x0000000203037220 */ /* 0x004fca0000400000 */
[----:B------:R-:W-:-:S04]  /*1dec0*/  F2FP.BF16.F32.PACK_AB R3, RZ, R3 ;  /* 0x00000003ff03723e */ /* 0x000fc800000010ff */
[----:B------:R-:W-:Y:S01]  /*1ded0*/  PRMT R18, R3, 0x7610, R18 ;  /* 0x0000761003127816 */ /* 0x000fe20000000012 */
[----:B------:R-:W-:-:S04]  /*1dee0*/  FMUL R3, R19, R2 ;  /* 0x0000000213037220 */ /* 0x000fc80000400000 */
[----:B------:R-:W-:Y:S01]  /*1def0*/  @P6 STG.E.U16 desc[UR52][R6.64+0x40], R18 ;  /* 0x0000401206006986 */ /* 0x000fe2000c101534 */
[----:B------:R-:W-:Y:S02]  /*1df00*/  ISETP.GT.AND P6, PT, R0, 0x21, P3 ;  /* 0x000000210000780c */ /* 0x000fe40001fc4270 */
[----:B------:R-:W-:-:S11]  /*1df10*/  F2FP.BF16.F32.PACK_AB R3, RZ, R3 ;  /* 0x00000003ff03723e */ /* 0x000fd600000010ff */
        /* <DEDUP_REMOVED lines=35> */
[----:B------:R-:W-:Y:S01]  /*1e150*/  ISETP.GT.AND P6, PT, R0, 0x29, P2 ;  /* 0x000000290000780c */ /* 0x000fe200017c4270 */
[----:B--2---:R-:W-:-:S05]  /*1e160*/  FMUL R3, R3, R2 ;  /* 0x0000000203037220 */ /* 0x004fca0000400000 */
[----:B------:R-:W-:-:S04]  /*1e170*/  F2FP.BF16.F32.PACK_AB R3, RZ, R3 ;  /* 0x00000003ff03723e */ /* 0x000fc800000010ff */
[----:B0-----:R-:W-:Y:S01]  /*1e180*/  PRMT R18, R3, 0x7610, R18 ;  /* 0x0000761003127816 */ /* 0x001fe20000000012 */
        /* <DEDUP_REMOVED lines=18> */
[----:B----4-:R-:W-:Y:S02]  /*1e2b0*/  FMUL R3, R234, R2 ;  /* 0x00000002ea037220 */ /* 0x010fe40000400000 */
[----:B------:R-:W4:Y:S04]  /*1e2c0*/  LDL.LU R234, [R1+0x6c] ;  /* 0x00006c0001ea7983 */ /* 0x000f280000300800 */
[----:B------:R0:W-:Y:S01]  /*1e2d0*/  @P6 STG.E.U16 desc[UR52][R10.64+0x60], R18 ;  /* 0x000060120a006986 */ /* 0x0001e2000c101534 */
[----:B------:R-:W-:Y:S02]  /*1e2e0*/  ISETP.GT.AND P6, PT, R0, 0x31, P2 ;  /* 0x000000310000780c */ /* 0x000fe400017c4270 */
[----:B------:R-:W-:-:S04]  /*1e2f0*/  F2FP.BF16.F32.PACK_AB R3, RZ, R3 ;  /* 0x00000003ff03723e */ /* 0x000fc800000010ff */
[----:B0-----:R-:W-:Y:S01]  /*1e300*/  PRMT R18, R3, 0x7610, R18 ;  /* 0x0000761003127816 */ /* 0x001fe20000000012 */
        /* <DEDUP_REMOVED lines=12> */
[-C--:B------:R-:W-:Y:S02]  /*1e3d0*/  FMUL R3, R23, R2.reuse ;  /* 0x0000000217037220 */ /* 0x080fe40000400000 */
[----:B------:R-:W5:Y:S03]  /*1e3e0*/  LDL.LU R23, [R1+0x78] ;  /* 0x0000780001177983 */ /* 0x000f660000300800 */
[----:B------:R-:W-:Y:S01]  /*1e3f0*/  F2FP.BF16.F32.PACK_AB R3, RZ, R3 ;  /* 0x00000003ff03723e */ /* 0x000fe200000010ff */
[----:B------:R0:W-:Y:S01]  /*1e400*/  @P6 STG.E.U16 desc[UR52][R6.64+0x72], R18 ;  /* 0x0000721206006986 */ /* 0x0001e2000c101534 */
[----:B------:R-:W-:Y:S02]  /*1e410*/  ISETP.GT.AND P6, PT, R0, 0x38, P2 ;  /* 0x000000380000780c */ /* 0x000fe400017c4270 */
[----:B0-----:R-:W-:Y:S01]  /*1e420*/  PRMT R18, R3, 0x7610, R18 ;  /* 0x0000761003127816 */ /* 0x001fe20000000012 */
[----:B------:R-:W-:-:S02]  /*1e430*/  FMUL R3, R22, R2 ;  /* 0x0000000216037220 */ /* 0x000fc40000400000 */
[----:B------:R-:W5:Y:S03]  /*1e440*/  LDL.LU R22, [R1+0x7c] ;  /* 0x00007c0001167983 */ /* 0x000f660000300800 */
[----:B------:R-:W-:-:S05]  /*1e450*/  F2FP.BF16.F32.PACK_AB R3, RZ, R3 ;  /* 0x00000003ff03723e */ /* 0x000fca00000010ff */
[----:B------:R0:W-:Y:S02]  /*1e460*/  @P6 STG.E.U16 desc[UR52][R10.64+0x70], R18 ;  /* 0x000070120a006986 */ /* 0x0001e4000c101534 */
        /* <DEDUP_REMOVED lines=50> */
[----:B------:R-:W-:Y:S02]  /*1e790*/  FMUL R3, R20, R2 ;  /* 0x0000000214037220 */ /* 0x000fe40000400000 */
[----:B------:R-:W2:Y:S04]  /*1e7a0*/  LDL.LU R20, [R1+0x20] ;  /* 0x0000200001147983 */ /* 0x000ea80000300800 */
[----:B------:R0:W-:Y:S01]  /*1e7b0*/  @P6 STG.E.U16 desc[UR52][R14.64+0x92], R18 ;  /* 0x000092120e006986 */ /* 0x0001e2000c101534 */
[----:B------:R-:W-:Y:S02]  /*1e7c0*/  ISETP.GT.AND P6, PT, R0, 0x50, P0 ;  /* 0x000000500000780c */ /* 0x000fe400007c4270 */
[----:B------:R-:W-:-:S04]  /*1e7d0*/  F2FP.BF16.F32.PACK_AB R3, RZ, R3 ;  /* 0x00000003ff03723e */ /* 0x000fc800000010ff */
[----:B0-----:R-:W-:Y:S01]  /*1e7e0*/  PRMT R18, R3, 0x7610, R18 ;  /* 0x0000761003127816 */ /* 0x001fe20000000012 */
[----:B---3--:R-:W-:Y:S02]  /*1e7f0*/  FMUL R3, R21, R2 ;  /* 0x0000000215037220 */ /* 0x008fe40000400000 */
        /* <DEDUP_REMOVED lines=40> */
[----:B------:R-:W2:Y:S01]  /*1ea80*/  LDL.LU R3, [R1] ;  /* 0x0000000001037983 */ /* 0x000ea20000300800 */
        /* <DEDUP_REMOVED lines=45> */
[----:B------:R-:W-:-:S05]  /*1ed60*/  FMUL R216, R216, R2 ;  /* 0x00000002d8d87220 */ /* 0x000fca0000400000 */
[----:B------:R-:W-:Y:S01]  /*1ed70*/  F2FP.BF16.F32.PACK_AB R216, RZ, R216 ;  /* 0x000000d8ffd8723e */ /* 0x000fe200000010ff */
        /* <DEDUP_REMOVED lines=14> */
[----:B--2---:R-:W-:-:S05]  /*1ee60*/  FMUL R3, R3, R2 ;  /* 0x0000000203037220 */ /* 0x004fca0000400000 */
[----:B------:R-:W-:-:S04]  /*1ee70*/  F2FP.BF16.F32.PACK_AB R3, RZ, R3 ;  /* 0x00000003ff03723e */ /* 0x000fc800000010ff */
[----:B0-----:R-:W-:Y:S01]  /*1ee80*/  PRMT R18, R3, 0x7610, R18 ;  /* 0x0000761003127816 */ /* 0x001fe20000000012 */
[----:B------:R-:W-:-:S04]  /*1ee90*/  FMUL R3, R20, R2 ;  /* 0x0000000214037220 */ /* 0x000fc80000400000 */
[----:B------:R0:W-:Y:S01]  /*1eea0*/  @P6 STG.E.U16 desc[UR52][R4.64+0x92], R18 ;  /* 0x0000921204006986 */ /* 0x0001e2000c101534 */
[----:B------:R-:W-:Y:S02]  /*1eeb0*/  ISETP.GT.AND P6, PT, R0, 0x50, P1 ;  /* 0x000000500000780c */ /* 0x000fe40000fc4270 */
[----:B------:R-:W-:-:S04]  /*1eec0*/  F2FP.BF16.F32.PACK_AB R3, RZ, R3 ;  /* 0x00000003ff03723e */ /* 0x000fc800000010ff */
[----:B0-----:R-:W-:Y:S01]  /*1eed0*/  PRMT R18, R3, 0x7610, R18 ;  /* 0x0000761003127816 */ /* 0x001fe20000000012 */
[----:B---3--:R-:W-:-:S06]  /*1eee0*/  FMUL R3, R21, R2 ;  /* 0x0000000215037220 */ /* 0x008fcc0000400000 */
[----:B------:R0:W-:Y:S01]  /*1eef0*/  @P6 STG.E.U16 desc[UR52][R8.64+0xa0], R18 ;  /* 0x0000a01208006986 */ /* 0x0001e2000c101534 */
[----:B------:R-:W-:Y:S02]  /*1ef00*/  ISETP.GT.AND P6, PT, R0, 0x51, P1 ;  /* 0x000000510000780c */ /* 0x000fe40000fc4270 */
[----:B------:R-:W-:-:S04]  /*1ef10*/  F2FP.BF16.F32.PACK_AB R3, RZ, R3 ;  /* 0x00000003ff03723e */ /* 0x000fc800000010ff */
[----:B0-----:R-:W-:Y:S01]  /*1ef20*/  PRMT R18, R3, 0x7610, R18 ;  /* 0x0000761003127816 */ /* 0x001fe20000000012 */
[----:B------:R-:W-:-:S06]  /*1ef30*/  FMUL R3, R235, R2 ;  /* 0x00000002eb037220 */ /* 0x000fcc0000400000 */
[----:B------:R4:W-:Y:S01]  /*1ef40*/  @P6 STG.E.U16 desc[UR52][R8.64+0xa2], R18 ;  /* 0x0000a21208006986 */ /* 0x0009e2000c101534 */
[----:B------:R-:W-:Y:S02]  /*1ef50*/  ISETP.GT.AND P6, PT, R0, 0x50, P4 ;  /* 0x000000500000780c */ /* 0x000fe400027c4270 */
[----:B------:R-:W-:-:S11]  /*1ef60*/  F2FP.BF16.F32.PACK_AB R3, RZ, R3 ;  /* 0x00000003ff03723e */ /* 0x000fd600000010ff */
[----:B------:R0:W-:Y:S01]  /*1ef70*/  @P6 STG.E.U16 desc[UR52][R4.64+0xa0], R3 ;  /* 0x0000a00304006986 */ /* 0x0001e2000c101534 */
[----:B------:R-:W-:Y:S01]  /*1ef80*/  ISETP.GT.AND P6, PT, R0, 0x51, P4 ;  /* 0x000000510000780c */ /* 0x000fe200027c4270 */
[----:B----4-:R-:W-:-:S05]  /*1ef90*/  FMUL R18, R234, R2 ;  /* 0x00000002ea127220 */ /* 0x010fca0000400000 */
[----:B------:R-:W-:Y:S01]  /*1efa0*/  F2FP.BF16.F32.PACK_AB R19, RZ, R18 ;  /* 0x00000012ff13723e */ /* 0x000fe200000010ff */
[----:B-----5:R-:W-:-:S06]  /*1efb0*/  FMUL R20, R233, R2 ;  /* 0x00000002e9147220 */ /* 0x020fcc0000400000 */
[----:B------:R1:W-:Y:S01]  /*1efc0*/  @P6 STG.E.U16 desc[UR52][R4.64+0xa2], R19 ;  /* 0x0000a21304006986 */ /* 0x0003e2000c101534 */
[----:B------:R-:W-:Y:S02]  /*1efd0*/  ISETP.GT.AND P6, PT, R0, 0x58, P1 ;  /* 0x000000580000780c */ /* 0x000fe40000fc4270 */
[----:B------:R-:W-:Y:S01]  /*1efe0*/  F2FP.BF16.F32.PACK_AB R20, RZ, R20 ;  /* 0x00000014ff14723e */ /* 0x000fe200000010ff */
[----:B------:R-:W-:-:S10]  /*1eff0*/  FMUL R18, R232, R2 ;  /* 0x00000002e8127220 */ /* 0x000fd40000400000 */
[----:B------:R-:W-:Y:S01]  /*1f000*/  @P6 STG.E.U16 desc[UR52][R8.64+0xb0], R20 ;  /* 0x0000b01408006986 */ /* 0x000fe2000c101534 */
[----:B------:R-:W-:Y:S02]  /*1f010*/  ISETP.GT.AND P6, PT, R0, 0x59, P1 ;  /* 0x000000590000780c */ /* 0x000fe40000fc4270 */
[----:B------:R-:W-:Y:S01]  /*1f020*/  F2FP.BF16.F32.PACK_AB R18, RZ, R18 ;  /* 0x00000012ff12723e */ /* 0x000fe200000010ff */
[----:B0-----:R-:W-:-:S05]  /*1f030*/  FMUL R3, R23, R2 ;  /* 0x0000000217037220 */ /* 0x001fca0000400000 */
[----:B------:R-:W-:-:S05]  /*1f040*/  F2FP.BF16.F32.PACK_AB R3, RZ, R3 ;  /* 0x00000003ff03723e */ /* 0x000fca00000010ff */
[----:B------:R-:W-:Y:S01]  /*1f050*/  @P6 STG.E.U16 desc[UR52][R8.64+0xb2], R18 ;  /* 0x0000b21208006986 */ /* 0x000fe2000c101534 */
[----:B------:R-:W-:Y:S02]  /*1f060*/  ISETP.GT.AND P6, PT, R0, 0x58, P4 ;  /* 0x000000580000780c */ /* 0x000fe400027c4270 */
[----:B-1----:R-:W-:Y:S01]  /*1f070*/  PRMT R19, R3, 0x7610, R19 ;  /* 0x0000761003137816 */ /* 0x002fe20000000013 */
[----:B------:R-:W-:-:S10]  /*1f080*/  FMUL R3, R22, R2 ;  /* 0x0000000216037220 */ /* 0x000fd40000400000 */
[----:B------:R-:W-:Y:S01]  /*1f090*/  @P6 STG.E.U16 desc[UR52][R4.64+0xb0], R19 ;  /* 0x0000b01304006986 */ /* 0x000fe2000c101534 */
[----:B------:R-:W-:Y:S02]  /*1f0a0*/  ISETP.GT.AND P6, PT, R0, 0x59, P4 ;  /* 0x000000590000780c */ /* 0x000fe400027c4270 */
[----:B------:R-:W-:-:S11]  /*1f0b0*/  F2FP.BF16.F32.PACK_AB R3, RZ, R3 ;  /* 0x00000003ff03723e */ /* 0x000fd600000010ff */
[----:B------:R-:W-:Y:S01]  /*1f0c0*/  @P6 STG.E.U16 desc[UR52][R4.64+0xb2], R3 ;  /* 0x0000b20304006986 */ /* 0x000fe2000c101534 */
[----:B------:R-:W-:-:S13]  /*1f0d0*/  ISETP.GT.AND P6, PT, R0, 0x40, P3 ;  /* 0x000000400000780c */ /* 0x000fda0001fc4270 */
        /* <DEDUP_REMOVED lines=13> */
[----:B------:R-:W-:Y:S01]  /*1f1b0*/  ISETP.GT.AND P6, PT, R0, 0x49, P2 ;  /* 0x000000490000780c */ /* 0x000fe200017c4270 */
[----:B------:R-:W-:-:S12]  /*1f1c0*/  FMUL R224, R224, R2 ;  /* 0x00000002e0e07220 */ /* 0x000fd80000400000 */
[----:B------:R-:W-:Y:S01]  /*1f1d0*/  @P6 STG.E.U16 desc[UR52][R10.64+0x92], R223 ;  /* 0x000092df0a006986 */ /* 0x000fe2000c101534 */
[----:B------:R-:W-:Y:S02]  /*1f1e0*/  ISETP.GT.AND P6, PT, R0, 0x50, P3 ;  /* 0x000000500000780c */ /* 0x000fe40001fc4270 */
[----:B------:R-:W-:Y:S01]  /*1f1f0*/  F2FP.BF16.F32.PACK_AB R224, RZ, R224 ;  /* 0x000000e0ffe0723e */ /* 0x000fe200000010ff */
[----:B------:R-:W-:-:S10]  /*1f200*/  FMUL R225, R225, R2 ;  /* 0x00000002e1e17220 */ /* 0x000fd40000400000 */
        /* <DEDUP_REMOVED lines=653> */
[C---:B------:R-:W-:Y:S02]  /*21ae0*/  ISETP.GT.AND P6, PT, R0.reuse, 0xd8, P0 ;  /* 0x000000d80000780c */ /* 0x040fe400007c4270 */
[----:B------:R-:W-:Y:S02]  /*21af0*/  F2FP.BF16.F32.PACK_AB R68, RZ, R68 ;  /* 0x00000044ff44723e */ /* 0x000fe400000010ff */
[----:B------:R-:W-:Y:S01]  /*21b00*/  ISETP.GT.AND P0, PT, R0, 0xd9, P0 ;  /* 0x000000d90000780c */ /* 0x000fe20000704270 */
[-C--:B------:R-:W-:Y:S01]  /*21b10*/  FMUL R69, R69, R2.reuse ;  /* 0x0000000245457220 */ /* 0x080fe20000400000 */
[-C--:B------:R-:W-:Y:S01]  /*21b20*/  FMUL R70, R70, R2.reuse ;  /* 0x0000000246467220 */ /* 0x080fe20000400000 */
[----:B------:R-:W-:-:S06]  /*21b30*/  FMUL R71, R71, R2 ;  /* 0x0000000247477220 */ /* 0x000fcc0000400000 */
[----:B------:R-:W-:Y:S01]  /*21b40*/  @P6 STG.E.U16 desc[UR52][R12.64+0x1b0], R68 ;  /* 0x0001b0440c006986 */ /* 0x000fe2000c101534 */
[C---:B------:R-:W-:Y:S02]  /*21b50*/  ISETP.GT.AND P6, PT, R0.reuse, 0xd8, P5 ;  /* 0x000000d80000780c */ /* 0x040fe40002fc4270 */
[C---:B------:R-:W-:Y:S02]  /*21b60*/  ISETP.GT.AND P5, PT, R0.reuse, 0xd9, P5 ;  /* 0x000000d90000780c */ /* 0x040fe40002fa4270 */
[----:B------:R-:W-:Y:S02]  /*21b70*/  F2FP.BF16.F32.PACK_AB R69, RZ, R69 ;  /* 0x00000045ff45723e */ /* 0x000fe400000010ff */
[----:B------:R-:W-:Y:S02]  /*21b80*/  F2FP.BF16.F32.PACK_AB R70, RZ, R70 ;  /* 0x00000046ff46723e */ /* 0x000fe400000010ff */
[----:B------:R-:W-:Y:S01]  /*21b90*/  F2FP.BF16.F32.PACK_AB R71, RZ, R71 ;  /* 0x00000047ff47723e */ /* 0x000fe200000010ff */
[----:B------:R0:W-:Y:S01]  /*21ba0*/  @P0 STG.E.U16 desc[UR52][R12.64+0x1b2], R69 ;  /* 0x0001b2450c000986 */ /* 0x0001e2000c101534 */
[----:B------:R-:W-:-:S03]  /*21bb0*/  ISETP.GT.AND P0, PT, R0, 0xc1, P1 ;  /* 0x000000c10000780c */ /* 0x000fc60000f04270 */
[----:B------:R-:W-:Y:S01]  /*21bc0*/  @P6 STG.E.U16 desc[UR52][R14.64+0x1b0], R70 ;  /* 0x0001b0460e006986 */ /* 0x000fe2000c101534 */
[----:B------:R-:W-:Y:S01]  /*21bd0*/  ISETP.GT.AND P6, PT, R0, 0xc0, P1 ;  /* 0x000000c00000780c */ /* 0x000fe20000fc4270 */
[-C--:B------:R-:W-:Y:S02]  /*21be0*/  FMUL R40, R40, R2.reuse ;  /* 0x0000000228287220 */ /* 0x080fe40000400000 */
[----:B------:R-:W-:Y:S01]  /*21bf0*/  @P5 STG.E.U16 desc[UR52][R14.64+0x1b2], R71 ;  /* 0x0001b2470e005986 */ /* 0x000fe2000c101534 */
[----:B------:R-:W-:Y:S01]  /*21c00*/  ISETP.GT.AND P5, PT, R0, 0xc0, P4 ;  /* 0x000000c00000780c */ /* 0x000fe200027a4270 */
[-C--:B------:R-:W-:Y:S01]  /*21c10*/  FMUL R41, R41, R2.reuse ;  /* 0x0000000229297220 */ /* 0x080fe20000400000 */
[----:B------:R-:W-:Y:S01]  /*21c20*/  FMUL R42, R42, R2 ;  /* 0x000000022a2a7220 */ /* 0x000fe20000400000 */
[----:B------:R-:W-:-:S03]  /*21c30*/  F2FP.BF16.F32.PACK_AB R40, RZ, R40 ;  /* 0x00000028ff28723e */ /* 0x000fc600000010ff */
[----:B------:R-:W-:Y:S02]  /*21c40*/  F2FP.BF16.F32.PACK_AB R41, RZ, R41 ;  /* 0x00000029ff29723e */ /* 0x000fe400000010ff */
[----:B------:R-:W-:Y:S01]  /*21c50*/  F2FP.BF16.F32.PACK_AB R42, RZ, R42 ;  /* 0x0000002aff2a723e */ /* 0x000fe200000010ff */
[----:B------:R-:W-:Y:S01]  /*21c60*/  @P6 STG.E.U16 desc[UR52][R8.64+0x180], R40 ;  /* 0x0001802808006986 */ /* 0x000fe2000c101534 */
[----:B------:R-:W-:-:S03]  /*21c70*/  ISETP.GT.AND P6, PT, R0, 0xc1, P4 ;  /* 0x000000c10000780c */ /* 0x000fc600027c4270 */
[----:B------:R-:W-:Y:S01]  /*21c80*/  @P0 STG.E.U16 desc[UR52][R8.64+0x182], R41 ;  /* 0x0001822908000986 */ /* 0x000fe2000c101534 */
[C---:B------:R-:W-:Y:S01]  /*21c90*/  ISETP.GT.AND P0, PT, R0.reuse, 0xc8, P1 ;  /* 0x000000c80000780c */ /* 0x040fe20000f04270 */
        /* <DEDUP_REMOVED lines=8> */
[----:B------:R-:W-:Y:S04]  /*21d20*/  @P6 STG.E.U16 desc[UR52][R4.64+0x182], R43 ;  /* 0x0001822b04006986 */ /* 0x000fe8000c101534 */
[----:B------:R-:W-:Y:S01]  /*21d30*/  @P0 STG.E.U16 desc[UR52][R8.64+0x190], R44 ;  /* 0x0001902c08000986 */ /* 0x000fe2000c101534 */
[----:B------:R-:W-:-:S03]  /*21d40*/  ISETP.GT.AND P0, PT, R0, 0xc8, P4 ;  /* 0x000000c80000780c */ /* 0x000fc60002704270 */
[----:B------:R-:W-:Y:S01]  /*21d50*/  @P5 STG.E.U16 desc[UR52][R8.64+0x192], R45 ;  /* 0x0001922d08005986 */ /* 0x000fe2000c101534 */
[----:B------:R-:W-:Y:S01]  /*21d60*/  ISETP.GT.AND P5, PT, R0, 0xc9, P4 ;  /* 0x000000c90000780c */ /* 0x000fe200027a4270 */
[-C--:B------:R-:W-:Y:S01]  /*21d70*/  FMUL R46, R46, R2.reuse ;  /* 0x000000022e2e7220 */ /* 0x080fe20000400000 */
[----:B------:R-:W-:Y:S01]  /*21d80*/  FMUL R47, R47, R2 ;  /* 0x000000022f2f7220 */ /* 0x000fe20000400000 */
[----:B------:R-:W-:-:S03]  /*21d90*/  ISETP.GT.AND P6, PT, R0, 0xd0, P1 ;  /* 0x000000d00000780c */ /* 0x000fc60000fc4270 */
[----:B------:R-:W-:Y:S02]  /*21da0*/  F2FP.BF16.F32.PACK_AB R46, RZ, R46 ;  /* 0x0000002eff2e723e */ /* 0x000fe400000010ff */
[----:B------:R-:W-:Y:S01]  /*21db0*/  F2FP.BF16.F32.PACK_AB R47, RZ, R47 ;  /* 0x0000002fff2f723e */ /* 0x000fe200000010ff */
[----:B------:R-:W-:Y:S02]  /*21dc0*/  FMUL R48, R48, R2 ;  /* 0x0000000230307220 */ /* 0x000fe40000400000 */
[----:B------:R-:W-:Y:S04]  /*21dd0*/  @P0 STG.E.U16 desc[UR52][R4.64+0x190], R46 ;  /* 0x0001902e04000986 */ /* 0x000fe8000c101534 */
[----:B------:R-:W-:Y:S01]  /*21de0*/  @P5 STG.E.U16 desc[UR52][R4.64+0x192], R47 ;  /* 0x0001922f04005986 */ /* 0x000fe2000c101534 */
[----:B------:R-:W-:-:S02]  /*21df0*/  ISETP.GT.AND P5, PT, R0, 0xd1, P1 ;  /* 0x000000d10000780c */ /* 0x000fc40000fa4270 */
[----:B------:R-:W-:Y:S01]  /*21e00*/  F2FP.BF16.F32.PACK_AB R48, RZ, R48 ;  /* 0x00000030ff30723e */ /* 0x000fe200000010ff */
[----:B------:R-:W-:-:S04]  /*21e10*/  FMUL R49, R49, R2 ;  /* 0x0000000231317220 */ /* 0x000fc80000400000 */
[----:B------:R-:W-:Y:S01]  /*21e20*/  @P6 STG.E.U16 desc[UR52][R8.64+0x1a0], R48 ;  /* 0x0001a03008006986 */ /* 0x000fe2000c101534 */
[----:B------:R-:W-:Y:S02]  /*21e30*/  ISETP.GT.AND P6, PT, R0, 0xd0, P4 ;  /* 0x000000d00000780c */ /* 0x000fe400027c4270 */
[----:B------:R-:W-:Y:S01]  /*21e40*/  F2FP.BF16.F32.PACK_AB R49, RZ, R49 ;  /* 0x00000031ff31723e */ /* 0x000fe200000010ff */
[----:B------:R-:W-:Y:S01]  /*21e50*/  FMUL R50, R50, R2 ;  /* 0x0000000232327220 */ /* 0x000fe20000400000 */
[C---:B------:R-:W-:Y:S02]  /*21e60*/  ISETP.GT.AND P0, PT, R0.reuse, 0xd8, P1 ;  /* 0x000000d80000780c */ /* 0x040fe40000f04270 */
[C---:B------:R-:W-:Y:S01]  /*21e70*/  ISETP.GT.AND P1, PT, R0.reuse, 0xd9, P1 ;  /* 0x000000d90000780c */ /* 0x040fe20000f24270 */
[----:B------:R-:W-:Y:S01]  /*21e80*/  @P5 STG.E.U16 desc[UR52][R8.64+0x1a2], R49 ;  /* 0x0001a23108005986 */ /* 0x000fe2000c101534 */
[----:B------:R-:W-:Y:S02]  /*21e90*/  ISETP.GT.AND P5, PT, R0, 0xd1, P4 ;  /* 0x000000d10000780c */ /* 0x000fe400027a4270 */
[----:B------:R-:W-:Y:S01]  /*21ea0*/  F2FP.BF16.F32.PACK_AB R50, RZ, R50 ;  /* 0x00000032ff32723e */ /* 0x000fe200000010ff */
[-C--:B------:R-:W-:Y:S01]  /*21eb0*/  FMUL R51, R51, R2.reuse ;  /* 0x0000000233337220 */ /* 0x080fe20000400000 */
[-C--:B------:R-:W-:Y:S01]  /*21ec0*/  FMUL R52, R52, R2.reuse ;  /* 0x0000000234347220 */ /* 0x080fe20000400000 */
[----:B------:R-:W-:-:S02]  /*21ed0*/  FMUL R53, R53, R2 ;  /* 0x0000000235357220 */ /* 0x000fc40000400000 */
[----:B------:R-:W-:Y:S01]  /*21ee0*/  @P6 STG.E.U16 desc[UR52][R4.64+0x1a0], R50 ;  /* 0x0001a03204006986 */ /* 0x000fe2000c101534 */
[C---:B------:R-:W-:Y:S02]  /*21ef0*/  ISETP.GT.AND P6, PT, R0.reuse, 0xd8, P4 ;  /* 0x000000d80000780c */ /* 0x040fe400027c4270 */
[----:B------:R-:W-:Y:S02]  /*21f00*/  F2FP.BF16.F32.PACK_AB R51, RZ, R51 ;  /* 0x00000033ff33723e */ /* 0x000fe400000010ff */
[----:B------:R-:W-:Y:S01]  /*21f10*/  ISETP.GT.AND P4, PT, R0, 0xd9, P4 ;  /* 0x000000d90000780c */ /* 0x000fe20002784270 */
[----:B------:R-:W-:Y:S01]  /*21f20*/  FMUL R54, R54, R2 ;  /* 0x0000000236367220 */ /* 0x000fe20000400000 */
[----:B------:R-:W-:Y:S01]  /*21f30*/  F2FP.BF16.F32.PACK_AB R52, RZ, R52 ;  /* 0x00000034ff34723e */ /* 0x000fe200000010ff */
[----:B0-----:R-:W-:Y:S01]  /*21f40*/  @P1 IMAD.MOV.U32 R12, RZ, RZ, R8 ;  /* 0x000000ffff0c1224 */ /* 0x001fe200078e0008 */
[----:B------:R-:W-:Y:S01]  /*21f50*/  F2FP.BF16.F32.PACK_AB R53, RZ, R53 ;  /* 0x00000035ff35723e */ /* 0x000fe200000010ff */
[----:B------:R-:W-:-:S02]  /*21f60*/  @P1 IMAD.MOV.U32 R13, RZ, RZ, R9 ;  /* 0x000000ffff0d1224 */ /* 0x000fc400078e0009 */
[----:B------:R-:W-:Y:S01]  /*21f70*/  FMUL R55, R55, R2 ;  /* 0x0000000237377220 */ /* 0x000fe20000400000 */
[----:B------:R-:W-:Y:S01]  /*21f80*/  @P5 STG.E.U16 desc[UR52][R4.64+0x1a2], R51 ;  /* 0x0001a23304005986 */ /* 0x000fe2000c101534 */
[----:B------:R-:W-:-:S03]  /*21f90*/  F2FP.BF16.F32.PACK_AB R54, RZ, R54 ;  /* 0x00000036ff36723e */ /* 0x000fc600000010ff */
[----:B------:R-:W-:Y:S01]  /*21fa0*/  @P0 STG.E.U16 desc[UR52][R8.64+0x1b0], R52 ;  /* 0x0001b03408000986 */ /* 0x000fe2000c101534 */
[----:B------:R-:W-:-:S03]  /*21fb0*/  F2FP.BF16.F32.PACK_AB R55, RZ, R55 ;  /* 0x00000037ff37723e */ /* 0x000fc600000010ff */
[----:B------:R-:W-:Y:S01]  /*21fc0*/  @P1 STG.E.U16 desc[UR52][R12.64+0x1b2], R53 ;  /* 0x0001b2350c001986 */ /* 0x000fe2000c101534 */
[C---:B------:R-:W-:Y:S02]  /*21fd0*/  ISETP.GT.AND P1, PT, R0.reuse, 0xc0, P2 ;  /* 0x000000c00000780c */ /* 0x040fe40001724270 */
[C---:B------:R-:W-:Y:S01]  /*21fe0*/  ISETP.GT.AND P0, PT, R0.reuse, 0xc0, P3 ;  /* 0x000000c00000780c */ /* 0x040fe20001f04270 */
[----:B------:R-:W-:Y:S01]  /*21ff0*/  @P6 STG.E.U16 desc[UR52][R4.64+0x1b0], R54 ;  /* 0x0001b03604006986 */ /* 0x000fe2000c101534 */
[----:B------:R-:W-:Y:S01]  /*22000*/  ISETP.GT.AND P5, PT, R0, 0xc1, P3 ;  /* 0x000000c10000780c */ /* 0x000fe20001fa4270 */
[-C--:B------:R-:W-:Y:S01]  /*22010*/  FMUL R24, R24, R2.reuse ;  /* 0x0000000218187220 */ /* 0x080fe20000400000 */
[-C--:B------:R-:W-:Y:S01]  /*22020*/  FMUL R25, R25, R2.reuse ;  /* 0x0000000219197220 */ /* 0x080fe20000400000 */
[----:B------:R0:W-:Y:S01]  /*22030*/  @P4 STG.E.U16 desc[UR52][R4.64+0x1b2], R55 ;  /* 0x0001b23704004986 */ /* 0x0001e2000c101534 */
[----:B------:R-:W-:Y:S01]  /*22040*/  ISETP.GT.AND P4, PT, R0, 0xc1, P2 ;  /* 0x000000c10000780c */ /* 0x000fe20001784270 */
[----:B------:R-:W-:Y:S01]  /*22050*/  FMUL R26, R26, R2 ;  /* 0x000000021a1a7220 */ /* 0x000fe20000400000 */
[----:B------:R-:W-:-:S02]  /*22060*/  F2FP.BF16.F32.PACK_AB R24, RZ, R24 ;  /* 0x00000018ff18723e */ /* 0x000fc400000010ff */
[----:B------:R-:W-:Y:S01]  /*22070*/  F2FP.BF16.F32.PACK_AB R25, RZ, R25 ;  /* 0x00000019ff19723e */ /* 0x000fe200000010ff */
[----:B------:R-:W-:Y:S01]  /*22080*/  FMUL R27, R27, R2 ;  /* 0x000000021b1b7220 */ /* 0x000fe20000400000 */
[----:B------:R-:W-:Y:S02]  /*22090*/  F2FP.BF16.F32.PACK_AB R26, RZ, R26 ;  /* 0x0000001aff1a723e */ /* 0x000fe400000010ff */
[C---:B------:R-:W-:Y:S01]  /*220a0*/  ISETP.GT.AND P6, PT, R0.reuse, 0xc8, P2 ;  /* 0x000000c80000780c */ /* 0x040fe200017c4270 */
[----:B0-----:R-:W-:Y:S02]  /*220b0*/  @P1 IMAD.MOV.U32 R4, RZ, RZ, R10 ;  /* 0x000000ffff041224 */ /* 0x001fe400078e000a */
[----:B------:R-:W-:Y:S01]  /*220c0*/  @P1 IMAD.MOV.U32 R5, RZ, RZ, R11 ;  /* 0x000000ffff051224 */ /* 0x000fe200078e000b */
[----:B------:R-:W-:Y:S01]  /*220d0*/  @P0 STG.E.U16 desc[UR52][R6.64+0x180], R24 ;  /* 0x0001801806000986 */ /* 0x000fe2000c101534 */
[----:B------:R-:W-:-:S03]  /*220e0*/  ISETP.GT.AND P0, PT, R0, 0xc8, P3 ;  /* 0x000000c80000780c */ /* 0x000fc60001f04270 */
[----:B------:R-:W-:Y:S01]  /*220f0*/  @P5 STG.E.U16 desc[UR52][R6.64+0x182], R25 ;  /* 0x0001821906005986 */ /* 0x000fe2000c101534 */
[----:B------:R-:W-:Y:S01]  /*22100*/  ISETP.GT.AND P5, PT, R0, 0xc9, P3 ;  /* 0x000000c90000780c */ /* 0x000fe20001fa4270 */
[-C--:B------:R-:W-:Y:S01]  /*22110*/  FMUL R28, R28, R2.reuse ;  /* 0x000000021c1c7220 */ /* 0x080fe20000400000 */
[----:B------:R-:W-:Y:S01]  /*22120*/  F2FP.BF16.F32.PACK_AB R27, RZ, R27 ;  /* 0x0000001bff1b723e */ /* 0x000fe200000010ff */
[----:B------:R0:W-:Y:S01]  /*22130*/  @P1 STG.E.U16 desc[UR52][R4.64+0x180], R26 ;  /* 0x0001801a04001986 */ /* 0x0001e2000c101534 */
[----:B------:R-:W-:Y:S01]  /*22140*/  ISETP.GT.AND P1, PT, R0, 0xc9, P2 ;  /* 0x000000c90000780c */ /* 0x000fe20001724270 */
[-C--:B------:R-:W-:Y:S01]  /*22150*/  FMUL R29, R29, R2.reuse ;  /* 0x000000021d1d7220 */ /* 0x080fe20000400000 */
[----:B------:R-:W-:Y:S01]  /*22160*/  FMUL R30, R30, R2 ;  /* 0x000000021e1e7220 */ /* 0x000fe20000400000 */
[----:B------:R-:W-:Y:S01]  /*22170*/  F2FP.BF16.F32.PACK_AB R28, RZ, R28 ;  /* 0x0000001cff1c723e */ /* 0x000fe200000010ff */
[----:B0-----:R-:W-:Y:S02]  /*22180*/  @P4 IMAD.MOV.U32 R4, RZ, RZ, R10 ;  /* 0x000000ffff044224 */ /* 0x001fe400078e000a */
[----:B------:R-:W-:Y:S01]  /*22190*/  @P4 IMAD.MOV.U32 R5, RZ, RZ, R11 ;  /* 0x000000ffff054224 */ /* 0x000fe200078e000b */
[----:B------:R-:W-:Y:S01]  /*221a0*/  F2FP.BF16.F32.PACK_AB R29, RZ, R29 ;  /* 0x0000001dff1d723e */ /* 0x000fe200000010ff */
[----:B------:R-:W-:Y:S01]  /*221b0*/  FMUL R31, R31, R2 ;  /* 0x000000021f1f7220 */ /* 0x000fe20000400000 */
[----:B------:R-:W-:-:S02]  /*221c0*/  F2FP.BF16.F32.PACK_AB R30, RZ, R30 ;  /* 0x0000001eff1e723e */ /* 0x000fc400000010ff */
[----:B------:R0:W-:Y:S01]  /*221d0*/  @P4 STG.E.U16 desc[UR52][R4.64+0x182], R27 ;  /* 0x0001821b04004986 */ /* 0x0001e2000c101534 */
[----:B------:R-:W-:Y:S01]  /*221e0*/  ISETP.GT.AND P4, PT, R0, 0xd0, P3 ;  /* 0x000000d00000780c */ /* 0x000fe20001f84270 */
[----:B------:R-:W-:Y:S02]  /*221f0*/  FMUL R32, R32, R2 ;  /* 0x0000000220207220 */ /* 0x000fe40000400000 */
[----:B------:R-:W-:Y:S01]  /*22200*/  @P0 STG.E.U16 desc[UR52][R6.64+0x190], R28 ;  /* 0x0001901c06000986 */ /* 0x000fe2000c101534 */
[----:B------:R-:W-:-:S03]  /*22210*/  F2FP.BF16.F32.PACK_AB R31, RZ, R31 ;  /* 0x0000001fff1f723e */ /* 0x000fc600000010ff */
[----:B------:R-:W-:Y:S01]  /*22220*/  @P5 STG.E.U16 desc[UR52][R6.64+0x192], R29 ;  /* 0x0001921d06005986 */ /* 0x000fe2000c101534 */
[--C-:B0-----:R-:W-:Y:S02]  /*22230*/  @P6 IMAD.MOV.U32 R4, RZ, RZ, R10.reuse ;  /* 0x000000ffff046224 */ /* 0x101fe400078e000a */
[----:B------:R-:W-:Y:S01]  /*22240*/  @P6 IMAD.MOV.U32 R5, RZ, RZ, R11 ;  /* 0x000000ffff056224 */ /* 0x000fe200078e000b */
[----:B------:R-:W-:Y:S02]  /*22250*/  F2FP.BF16.F32.PACK_AB R32, RZ, R32 ;  /* 0x00000020ff20723e */ /* 0x000fe400000010ff */
[C---:B------:R-:W-:Y:S02]  /*22260*/  ISETP.GT.AND P5, PT, R0.reuse, 0xd0, P2 ;  /* 0x000000d00000780c */ /* 0x040fe400017a4270 */
[----:B------:R0:W-:Y:S01]  /*22270*/  @P6 STG.E.U16 desc[UR52][R4.64+0x190], R30 ;  /* 0x0001901e04006986 */ /* 0x0001e2000c101534 */
[----:B------:R-:W-:Y:S01]  /*22280*/  ISETP.GT.AND P0, PT, R0, 0xd1, P3 ;  /* 0x000000d10000780c */ /* 0x000fe20001f04270 */
[-C--:B------:R-:W-:Y:S01]  /*22290*/  FMUL R33, R33, R2.reuse ;  /* 0x0000000221217220 */ /* 0x080fe20000400000 */
[----:B------:R-:W-:Y:S01]  /*222a0*/  FMUL R34, R34, R2 ;  /* 0x0000000222227220 */ /* 0x000fe20000400000 */
[----:B0-----:R-:W-:-:S02]  /*222b0*/  @P1 IMAD.MOV.U32 R4, RZ, RZ, R10 ;  /* 0x000000ffff041224 */ /* 0x001fc400078e000a */
[----:B------:R-:W-:-:S05]  /*222c0*/  @P1 IMAD.MOV.U32 R5, RZ, RZ, R11 ;  /* 0x000000ffff051224 */ /* 0x000fca00078e000b */
[----:B------:R0:W-:Y:S04]  /*222d0*/  @P1 STG.E.U16 desc[UR52][R4.64+0x192], R31 ;  /* 0x0001921f04001986 */ /* 0x0001e8000c101534 */
[----:B------:R-:W-:Y:S01]  /*222e0*/  @P4 STG.E.U16 desc[UR52][R6.64+0x1a0], R32 ;  /* 0x0001a02006004986 */ /* 0x000fe2000c101534 */
[C---:B------:R-:W-:Y:S02]  /*222f0*/  ISETP.GT.AND P4, PT, R0.reuse, 0xd1, P2 ;  /* 0x000000d10000780c */ /* 0x040fe40001784270 */
[----:B------:R-:W-:Y:S02]  /*22300*/  F2FP.BF16.F32.PACK_AB R33, RZ, R33 ;  /* 0x00000021ff21723e */ /* 0x000fe400000010ff */
[----:B------:R-:W-:Y:S01]  /*22310*/  ISETP.GT.AND P6, PT, R0, 0xd8, P2 ;  /* 0x000000d80000780c */ /* 0x000fe200017c4270 */
[----:B------:R-:W-:Y:S01]  /*22320*/  FMUL R35, R35, R2 ;  /* 0x0000000223237220 */ /* 0x000fe20000400000 */
[----:B------:R-:W-:Y:S01]  /*22330*/  F2FP.BF16.F32.PACK_AB R34, RZ, R34 ;  /* 0x00000022ff22723e */ /* 0x000fe200000010ff */
[----:B0-----:R-:W-:Y:S01]  /*22340*/  @P5 IMAD.MOV.U32 R4, RZ, RZ, R10 ;  /* 0x000000ffff045224 */ /* 0x001fe200078e000a */
[----:B------:R-:W-:-:S02]  /*22350*/  @P5 MOV R5, R11 ;  /* 0x0000000b00055202 */ /* 0x000fc40000000f00 */
[C---:B------:R-:W-:Y:S01]  /*22360*/  ISETP.GT.AND P1, PT, R0.reuse, 0xd8, P3 ;  /* 0x000000d80000780c */ /* 0x040fe20001f24270 */
[----:B------:R-:W-:Y:S01]  /*22370*/  @P0 STG.E.U16 desc[UR52][R6.64+0x1a2], R33 ;  /* 0x0001a22106000986 */ /* 0x000fe2000c101534 */
[----:B------:R-:W-:Y:S01]  /*22380*/  ISETP.GT.AND P3, PT, R0, 0xd9, P3 ;  /* 0x000000d90000780c */ /* 0x000fe20001f64270 */
[-C--:B------:R-:W-:Y:S01]  /*22390*/  FMUL R36, R36, R2.reuse ;  /* 0x0000000224247220 */ /* 0x080fe20000400000 */
[----:B------:R-:W-:Y:S01]  /*223a0*/  ISETP.GT.AND P2, PT, R0, 0xd9, P2 ;  /* 0x000000d90000780c */ /* 0x000fe20001744270 */
[----:B------:R0:W-:Y:S01]  /*223b0*/  @P5 STG.E.U16 desc[UR52][R4.64+0x1a0], R34 ;  /* 0x0001a02204005986 */ /* 0x0001e2000c101534 */
[-C--:B------:R-:W-:Y:S01]  /*223c0*/  FMUL R37, R37, R2.reuse ;  /* 0x0000000225257220 */ /* 0x080fe20000400000 */
[----:B------:R-:W-:Y:S01]  /*223d0*/  F2FP.BF16.F32.PACK_AB R35, RZ, R35 ;  /* 0x00000023ff23723e */ /* 0x000fe200000010ff */
[-C--:B------:R-:W-:Y:S01]  /*223e0*/  FMUL R38, R38, R2.reuse ;  /* 0x0000000226267220 */ /* 0x080fe20000400000 */
[----:B------:R-:W-:Y:S01]  /*223f0*/  FMUL R39, R39, R2 ;  /* 0x0000000227277220 */ /* 0x000fe20000400000 */
[----:B------:R-:W-:-:S02]  /*22400*/  F2FP.BF16.F32.PACK_AB R36, RZ, R36 ;  /* 0x00000024ff24723e */ /* 0x000fc400000010ff */
[----:B------:R-:W-:Y:S01]  /*22410*/  F2FP.BF16.F32.PACK_AB R37, RZ, R37 ;  /* 0x00000025ff25723e */ /* 0x000fe200000010ff */
[--C-:B0-----:R-:W-:Y:S02]  /*22420*/  @P4 IMAD.MOV.U32 R4, RZ, RZ, R10.reuse ;  /* 0x000000ffff044224 */ /* 0x101fe400078e000a */
[----:B------:R-:W-:Y:S01]  /*22430*/  @P4 IMAD.MOV.U32 R5, RZ, RZ, R11 ;  /* 0x000000ffff054224 */ /* 0x000fe200078e000b */
[----:B------:R-:W-:Y:S02]  /*22440*/  F2FP.BF16.F32.PACK_AB R38, RZ, R38 ;  /* 0x00000026ff26723e */ /* 0x000fe400000010ff */
[----:B------:R-:W-:Y:S02]  /*22450*/  F2FP.BF16.F32.PACK_AB R39, RZ, R39 ;  /* 0x00000027ff27723e */ /* 0x000fe400000010ff */
[----:B------:R0:W-:Y:S04]  /*22460*/  @P4 STG.E.U16 desc[UR52][R4.64+0x1a2], R35 ;  /* 0x0001a22304004986 */ /* 0x0001e8000c101534 */
[----:B------:R1:W-:Y:S04]  /*22470*/  @P1 STG.E.U16 desc[UR52][R6.64+0x1b0], R36 ;  /* 0x0001b02406001986 */ /* 0x0003e8000c101534 */
[----:B------:R1:W-:Y:S01]  /*22480*/  @P3 STG.E.U16 desc[UR52][R6.64+0x1b2], R37 ;  /* 0x0001b22506003986 */ /* 0x0003e2000c101534 */
[----:B0-----:R-:W-:-:S02]  /*22490*/  @P6 IMAD.MOV.U32 R4, RZ, RZ, R10 ;  /* 0x000000ffff046224 */ /* 0x001fc400078e000a */
[----:B------:R-:W-:-:S05]  /*224a0*/  @P6 IMAD.MOV.U32 R5, RZ, RZ, R11 ;  /* 0x000000ffff056224 */ /* 0x000fca00078e000b */
[----:B------:R1:W-:Y:S04]  /*224b0*/  @P6 STG.E.U16 desc[UR52][R4.64+0x1b0], R38 ;  /* 0x0001b02604006986 */ /* 0x0003e8000c101534 */
[----:B------:R1:W-:Y:S02]  /*224c0*/  @P2 STG.E.U16 desc[UR52][R10.64+0x1b2], R39 ;  /* 0x0001b2270a002986 */ /* 0x0003e4000c101534 */
.L_x_698:
[----:B------:R-:W-:Y:S05]  /*224d0*/  BSYNC B0 ;  /* 0x0000000000007941 */ /* 0x000fea0003800000 */
.L_x_32:
[----:B01----:R-:W2:Y:S04]  /*224e0*/  LDL.LU R5, [R1+0x220] ;  /* 0x0002200001057983 */ /* 0x003ea80000300800 */
[----:B------:R-:W2:Y:S01]  /*224f0*/  LDL.LU R4, [R1+0x224] ;  /* 0x0002240001047983 */ /* 0x000ea20000300800 */
[----:B------:R-:W-:Y:S01]  /*22500*/  ULDC UR4, c[0x0][0xc] ;  /* 0x0000030000047ab9 */ /* 0x000fe20000000800 */
[----:B------:R-:W-:Y:S01]  /*22510*/  ULDC UR5, c[0x0][0x10] ;  /* 0x0000040000057ab9 */ /* 0x000fe20000000800 */
[----:B-----5:R-:W2:Y:S01]  /*22520*/  LDC R3, c[0x0][0x14] ;  /* 0x00000500ff037b82 */ /* 0x020ea20000000800 */
[----:B------:R-:W-:Y:S01]  /*22530*/  UIMAD.WIDE.U32 UR4, UR4, UR5, URZ ;  /* 0x00000005040472a5 */ /* 0x000fe2000f8e003f */
[----:B------:R-:W-:Y:S01]  /*22540*/  PRMT R0, RZ, 0x7610, R0 ;  /* 0x00007610ff007816 */ /* 0x000fe20000000000 */
[----:B------:R-:W-:Y:S01]  /*22550*/  UMOV UR43, 0xffffffff ;  /* 0xffffffff002b7882 */ /* 0x000fe20000000000 */
[----:B------:R-:W-:-:S03]  /*22560*/  UMOV UR42, 0xffffffff ;  /* 0xffffffff002a7882 */ /* 0x000fc60000000000 */
[----:B--2---:R-:W-:-:S04]  /*22570*/  IMAD.WIDE.U32 R4, R3, UR4, R4 ;  /* 0x0000000403047c25 */ /* 0x004fc8000f8e0004 */
[----:B------:R-:W-:Y:S01]  /*22580*/  IMAD R3, R3, UR5, RZ ;  /* 0x0000000503037c24 */ /* 0x000fe2000f8e02ff */
[----:B------:R-:W-:Y:S01]  /*22590*/  ULDC.64 UR4, c[0x0][0x650] ;  /* 0x0001940000047ab9 */ /* 0x000fe20000000a00 */
[----:B------:R-:W-:Y:S01]  /*225a0*/  IMAD.MOV.U32 R7, RZ, RZ, R4 ;  /* 0x000000ffff077224 */ /* 0x000fe200078e0004 */
[----:B------:R-:W-:Y:S01]  /*225b0*/  ISETP.GE.U32.AND P0, PT, R4, UR4, PT ;  /* 0x0000000404007c0c */ /* 0x000fe2000bf06070 */
[----:B------:R-:W-:-:S05]  /*225c0*/  IMAD.IADD R6, R5, 0x1, R3 ;  /* 0x0000000105067824 */ /* 0x000fca00078e0203 */
[----:B------:R0:W-:Y:S01]  /*225d0*/  STL [R1+0x220], R6 ;  /* 0x0002200601007387 */ /* 0x0001e20000100800 */
[----:B------:R-:W-:-:S03]  /*225e0*/  ISETP.GE.U32.AND.EX P0, PT, R6, UR5, PT, P0 ;  /* 0x0000000506007c0c */ /* 0x000fc6000bf06100 */
[----:B------:R0:W-:Y:S10]  /*225f0*/  STL [R1+0x224], R7 ;  /* 0x0002240701007387 */ /* 0x0001f40000100800 */
[----:B0-----:R-:W-:Y:S05]  /*22600*/  @P0 BRA `(.L_x_699) ;  /* 0x0000000400880947 */ /* 0x001fea0003800000 */
[----:B------:R-:W0:Y:S01]  /*22610*/  S2UR UR6, SR_CTAID.X ;  /* 0x00000000000679c3 */ /* 0x000e220000002500 */
[----:B------:R-:W-:Y:S01]  /*22620*/  ULDC.64 UR12, c[0x0][0x628] ;  /* 0x00018a00000c7ab9 */ /* 0x000fe20000000a00 */
[----:B------:R-:W-:Y:S01]  /*22630*/  ULDC UR4, c[0x0][0x150] ;  /* 0x0000540000047ab9 */ /* 0x000fe20000000800 */
[----:B------:R-:W-:Y:S01]  /*22640*/  ISETP.NE.U32.AND P0, PT, RZ, UR12, PT ;  /* 0x0000000cff007c0c */ /* 0x000fe2000bf05070 */
[----:B------:R-:W-:Y:S01]  /*22650*/  ULDC UR15, c[0x0][0x630] ;  /* 0x00018c00000f7ab9 */ /* 0x000fe20000000800 */
[C---:B------:R-:W-:Y:S01]  /*22660*/  R2UR UR16, R7.reuse ;  /* 0x00000000071072ca */ /* 0x040fe200000e0000 */
[----:B------:R-:W-:Y:S01]  /*22670*/  ULDC UR19, c[0x0][0x154] ;  /* 0x0000550000137ab9 */ /* 0x000fe20000000800 */
[----:B------:R-:W-:Y:S01]  /*22680*/  ISETP.NE.AND.EX P0, PT, RZ, UR13, PT, P0 ;  /* 0x0000000dff007c0c */ /* 0x000fe2000bf05300 */
[----:B------:R-:W1:Y:S01]  /*22690*/  S2UR UR18, SR_CTAID.Y ;  /* 0x00000000001279c3 */ /* 0x000e620000002600 */
[----:B------:R-:W-:Y:S02]  /*226a0*/  R2UR UR17, R6 ;  /* 0x00000000061172ca */ /* 0x000fe400000e0000 */
[----:B------:R-:W-:-:S02]  /*226b0*/  R2UR UR10, R7 ;  /* 0x00000000070a72ca */ /* 0x000fc400000e0000 */
[----:B------:R-:W-:Y:S02]  /*226c0*/  R2UR UR11, R6 ;  /* 0x00000000060b72ca */ /* 0x000fe400000e0000 */
[----:B0-----:R-:W-:-:S05]  /*226d0*/  I2FP.F32.U32 R0, UR6 ;  /* 0x0000000600007c45 */ /* 0x001fca0008201000 */
[----:B------:R-:W-:-:S04]  /*226e0*/  FMUL R0, R0, UR4 ;  /* 0x0000000400007c20 */ /* 0x000fc80008400000 */
[----:B------:R0:W2:Y:S01]  /*226f0*/  F2I.U32.TRUNC.NTZ R3, R0 ;  /* 0x0000000000037305 */ /* 0x0000a2000020f000 */
[----:B-1----:R-:W-:Y:S05]  /*22700*/  @!P0 BRA `(.L_x_700) ;  /* 0x0000000000308947 */ /* 0x002fea0003800000 */
        /* <DEDUP_REMOVED lines=12> */
.L_x_700:
[----:B------:R-:W-:Y:S01]  /*227d0*/  USHF.R.U64 UR42, UR10, UR15, UR11 ;  /* 0x0000000f0a2a7299 */ /* 0x000fe2000800120b */
[----:B0-----:R-:W-:Y:S01]  /*227e0*/  I2FP.F32.U32 R0, UR18 ;  /* 0x0000001200007c45 */ /* 0x001fe20008201000 */
[----:B------:R-:W-:Y:S02]  /*227f0*/  USHF.R.U32.HI UR4, URZ, UR15, UR11 ;  /* 0x0000000f3f047299 */ /* 0x000fe4000801160b */
[----:B------:R-:W-:Y:S02]  /*22800*/  UIADD3 UR10, UP0, URZ, -UR42, URZ ;  /* 0x8000002a3f0a7290 */ /* 0x000fe4000ff1e03f */
[----:B------:R-:W-:Y:S01]  /*22810*/  FMUL R0, R0, UR19 ;  /* 0x0000001300007c20 */ /* 0x000fe20008400000 */
[----:B------:R-:W-:Y:S01]  /*22820*/  ULDC.64 UR12, c[0x0][0x620] ;  /* 0x00018800000c7ab9 */ /* 0x000fe20000000a00 */
[----:B------:R-:W-:Y:S01]  /*22830*/  UIADD3.X UR4, URZ, ~UR4, URZ, UP0, !UPT ;  /* 0x800000043f047290 */ /* 0x000fe200087fe43f */
[----:B------:R-:W-:Y:S01]  /*22840*/  UMOV UR8, UR16 ;  /* 0x0000001000087c82 */ /* 0x000fe20008000000 */
[----:B------:R-:W-:-:S02]  /*22850*/  UMOV UR9, UR17 ;  /* 0x0000001100097c82 */ /* 0x000fc40008000000 */
[----:B------:R-:W-:Y:S01]  /*22860*/  UIMAD UR4, UR4, UR12, URZ ;  /* 0x0000000c040472a4 */ /* 0x000fe2000f8e023f */
[----:B------:R-:W0:Y:S01]  /*22870*/  F2I.U32.TRUNC.NTZ R0, R0 ;  /* 0x0000000000007305 */ /* 0x000e22000020f000 */
[----:B------:R-:W-:Y:S01]  /*22880*/  UIMAD.WIDE.U32 UR8, UR10, UR12, UR8 ;  /* 0x0000000c0a0872a5 */ /* 0x000fe2000f8e0008 */
[----:B--2---:R-:W-:Y:S01]  /*22890*/  R2UR UR12, R3 ;  /* 0x00000000030c72ca */ /* 0x004fe200000e0000 */
[----:B------:R-:W-:Y:S01]  /*228a0*/  UIMAD UR10, UR10, UR13, UR4 ;  /* 0x0000000d0a0a72a4 */ /* 0x000fe2000f8e0204 */
[----:B------:R-:W-:Y:S01]  /*228b0*/  ULDC UR11, c[0x0][0x618] ;  /* 0x00018600000b7ab9 */ /* 0x000fe20000000800 */
[----:B------:R-:W-:Y:S02]  /*228c0*/  ULDC UR21, c[0x0][0x658] ;  /* 0x0001960000157ab9 */ /* 0x000fe40000000800 */
[----:B------:R-:W-:Y:S01]  /*228d0*/  UIADD3 UR9, UR9, UR10, URZ ;  /* 0x0000000a09097290 */ /* 0x000fe2000fffe03f */
[----:B------:R-:W-:Y:S01]  /*228e0*/  UMOV UR15, 0xffffffff ;  /* 0xffffffff000f7882 */ /* 0x000fe20000000000 */
[----:B------:R-:W-:Y:S01]  /*228f0*/  ULDC.64 UR4, c[0x0][0x640] ;  /* 0x0001900000047ab9 */ /* 0x000fe20000000a00 */
[----:B------:R-:W-:Y:S01]  /*22900*/  USHF.L.U32 UR15, UR15, UR21, URZ ;  /* 0x000000150f0f7299 */ /* 0x000fe2000800063f */
[----:B------:R-:W-:Y:S01]  /*22910*/  ISETP.NE.U32.AND P0, PT, RZ, UR4, PT ;  /* 0x00000004ff007c0c */ /* 0x000fe2000bf05070 */
[----:B------:R-:W-:-:S02]  /*22920*/  USHF.R.U64 UR16, UR8, UR11, UR9 ;  /* 0x0000000b08107299 */ /* 0x000fc40008001209 */
[----:B------:R-:W-:Y:S01]  /*22930*/  USHF.R.U32.HI UR8, URZ, UR11, UR9 ;  /* 0x0000000b3f087299 */ /* 0x000fe20008011609 */
[----:B0-----:R-:W-:Y:S01]  /*22940*/  R2UR UR14, R0 ;  /* 0x00000000000e72ca */ /* 0x001fe200000e0000 */
[----:B------:R-:W-:Y:S01]  /*22950*/  ULDC UR17, c[0x0][0x608] ;  /* 0x0001820000117ab9 */ /* 0x000fe20000000800 */
[----:B------:R-:W-:Y:S01]  /*22960*/  ULOP3.LUT UR48, URZ, UR15, URZ, 0x33, !UPT ;  /* 0x0000000f3f307292 */ /* 0x000fe2000f8e333f */
[----:B------:R-:W-:Y:S01]  /*22970*/  ISETP.NE.AND.EX P0, PT, RZ, UR5, PT, P0 ;  /* 0x00000005ff007c0c */ /* 0x000fe2000bf05300 */
[----:B------:R-:W-:Y:S02]  /*22980*/  USHF.R.U64 UR15, UR16, UR17, UR8 ;  /* 0x00000011100f7299 */ /* 0x000fe40008001208 */
[----:B------:R-:W-:Y:S02]  /*22990*/  USHF.R.U32.HI UR8, URZ, UR17, UR8 ;  /* 0x000000113f087299 */ /* 0x000fe40008011608 */
[----:B------:R-:W-:Y:S02]  /*229a0*/  UIADD3 UR12, -UR12, URZ, URZ ;  /* 0x0000003f0c0c7290 */ /* 0x000fe4000fffe13f */
[----:B------:R-:W-:Y:S01]  /*229b0*/  USHF.R.U64 UR17, UR15, UR21, UR8 ;  /* 0x000000150f117299 */ /* 0x000fe20008001208 */
[----:B------:R-:W-:Y:S01]  /*229c0*/  UMOV UR19, 0x1 ;  /* 0x0000000100137882 */ /* 0x000fe20000000000 */
[----:B------:R-:W-:Y:S01]  /*229d0*/  ULDC UR13, c[0x0][0x144] ;  /* 0x00005100000d7ab9 */ /* 0x000fe20000000800 */
[----:B------:R-:W-:Y:S01]  /*229e0*/  ULDC UR7, c[0x0][0x600] ;  /* 0x0001800000077ab9 */ /* 0x000fe20000000800 */
[----:B------:R-:W-:-:S02]  /*229f0*/  USHF.L.U32 UR24, UR19, UR21, URZ ;  /* 0x0000001513187299 */ /* 0x000fc4000800063f */
[----:B------:R-:W-:Y:S02]  /*22a00*/  USHF.R.U32.HI UR8, URZ, UR21, UR8 ;  /* 0x000000153f087299 */ /* 0x000fe40008011608 */
[----:B------:R-:W-:Y:S02]  /*22a10*/  UIMAD UR21, UR13, UR12, UR6 ;  /* 0x0000000c0d1572a4 */ /* 0x000fe4000f8e0206 */
[----:B------:R-:W-:Y:S02]  /*22a20*/  UIADD3 UR20, UR7, -0x1, URZ ;  /* 0xffffffff07147890 */ /* 0x000fe4000fffe03f */
[----:B------:R-:W-:Y:S01]  /*22a30*/  UIADD3 UR19, -UR14, URZ, URZ ;  /* 0x0000003f0e137290 */ /* 0x000fe2000fffe13f */
[----:B------:R-:W-:Y:S01]  /*22a40*/  ULDC UR25, c[0x0][0x148] ;  /* 0x0000520000197ab9 */ /* 0x000fe20000000800 */
[----:B------:R-:W-:Y:S01]  /*22a50*/  ULDC UR22, c[0x0][0x648] ;  /* 0x0001920000167ab9 */ /* 0x000fe20000000800 */
[----:B------:R-:W-:Y:S01]  /*22a60*/  ULDC UR23, c[0x0][0x638] ;  /* 0x00018e0000177ab9 */ /* 0x000fe20000000800 */
        /* <DEDUP_REMOVED lines=14> */
.L_x_701:
[----:B------:R-:W-:Y:S01]  /*22b50*/  UISETP.NE.AND UP0, UPT, UR39, URZ, UPT ;  /* 0x0000003f2700728c */ /* 0x000fe2000bf05270 */
[----:B------:R-:W-:Y:S01]  /*22b60*/  IMAD.MOV.U32 R0, RZ, RZ, 0x1 ;  /* 0x00000001ff007424 */ /* 0x000fe200078e00ff */
[----:B------:R-:W-:Y:S02]  /*22b70*/  USHF.R.U64 UR4, UR6, UR22, UR8 ;  /* 0x0000001606047299 */ /* 0x000fe40008001208 */
[----:B------:R-:W-:Y:S02]  /*22b80*/  ULOP3.LUT UR48, UR15, UR48, URZ, 0xc0, !UPT ;  /* 0x000000300f307292 */ /* 0x000fe4000f8ec03f */
[----:B------:R-:W-:Y:S02]  /*22b90*/  UIADD3 UR5, -UR4, URZ, URZ ;  /* 0x0000003f04057290 */ /* 0x000fe4000fffe13f */
[----:B------:R-:W-:Y:S02]  /*22ba0*/  UIMAD UR48, UR24, UR4, UR48 ;  /* 0x00000004183072a4 */ /* 0x000fe4000f8e0230 */
[----:B------:R-:W-:-:S02]  /*22bb0*/  ULOP3.LUT UR16, UR16, UR20, URZ, 0xc0, !UPT ;  /* 0x0000001410107292 */ /* 0x000fc4000f8ec03f */
[----:B------:R-:W-:Y:S02]  /*22bc0*/  @UP0 UIMAD UR21, UR25, UR19, UR18 ;  /* 0x00000013191502a4 */ /* 0x000fe4000f8e0212 */
[----:B------:R-:W-:-:S03]  /*22bd0*/  UIMAD UR4, UR5, UR23, UR17 ;  /* 0x00000017050472a4 */ /* 0x000fc6000f8e0211 */
[----:B------:R-:W-:Y:S01]  /*22be0*/  ULDC UR5, c[0x0][0x610] ;  /* 0x0001840000057ab9 */ /* 0x000fe20000000800 */
[----:B------:R-:W-:Y:S02]  /*22bf0*/  UIMAD UR4, UR4, UR7, UR16 ;  /* 0x00000007040472a4 */ /* 0x000fe4000f8e0210 */
[----:B------:R-:W-:-:S04]  /*22c00*/  UIMAD UR48, UR48, UR5, UR21 ;  /* 0x00000005303072a4 */ /* 0x000fc8000f8e0215 */
[----:B------:R-:W-:Y:S02]  /*22c10*/  USEL UR43, UR4, UR48, !UP0 ;  /* 0x00000030042b7287 */ /* 0x000fe4000c000000 */
[----:B------:R-:W-:-:S12]  /*22c20*/  USEL UR48, UR48, UR4, !UP0 ;  /* 0x0000000430307287 */ /* 0x000fd8000c000000 */
.L_x_699:
[----:B------:R-:W-:-:S13]  /*22c30*/  LOP3.LUT P0, RZ, R0, 0xff, RZ, 0xc0, !PT ;  /* 0x000000ff00ff7812 */ /* 0x000fda000780c0ff */
[----:B------:R-:W-:Y:S05]  /*22c40*/  @P0 BRA `(.L_x_702) ;  /* 0xfffffde400e40947 */ /* 0x000fea000383ffff */
[----:B------:R-:W-:Y:S05]  /*22c50*/  EXIT ;  /* 0x000000000000794d */ /* 0x000fea0003800000 */
.L_x_7:
[----:B------:R-:W2:Y:S01]  /*22c60*/  LDL R5, [R1+0x224] ;  /* 0x0002240001057983 */ /* 0x000ea20000100800 */
[----:B------:R-:W-:-:S03]  /*22c70*/  ULDC.64 UR4, c[0x0][0x650] ;  /* 0x0001940000047ab9 */ /* 0x000fc60000000a00 */
[----:B------:R-:W3:Y:S01]  /*22c80*/  LDL R4, [R1+0x220] ;  /* 0x0002200001047983 */ /* 0x000ee20000100800 */
[----:B------:R-:W-:Y:S01]  /*22c90*/  PRMT R0, RZ, 0x7610, R0 ;  /* 0x00007610ff007816 */ /* 0x000fe20000000000 */
[----:B------:R-:W-:Y:S02]  /*22ca0*/  IMAD.MOV.U32 R3, RZ, RZ, -0x1 ;  /* 0xffffffffff037424 */ /* 0x000fe400078e00ff */
[----:B------:R-:W-:Y:S02]  /*22cb0*/  IMAD.MOV.U32 R2, RZ, RZ, -0x1 ;  /* 0xffffffffff027424 */ /* 0x000fe400078e00ff */
[----:B------:R-:W-:Y:S01]  /*22cc0*/  IMAD.MOV.U32 R10, RZ, RZ, -0x1 ;  /* 0xffffffffff0a7424 */ /* 0x000fe200078e00ff */
[----:B--2---:R-:W-:-:S04]  /*22cd0*/  ISETP.GE.U32.AND P0, PT, R5, UR4, PT ;  /* 0x0000000405007c0c */ /* 0x004fc8000bf06070 */
[----:B---3--:R-:W-:-:S13]  /*22ce0*/  ISETP.GE.U32.AND.EX P0, PT, R4, UR5, PT, P0 ;  /* 0x0000000504007c0c */ /* 0x008fda000bf06100 */
        /* <DEDUP_REMOVED lines=21> */
.L_x_704:
[----:B------:R-:W-:Y:S01]  /*22e40*/  USHF.R.U64 UR4, UR14, UR19, UR15 ;  /* 0x000000130e047299 */ /* 0x000fe2000800120f */
[----:B------:R-:W-:Y:S01]  /*22e50*/  R2UR UR7, R4 ;  /* 0x00000000040772ca */ /* 0x000fe200000e0000 */
[----:B------:R-:W-:Y:S02]  /*22e60*/  USHF.R.U32.HI UR5, URZ, UR19, UR15 ;  /* 0x000000133f057299 */ /* 0x000fe4000801160f */
[----:B------:R-:W-:Y:S01]  /*22e70*/  UIADD3 UR13, UP0, URZ, -UR4, URZ ;  /* 0x800000043f0d7290 */ /* 0x000fe2000ff1e03f */
[----:B------:R-:W-:Y:S01]  /*22e80*/  ULDC.64 UR14, c[0x0][0x620] ;  /* 0x00018800000e7ab9 */ /* 0x000fe20000000a00 */
[----:B------:R-:W-:Y:S02]  /*22e90*/  UMOV UR6, UR20 ;  /* 0x0000001400067c82 */ /* 0x000fe40008000000 */
[----:B------:R-:W-:Y:S02]  /*22ea0*/  UIADD3.X UR5, URZ, ~UR5, URZ, UP0, !UPT ;  /* 0x800000053f057290 */ /* 0x000fe400087fe43f */
[----:B------:R-:W-:-:S02]  /*22eb0*/  UISETP.NE.AND UP1, UPT, UR39, URZ, UPT ;  /* 0x0000003f2700728c */ /* 0x000fc4000bf25270 */
[----:B------:R-:W-:Y:S02]  /*22ec0*/  UIMAD UR5, UR5, UR14, URZ ;  /* 0x0000000e050572a4 */ /* 0x000fe4000f8e023f */
[----:B------:R-:W-:Y:S02]  /*22ed0*/  UIMAD.WIDE.U32 UR6, UR13, UR14, UR6 ;  /* 0x0000000e0d0672a5 */ /* 0x000fe4000f8e0006 */
[----:B------:R-:W-:Y:S01]  /*22ee0*/  UIMAD UR5, UR13, UR15, UR5 ;  /* 0x0000000f0d0572a4 */ /* 0x000fe2000f8e0205 */
[----:B------:R-:W-:Y:S02]  /*22ef0*/  ULDC UR14, c[0x0][0x608] ;  /* 0x00018200000e7ab9 */ /* 0x000fe40000000800 */
[----:B------:R-:W-:Y:S01]  /*22f00*/  ULDC UR13, c[0x0][0x618] ;  /* 0x00018600000d7ab9 */ /* 0x000fe20000000800 */
[----:B------:R-:W-:Y:S01]  /*22f10*/  UIADD3 UR5, UR7, UR5, URZ ;  /* 0x0000000507057290 */ /* 0x000fe2000fffe03f */
[----:B------:R-:W-:Y:S01]  /*22f20*/  ULDC UR22, c[0x0][0x658] ;  /* 0x0001960000167ab9 */ /* 0x000fe20000000800 */
[----:B------:R-:W-:-:S02]  /*22f30*/  @UP1 UIMAD UR8, UR11, UR12, UR10 ;  /* 0x0000000c0b0812a4 */ /* 0x000fc4000f8e020a */
[----:B------:R-:W-:Y:S02]  /*22f40*/  USHF.R.U64 UR17, UR6, UR13, UR5 ;  /* 0x0000000d06117299 */ /* 0x000fe40008001205 */
[----:B------:R-:W-:Y:S01]  /*22f50*/  USHF.R.U32.HI UR5, URZ, UR13, UR5 ;  /* 0x0000000d3f057299 */ /* 0x000fe20008011605 */
[----:B------:R-:W-:Y:S01]  /*22f60*/  ULDC.64 UR6, c[0x0][0x640] ;  /* 0x0001900000067ab9 */ /* 0x000fe20000000a00 */
[----:B------:R-:W-:Y:S01]  /*22f70*/  UMOV UR10, 0xffffffff ;  /* 0xffffffff000a7882 */ /* 0x000fe20000000000 */
[----:B------:R-:W-:Y:S01]  /*22f80*/  ISETP.NE.U32.AND P0, PT, RZ, UR6, PT ;  /* 0x00000006ff007c0c */ /* 0x000fe2000bf05070 */
[----:B------:R-:W-:Y:S02]  /*22f90*/  USHF.R.U64 UR18, UR17, UR14, UR5 ;  /* 0x0000000e11127299 */ /* 0x000fe40008001205 */
[----:B------:R-:W-:Y:S01]  /*22fa0*/  USHF.R.U32.HI UR5, URZ, UR14, UR5 ;  /* 0x0000000e3f057299 */ /* 0x000fe20008011605 */
[----:B------:R-:W-:Y:S01]  /*22fb0*/  ISETP.NE.AND.EX P0, PT, RZ, UR7, PT, P0 ;  /* 0x00000007ff007c0c */ /* 0x000fe2000bf05300 */
[----:B------:R-:W-:-:S02]  /*22fc0*/  USHF.L.U32 UR11, UR10, UR22, URZ ;  /* 0x000000160a0b7299 */ /* 0x000fc4000800063f */
[----:B------:R-:W-:Y:S01]  /*22fd0*/  USHF.R.U64 UR19, UR18, UR22, UR5 ;  /* 0x0000001612137299 */ /* 0x000fe20008001205 */
[----:B------:R-:W-:Y:S01]  /*22fe0*/  ULDC UR20, c[0x0][0x600] ;  /* 0x0001800000147ab9 */ /* 0x000fe20000000800 */
[----:B------:R-:W-:Y:S02]  /*22ff0*/  USHF.R.U32.HI UR10, URZ, UR22, UR5 ;  /* 0x000000163f0a7299 */ /* 0x000fe40008011605 */
[----:B------:R-:W-:Y:S02]  /*23000*/  UIADD3 UR21, UR20, -0x1, URZ ;  /* 0xffffffff14157890 */ /* 0x000fe4000fffe03f */
[----:B------:R-:W-:Y:S01]  /*23010*/  ULOP3.LUT UR26, URZ, UR11, URZ, 0x33, !UPT ;  /* 0x0000000b3f1a7292 */ /* 0x000fe2000f8e333f */
        /* <DEDUP_REMOVED lines=17> */
.L_x_705:
[----:B------:R-:W-:Y:S01]  /*23130*/  USHF.R.U64 UR6, UR5, UR23, UR10 ;  /* 0x0000001705067299 */ /* 0x000fe2000800120a */
[----:B------:R-:W-:Y:S01]  /*23140*/  IMAD.MOV.U32 R0, RZ, RZ, 0x1 ;  /* 0x00000001ff007424 */ /* 0x000fe200078e00ff */
[----:B------:R-:W-:Y:S01]  /*23150*/  USHF.L.U32 UR25, UR25, UR22, URZ ;  /* 0x0000001619197299 */ /* 0x000fe2000800063f */
[----:B------:R-:W-:Y:S01]  /*23160*/  IMAD.U32 R10, RZ, RZ, UR4 ;  /* 0x00000004ff0a7e24 */ /* 0x000fe2000f8e00ff */
[----:B------:R-:W-:Y:S02]  /*23170*/  ULOP3.LUT UR5, UR18, UR26, URZ, 0xc0, !UPT ;  /* 0x0000001a12057292 */ /* 0x000fe4000f8ec03f */
[----:B------:R-:W-:Y:S02]  /*23180*/  UIADD3 UR7, -UR6, URZ, URZ ;  /* 0x0000003f06077290 */ /* 0x000fe4000fffe13f */
[----:B------:R-:W-:Y:S02]  /*23190*/  UIMAD UR6, UR25, UR6, UR5 ;  /* 0x00000006190672a4 */ /* 0x000fe4000f8e0205 */
[----:B------:R-:W-:-:S02]  /*231a0*/  ULOP3.LUT UR17, UR17, UR21, URZ, 0xc0, !UPT ;  /* 0x0000001511117292 */ /* 0x000fc4000f8ec03f */
[----:B------:R-:W-:Y:S02]  /*231b0*/  UIMAD UR5, UR7, UR24, UR19 ;  /* 0x00000018070572a4 */ /* 0x000fe4000f8e0213 */
[----:B------:R-:W-:Y:S01]  /*231c0*/  UISETP.NE.AND UP0, UPT, UR39, URZ, UPT ;  /* 0x0000003f2700728c */ /* 0x000fe2000bf05270 */
[----:B------:R-:W-:Y:S01]  /*231d0*/  ULDC UR7, c[0x0][0x610] ;  /* 0x0001840000077ab9 */ /* 0x000fe20000000800 */
[----:B------:R-:W-:Y:S02]  /*231e0*/  UIMAD UR5, UR5, UR20, UR17 ;  /* 0x00000014050572a4 */ /* 0x000fe4000f8e0211 */
[----:B------:R-:W-:-:S04]  /*231f0*/  UIMAD UR8, UR6, UR7, UR8 ;  /* 0x00000007060872a4 */ /* 0x000fc8000f8e0208 */
[----:B------:R-:W-:Y:S02]  /*23200*/  USEL UR6, UR5, UR8, !UP0 ;  /* 0x0000000805067287 */ /* 0x000fe4000c000000 */
[----:B------:R-:W-:-:S04]  /*23210*/  USEL UR8, UR8, UR5, !UP0 ;  /* 0x0000000508087287 */ /* 0x000fc8000c000000 */
[----:B------:R-:W-:Y:S02]  /*23220*/  IMAD.U32 R2, RZ, RZ, UR6 ;  /* 0x00000006ff027e24 */ /* 0x000fe4000f8e00ff */
[----:B------:R-:W-:-:S07]  /*23230*/  IMAD.U32 R3, RZ, RZ, UR8 ;  /* 0x00000008ff037e24 */ /* 0x000fce000f8e00ff */
.L_x_703:
[----:B------:R-:W-:-:S08]  /*23240*/  NOP ;  /* 0x0000000000007918 */ /* 0x000fd00000000000 */
[----:B0-----:R-:W0:-:S00]  /*23250*/  USETMAXREG.DEALLOC.CTAPOOL 0x18 ;  /* 0x00000018000079c8 */ /* 0x001e0000080e0500 */
[----:B------:R-:W-:-:S13]  /*23260*/  ISETP.NE.AND P0, PT, RZ, UR9, PT ;  /* 0x00000009ff007c0c */ /* 0x000fda000bf05270 */
[----:B------:R-:W-:Y:S05]  /*23270*/  @P0 EXIT ;  /* 0x000000000000094d */ /* 0x000fea0003800000 */
[----:B0-----:R-:W-:Y:S01]  /*23280*/  LOP3.LUT P0, RZ, R0, 0xff, RZ, 0xc0, !PT ;  /* 0x000000ff00ff7812 */ /* 0x001fe2000780c0ff */
[----:B------:R-:W-:Y:S02]  /*23290*/  IMAD.MOV.U32 R6, RZ, RZ, 0x1 ;  /* 0x00000001ff067424 */ /* 0x000fe400078e00ff */
[----:B------:R-:W-:-:S10]  /*232a0*/  IMAD.MOV.U32 R7, RZ, RZ, RZ ;  /* 0x000000ffff077224 */ /* 0x000fd400078e00ff */
[----:B------:R-:W-:Y:S05]  /*232b0*/  @!P0 BRA `(.L_x_706) ;  /* 0x0000000c006c8947 */ /* 0x000fea0003800000 */
[----:B------:R-:W0:Y:S01]  /*232c0*/  LDC R0, c[0x0][0x28c] ;  /* 0x0000a300ff007b82 */ /* 0x000e220000000800 */
[----:B------:R-:W1:Y:S01]  /*232d0*/  S2R R11, SR_CgaCtaId ;  /* 0x00000000000b7919 */ /* 0x000e620000008800 */
[----:B------:R-:W-:Y:S01]  /*232e0*/  ULDC UR5, c[0x0][0x658] ;  /* 0x0001960000057ab9 */ /* 0x000fe20000000800 */
[----:B------:R-:W-:Y:S01]  /*232f0*/  UMOV UR7, 0xffffffff ;  /* 0xffffffff00077882 */ /* 0x000fe20000000000 */
[----:B------:R-:W-:Y:S01]  /*23300*/  ULDC UR6, c[0x0][0xc] ;  /* 0x0000030000067ab9 */ /* 0x000fe20000000800 */
[----:B------:R-:W-:Y:S01]  /*23310*/  USHF.L.U32 UR9, UR7, UR5, URZ ;  /* 0x0000000507097299 */ /* 0x000fe2000800063f */
[----:B------:R-:W-:Y:S01]  /*23320*/  BSSY B0, `(.L_x_706) ;  /* 0x00000d4000007945 */ /* 0x000fe20003800000 */
[----:B------:R-:W-:Y:S01]  /*23330*/  UMOV UR8, 0x1 ;  /* 0x0000000100087882 */ /* 0x000fe20000000000 */
[----:B------:R-:W-:Y:S01]  /*23340*/  ULDC UR7, c[0x0][0x10] ;  /* 0x0000040000077ab9 */ /* 0x000fe20000000800 */
[----:B------:R-:W-:Y:S01]  /*23350*/  USHF.L.U32 UR5, UR8, UR5, URZ ;  /* 0x0000000508057299 */ /* 0x000fe2000800063f */
[----:B------:R-:W-:Y:S01]  /*23360*/  IMAD.MOV.U32 R8, RZ, RZ, 0x1 ;  /* 0x00000001ff087424 */ /* 0x000fe200078e00ff */
[----:B------:R-:W-:Y:S01]  /*23370*/  UIMAD.WIDE.U32 UR6, UR6, UR7, URZ ;  /* 0x00000007060672a5 */ /* 0x000fe2000f8e003f */
[----:B------:R-:W-:Y:S01]  /*23380*/  IMAD.MOV.U32 R6, RZ, RZ, 0x1 ;  /* 0x00000001ff067424 */ /* 0x000fe200078e00ff */
[----:B------:R-:W-:Y:S01]  /*23390*/  ULDC UR8, c[0x0][0x14] ;  /* 0x0000050000087ab9 */ /* 0x000fe20000000800 */
[----:B------:R-:W-:Y:S01]  /*233a0*/  IMAD.MOV.U32 R7, RZ, RZ, RZ ;  /* 0x000000ffff077224 */ /* 0x000fe200078e00ff */
[----:B------:R-:W-:-:S02]  /*233b0*/  UIMAD.WIDE.U32 UR20, UR6, UR8, URZ ;  /* 0x00000008061472a5 */ /* 0x000fc4000f8e003f */
[----:B------:R-:W-:Y:S01]  /*233c0*/  UIMAD UR7, UR7, UR8, URZ ;  /* 0x00000008070772a4 */ /* 0x000fe2000f8e023f */
[----:B------:R-:W-:Y:S01]  /*233d0*/  ULDC UR4, c[0x0][0x600] ;  /* 0x0001800000047ab9 */ /* 0x000fe20000000800 */
[----:B------:R-:W-:Y:S02]  /*233e0*/  ULOP3.LUT UR24, UR38, 0x2, URZ, 0xfc, !UPT ;  /* 0x0000000226187892 */ /* 0x000fe4000f8efc3f */
[----:B------:R-:W-:Y:S01]  /*233f0*/  UIADD3 UR4, UR4, -0x1, URZ ;  /* 0xffffffff04047890 */ /* 0x000fe2000fffe03f */
[----:B0-----:R-:W-:Y:S01]  /*23400*/  IADD3 R0, R0, 0x1f, RZ ;  /* 0x0000001f00007810 */ /* 0x001fe20007ffe0ff */
[----:B------:R-:W-:Y:S02]  /*23410*/  ULOP3.LUT UR6, URZ, UR9, URZ, 0x33, !UPT ;  /* 0x000000093f067292 */ /* 0x000fe4000f8e333f */
[----:B------:R-:W-:Y:S01]  /*23420*/  UIADD3 UR7, UR21, UR7, URZ ;  /* 0x0000000715077290 */ /* 0x000fe2000fffe03f */
[----:B------:R-:W-:Y:S01]  /*23430*/  SHF.R.S32.HI R5, RZ, 0x1f, R0 ;  /* 0x0000001fff057819 */ /* 0x000fe20000011400 */
[----:B------:R-:W-:-:S03]  /*23440*/  ULDC.64 UR22, c[0x0][0x198] ;  /* 0x0000660000167ab9 */ /* 0x000fc60000000a00 */
[----:B------:R-:W-:Y:S02]  /*23450*/  LEA.HI R0, R5, R0, RZ, 0x5 ;  /* 0x0000000005007211 */ /* 0x000fe400078f28ff */
[----:B-1----:R-:W-:Y:S02]  /*23460*/  LOP3.LUT R11, R11, 0x1, RZ, 0xc0, !PT ;  /* 0x000000010b0b7812 */ /* 0x002fe400078ec0ff */
[----:B------:R-:W-:-:S05]  /*23470*/  SHF.R.S32.HI R0, RZ, 0x5, R0 ;  /* 0x00000005ff007819 */ /* 0x000fca0000011400 */
[----:B------:R-:W-:-:S07]  /*23480*/  VIADD R16, R0, 0x1 ;  /* 0x0000000100107836 */ /* 0x000fce0000000000 */
.L_x_717:
[----:B------:R-:W-:-:S03]  /*23490*/  UMOV UR8, 0xffffffff ;  /* 0xffffffff00087882 */ /* 0x000fc60000000000 */
[----:B------:R-:W-:Y:S05]  /*234a0*/  BRA.DIV UR8, `(.L_x_707) ;  /* 0x0000001208047947 */ /* 0x000fea000b800000 */
[----:B------:R-:W-:-:S13]  /*234b0*/  ELECT P6, URZ, PT ;  /* 0x00000000003f782f */ /* 0x000fda00038c0000 */
.L_x_729:
[----:B------:R-:W0:Y:S01]  /*234c0*/  LDC R4, c[0x0][0x28c] ;  /* 0x0000a300ff047b82 */ /* 0x000e220000000800 */
[----:B------:R-:W-:Y:S01]  /*234d0*/  BSSY B1, `(.L_x_708) ;  /* 0x000003c000017945 */ /* 0x000fe20003800000 */
[----:B0-----:R-:W-:-:S13]  /*234e0*/  ISETP.LT.OR P6, PT, R4, 0x1, !P6 ;  /* 0x000000010400780c */ /* 0x001fda00077c1670 */
[----:B------:R-:W-:Y:S05]  /*234f0*/  @P6 BRA `(.L_x_709) ;  /* 0x0000000000e46947 */ /* 0x000fea0003800000 */
[----:B------:R-:W-:Y:S02]  /*23500*/  IMAD R5, R2, 0x2, R11 ;  /* 0x0000000202057824 */ /* 0x000fe400078e020b */
[----:B------:R-:W-:Y:S02]  /*23510*/  IMAD R2, R3, 0x180, RZ ;  /* 0x0000018003027824 */ /* 0x000fe400078e02ff */
[----:B------:R-:W-:Y:S02]  /*23520*/  IMAD R5, R5, 0x70, RZ ;  /* 0x0000007005057824 */ /* 0x000fe400078e02ff */
[----:B------:R-:W-:Y:S02]  /*23530*/  IMAD.MOV.U32 R13, RZ, RZ, RZ ;  /* 0x000000ffff0d7224 */ /* 0x000fe400078e00ff */
[----:B------:R-:W-:Y:S02]  /*23540*/  IMAD.MOV.U32 R4, RZ, RZ, R16 ;  /* 0x000000ffff047224 */ /* 0x000fe400078e0010 */
[----:B------:R-:W-:-:S02]  /*23550*/  IMAD.MOV.U32 R3, RZ, RZ, R6 ;  /* 0x000000ffff037224 */ /* 0x000fc400078e0006 */
[----:B------:R-:W-:-:S07]  /*23560*/  IMAD.MOV.U32 R12, RZ, RZ, R7 ;  /* 0x000000ffff0c7224 */ /* 0x000fce00078e0007 */
.L_x_712:
[----:B------:R-:W0:Y:S01]  /*23570*/  S2R R14, SR_CgaCtaId ;  /* 0x00000000000e7919 */ /* 0x000e220000008800 */
[----:B------:R-:W-:-:S04]  /*23580*/  MOV R9, 0x400 ;  /* 0x0000040000097802 */ /* 0x000fc80000000f00 */
[----:B0-----:R-:W-:Y:S02]  /*23590*/  LEA R9, R14, R9, 0x18 ;  /* 0x000000090e097211 */ /* 0x001fe400078ec0ff */
[----:B------:R-:W-:-:S03]  /*235a0*/  SHF.L.U32 R14, R3, 0x1f, RZ ;  /* 0x0000001f030e7819 */ /* 0x000fc600000006ff */
[----:B------:R-:W-:-:S04]  /*235b0*/  IMAD R15, R12, 0x8, R9 ;  /* 0x000000080c0f7824 */ /* 0x000fc800078e0209 */
[----:B------:R-:W0:Y:S02]  /*235c0*/  SYNCS.PHASECHK.TRANS64.TRYWAIT P0, [R15+URZ+0x28], R14 ;  /* 0x0000280e0f0075a7 */ /* 0x000e24000800017f */
[----:B0-----:R-:W-:Y:S05]  /*235d0*/  @!P0 BRA `(.L_x_710) ;  /* 0x0000000c00d88947 */ /* 0x001fea0003800000 */
.L_x_730:
[----:B------:R-:W1:Y:S01]  /*235e0*/  S2R R17, SR_TID.X ;  /* 0x0000000000117919 */ /* 0x000e620000002100 */
[----:B------:R-:W-:-:S04]  /*235f0*/  UPRMT UR8, UR24, 0x9910, URZ ;  /* 0x0000991018087896 */ /* 0x000fc8000800003f */
[----:B------:R-:W-:Y:S01]  /*23600*/  UISETP.NE.AND UP0, UPT, UR8, 0x2, UPT ;  /* 0x000000020800788c */ /* 0x000fe2000bf05270 */
[----:B-1----:R-:W-:-:S13]  /*23610*/  LOP3.LUT P0, RZ, R17, 0x7f, RZ, 0xc0, !PT ;  /* 0x0000007f11ff7812 */ /* 0x002fda000780c0ff */
[----:B0-----:R-:W0:Y:S02]  /*23620*/  @!P0 LDC R14, c[0x0][0x500] ;  /* 0x00014000ff0e8b82 */ /* 0x001e240000000800 */
[----:B0-----:R0:W-:Y:S01]  /*23630*/  @!P0 SYNCS.ARRIVE.TRANS64 RZ, [R15+URZ], R14 ;  /* 0x0000000e0fff89a7 */ /* 0x0011e2000800003f */
[----:B------:R-:W-:-:S13]  /*23640*/  PLOP3.LUT P0, PT, PT, PT, UP0, 0x80, 0x0 ;  /* 0x000000000000781c */ /* 0x000fda0003f0f008 */
[----:B0-----:R-:W-:Y:S05]  /*23650*/  @P0 BRA `(.L_x_711) ;  /* 0x0000000000040947 */ /* 0x001fea0003800000 */
[----:B------:R-:W-:Y:S01]  /*23660*/  BPT.TRAP 0x1 ;  /* 0x000000040000795c */ /* 0x000fe20000300000 */
.L_x_711:
[----:B------:R-:W-:Y:S01]  /*23670*/  IMAD R14, R12, 0x6000, R9 ;  /* 0x000060000c0e7824 */ /* 0x000fe200078e0209 */
[----:B------:R-:W-:Y:S01]  /*23680*/  R2UR UR18, R2 ;  /* 0x00000000021272ca */ /* 0x000fe200000e0000 */
[----:B------:R-:W-:Y:S01]  /*23690*/  VIADD R4, R4, 0xffffffff ;  /* 0xffffffff04047836 */ /* 0x000fe20000000000 */
[----:B------:R-:W-:Y:S01]  /*236a0*/  R2UR UR9, R15 ;  /* 0x000000000f0972ca */ /* 0x000fe200000e0000 */
[----:B------:R-:W-:Y:S01]  /*236b0*/  UIADD3 UR14, UP0, UR22, 0xf0, URZ ;  /* 0x000000f0160e7890 */ /* 0x000fe2000ff1e03f */
[----:B------:R-:W-:Y:S01]  /*236c0*/  R2UR UR8, R14 ;  /* 0x000000000e0872ca */ /* 0x000fe200000e0000 */
[----:B------:R-:W-:Y:S01]  /*236d0*/  IMAD R14, R12, 0x2, R11 ;  /* 0x000000020c0e7824 */ /* 0x000fe200078e020b */
[----:B------:R-:W-:Y:S01]  /*236e0*/  R2UR UR10, R13 ;  /* 0x000000000d0a72ca */ /* 0x000fe200000e0000 */
[----:B------:R-:W-:Y:S01]  /*236f0*/  UIADD3 UR26, UP1, UR22, 0x1f0, URZ ;  /* 0x000001f0161a7890 */ /* 0x000fe2000ff3e03f */
[----:B------:R-:W-:Y:S01]  /*23700*/  R2UR UR12, R10 ;  /* 0x000000000a0c72ca */ /* 0x000fe200000e0000 */
[----:B------:R-:W-:Y:S01]  /*23710*/  IMAD R14, R14, 0xe00, RZ ;  /* 0x00000e000e0e7824 */ /* 0x000fe200078e02ff */
[----:B------:R-:W-:Y:S01]  /*23720*/  R2UR UR19, R5 ;  /* 0x00000000051372ca */ /* 0x000fe200000e0000 */
[----:B------:R-:W-:Y:S01]  /*23730*/  UIADD3.X UR15, URZ, UR23, URZ, UP0, !UPT ;  /* 0x000000173f0f7290 */ /* 0x000fe200087fe43f */
[----:B------:R-:W-:Y:S01]  /*23740*/  ISETP.GT.AND P1, PT, R4, 0x1, PT ;  /* 0x000000010400780c */ /* 0x000fe20003f24270 */
[----:B------:R-:W-:Y:S01]  /*23750*/  IMAD R14, R14, 0x2, R9 ;  /* 0x000000020e0e7824 */ /* 0x000fe200078e0209 */
[----:B------:R-:W-:Y:S01]  /*23760*/  UIADD3.X UR27, URZ, UR23, URZ, UP1, !UPT ;  /* 0x000000173f1b7290 */ /* 0x000fe20008ffe43f */
[----:B------:R-:W-:Y:S01]  /*23770*/  VIADD R12, R12, 0x1 ;  /* 0x000000010c0c7836 */ /* 0x000fe20000000000 */
[----:B------:R-:W-:Y:S01]  /*23780*/  UMOV UR16, 0x0 ;  /* 0x0000000000107882 */ /* 0x000fe20000000000 */
[----:B------:R-:W-:Y:S01]  /*23790*/  UIADD3 UR8, UR8, 0x100, URZ ;  /* 0x0000010008087890 */ /* 0x000fe2000fffe03f */
[----:B------:R-:W-:Y:S01]  /*237a0*/  R2UR UR11, R14 ;  /* 0x000000000e0b72ca */ /* 0x000fe200000e0000 */
[----:B------:R-:W-:Y:S01]  /*237b0*/  UMOV UR17, 0x10000000 ;  /* 0x1000000000117882 */ /* 0x000fe20000000000 */
[----:B------:R-:W-:Y:S01]  /*237c0*/  ISETP.NE.AND P0, PT, R12, 0x5, PT ;  /* 0x000000050c00780c */ /* 0x000fe20003f05270 */
[----:B------:R-:W-:Y:S01]  /*237d0*/  UMOV UR25, 0x30000 ;  /* 0x0003000000197882 */ /* 0x000fe20000000000 */
[----:B------:R-:W-:-:S02]  /*237e0*/  VIADD R13, R13, 0x20 ;  /* 0x000000200d0d7836 */ /* 0x000fc40000000000 */
[----:B------:R-:W-:Y:S02]  /*237f0*/  SEL R14, RZ, 0x1, P0 ;  /* 0x00000001ff0e7807 */ /* 0x000fe40000000000 */
[----:B------:R-:W-:Y:S02]  /*23800*/  SEL R12, R12, RZ, P0 ;  /* 0x000000ff0c0c7207 */ /* 0x000fe40000000000 */
[----:B------:R-:W-:-:S03]  /*23810*/  LOP3.LUT R3, R3, R14, RZ, 0x3c, !PT ;  /* 0x0000000e03037212 */ /* 0x000fc600078e3cff */
[----:B------:R-:W-:-:S03]  /*23820*/  UIADD3 UR13, UR11, 0x1e100, URZ ;  /* 0x0001e1000b0d7890 */ /* 0x000fc6000fffe03f */
[----:B------:R-:W-:Y:S02]  /*23830*/  UMOV UR11, UR18 ;  /* 0x00000012000b7c82 */ /* 0x000fe40008000000 */
[----:B------:R0:W-:Y:S02]  /*23840*/  UTMALDG.3D [UR8], [UR14], desc[UR16] ;  /* 0x000010080e0075b4 */ /* 0x0001e40008011000 */
[----:B0-----:R-:W-:Y:S01]  /*23850*/  UMOV UR8, UR13 ;  /* 0x0000000d00087c82 */ /* 0x001fe20008000000 */
[----:B------:R-:W-:Y:S02]  /*23860*/  UMOV UR11, UR19 ;  /* 0x00000013000b7c82 */ /* 0x000fe40008000000 */
[----:B------:R0:W-:Y:S02]  /*23870*/  UTMALDG.3D.MULTICAST [UR8], [UR26], UR25, desc[UR16] ;  /* 0x000010081a0073b4 */ /* 0x0001e40008011819 */
[----:B0-----:R-:W-:Y:S05]  /*23880*/  @P1 BRA `(.L_x_712) ;  /* 0xfffffffc00381947 */ /* 0x001fea000383ffff */
.L_x_709:
[----:B------:R-:W-:Y:S05]  /*23890*/  BSYNC B1 ;  /* 0x0000000000017941 */ /* 0x000fea0003800000 */
.L_x_708:
[----:B------:R-:W2:Y:S01]  /*238a0*/  LDL.LU R15, [R1+0x220] ;  /* 0x00022000010f7983 */ /* 0x000ea20000300800 */
[----:B------:R-:W-:Y:S01]  /*238b0*/  LOP3.LUT P0, RZ, R8, 0xff, RZ, 0xc0, !PT ;  /* 0x000000ff08ff7812 */ /* 0x000fe2000780c0ff */
[C---:B------:R-:W-:Y:S01]  /*238c0*/  IMAD.IADD R4, R0.reuse, 0x1, R7 ;  /* 0x0000000100047824 */ /* 0x040fe200078e0207 */
[----:B------:R-:W-:Y:S01]  /*238d0*/  ULDC.64 UR8, c[0x0][0x650] ;  /* 0x0001940000087ab9 */ /* 0x000fe20000000a00 */
[----:B------:R-:W3:Y:S01]  /*238e0*/  LDL.LU R14, [R1+0x224] ;  /* 0x00022400010e7983 */ /* 0x000ee20000300800 */
[----:B------:R-:W-:Y:S01]  /*238f0*/  ISETP.GE.U32.AND P1, PT, R0, 0x5, PT ;  /* 0x000000050000780c */ /* 0x000fe20003f26070 */
[----:B------:R-:W-:Y:S01]  /*23900*/  BSSY B1, `(.L_x_713) ;  /* 0x0000073000017945 */ /* 0x000fe20003800000 */
[----:B------:R-:W-:Y:S01]  /*23910*/  IMAD.MOV.U32 R10, RZ, RZ, -0x1 ;  /* 0xffffffffff0a7424 */ /* 0x000fe200078e00ff */
[----:B------:R-:W-:-:S06]  /*23920*/  PRMT R8, RZ, 0x7610, R8 ;  /* 0x00007610ff087816 */ /* 0x000fcc0000000008 */
[----:B------:R-:W0:Y:S01]  /*23930*/  @P0 S2R R3, SR_CgaCtaId ;  /* 0x0000000000030919 */ /* 0x000e220000008800 */
[----:B------:R-:W-:-:S04]  /*23940*/  @P0 MOV R2, 0x400 ;  /* 0x0000040000020802 */ /* 0x000fc80000000f00 */
[----:B0-----:R-:W-:-:S04]  /*23950*/  @P0 LEA R2, R3, R2, 0x18 ;  /* 0x0000000203020211 */ /* 0x001fc800078ec0ff */
[----:B------:R0:W-:Y:S01]  /*23960*/  @P0 SYNCS.ARRIVE.TRANS64.A1T0 RZ, [R2+URZ+0x68], RZ ;  /* 0x000068ff02ff09a7 */ /* 0x0001e2000810003f */
[----:B------:R-:W-:-:S04]  /*23970*/  ISETP.GT.U32.AND P0, PT, R4, 0x4, PT ;  /* 0x000000040400780c */ /* 0x000fc80003f04070 */
[----:B------:R-:W-:Y:S01]  /*23980*/  ISETP.LT.U32.AND P0, PT, R0, 0x5, P0 ;  /* 0x000000050000780c */ /* 0x000fe20000701070 */
[----:B0-----:R-:W-:-:S04]  /*23990*/  IMAD.WIDE.U32 R2, R4, -0x33333333, RZ ;  /* 0xcccccccd04027825 */ /* 0x001fc800078e00ff */
[----:B------:R-:W-:Y:S01]  /*239a0*/  IMAD.MOV.U32 R2, RZ, RZ, -0x1 ;  /* 0xffffffffff027424 */ /* 0x000fe200078e00ff */
[----:B------:R-:W-:Y:S02]  /*239b0*/  SHF.R.U32.HI R5, RZ, 0x2, R3 ;  /* 0x00000002ff057819 */ /* 0x000fe40000011603 */
[----:B------:R-:W-:-:S03]  /*239c0*/  SEL R3, RZ, 0x1, !P0 ;  /* 0x00000001ff037807 */ /* 0x000fc60004000000 */
[--C-:B------:R-:W-:Y:S01]  /*239d0*/  IMAD R7, R5, -0x5, R4.reuse ;  /* 0xfffffffb05077824 */ /* 0x100fe200078e0204 */
[----:B------:R-:W-:Y:S02]  /*239e0*/  LOP3.LUT R6, R6, R3, RZ, 0x3c, !PT ;  /* 0x0000000306067212 */ /* 0x000fe400078e3cff */
[----:B------:R-:W-:Y:S02]  /*239f0*/  MOV R3, 0xffffffff ;  /* 0xffffffff00037802 */ /* 0x000fe40000000f00 */
[----:B------:R-:W-:Y:S02]  /*23a00*/  @P1 LOP3.LUT R6, R6, 0x1, R5, 0x78, !PT ;  /* 0x0000000106061812 */ /* 0x000fe400078e7805 */
[----:B------:R-:W-:Y:S02]  /*23a10*/  PRMT R4, RZ, 0x7610, R4 ;  /* 0x00007610ff047816 */ /* 0x000fe40000000004 */
[----:B---3--:R-:W-:-:S04]  /*23a20*/  IADD3 R14, P0, R14, UR20, RZ ;  /* 0x000000140e0e7c10 */ /* 0x008fc8000ff1e0ff */
[----:B--2---:R-:W-:Y:S01]  /*23a30*/  IADD3.X R15, R15, UR7, RZ, P0, !PT ;  /* 0x000000070f0f7c10 */ /* 0x004fe200087fe4ff */
[----:B------:R0:W-:Y:S01]  /*23a40*/  STL [R1+0x224], R14 ;  /* 0x0002240e01007387 */ /* 0x0001e20000100800 */
[----:B------:R-:W-:-:S03]  /*23a50*/  ISETP.GE.U32.AND P0, PT, R14, UR8, PT ;  /* 0x000000080e007c0c */ /* 0x000fc6000bf06070 */
[----:B------:R0:W-:Y:S01]  /*23a60*/  STL [R1+0x220], R15 ;  /* 0x0002200f01007387 */ /* 0x0001e20000100800 */
[----:B------:R-:W-:-:S13]  /*23a70*/  ISETP.GE.U32.AND.EX P0, PT, R15, UR9, PT, P0 ;  /* 0x000000090f007c0c */ /* 0x000fda000bf06100 */
[----:B0-----:R-:W-:Y:S05]  /*23a80*/  @P0 BRA `(.L_x_714) ;  /* 0x0000000400680947 */ /* 0x001fea0003800000 */
[----:B------:R-:W0:Y:S01]  /*23a90*/  S2UR UR8, SR_CTAID.X ;  /* 0x00000000000879c3 */ /* 0x000e220000002500 */
[----:B------:R-:W-:Y:S01]  /*23aa0*/  ULDC.64 UR10, c[0x0][0x628] ;  /* 0x00018a00000a7ab9 */ /* 0x000fe20000000a00 */
[----:B------:R-:W-:Y:S01]  /*23ab0*/  ULDC UR9, c[0x0][0x150] ;  /* 0x0000540000097ab9 */ /* 0x000fe20000000800 */
[----:B------:R-:W-:Y:S01]  /*23ac0*/  ISETP.NE.U32.AND P0, PT, RZ, UR10, PT ;  /* 0x0000000aff007c0c */ /* 0x000fe2000bf05070 */
[----:B------:R-:W-:Y:S01]  /*23ad0*/  ULDC UR12, c[0x0][0x630] ;  /* 0x00018c00000c7ab9 */ /* 0x000fe20000000800 */
[----:B------:R-:W-:Y:S01]  /*23ae0*/  ULDC UR14, c[0x0][0x154] ;  /* 0x00005500000e7ab9 */ /* 0x000fe20000000800 */
[----:B------:R-:W-:Y:S01]  /*23af0*/  IMAD.MOV.U32 R3, RZ, RZ, R15 ;  /* 0x000000ffff037224 */ /* 0x000fe200078e000f */
[----:B------:R-:W-:Y:S01]  /*23b00*/  ISETP.NE.AND.EX P0, PT, RZ, UR11, PT, P0 ;  /* 0x0000000bff007c0c */ /* 0x000fe2000bf05300 */
[----:B------:R-:W1:Y:S01]  /*23b10*/  S2UR UR13, SR_CTAID.Y ;  /* 0x00000000000d79c3 */ /* 0x000e620000002600 */
[----:B0-----:R-:W-:-:S05]  /*23b20*/  I2FP.F32.U32 R2, UR8 ;  /* 0x0000000800027c45 */ /* 0x001fca0008201000 */
[----:B------:R-:W-:Y:S01]  /*23b30*/  FMUL R9, R2, UR9 ;  /* 0x0000000902097c20 */ /* 0x000fe20008400000 */
[----:B------:R-:W-:Y:S01]  /*23b40*/  IMAD.MOV.U32 R2, RZ, RZ, R14 ;  /* 0x000000ffff027224 */ /* 0x000fe200078e000e */
[----:B-1----:R-:W-:-:S04]  /*23b50*/  I2FP.F32.U32 R12, UR13 ;  /* 0x0000000d000c7c45 */ /* 0x002fc80008201000 */
[----:B------:R-:W0:Y:S01]  /*23b60*/  F2I.U32.TRUNC.NTZ R9, R9 ;  /* 0x0000000900097305 */ /* 0x000e22000020f000 */
[----:B------:R-:W-:Y:S05]  /*23b70*/  @!P0 BRA `(.L_x_715) ;  /* 0x0000000000288947 */ /* 0x000fea0003800000 */
[----:B------:R-:W-:Y:S02]  /*23b80*/  ULDC UR9, c[0x0][0x634] ;  /* 0x00018d0000097ab9 */ /* 0x000fe40000000800 */
[----:B------:R-:W-:-:S05]  /*23b90*/  IADD3 R3, P0, R14, UR9, RZ ;  /* 0x000000090e037c10 */ /* 0x000fca000ff1e0ff */
[----:B------:R-:W-:-:S04]  /*23ba0*/  IMAD.X R13, RZ, RZ, R15, P0 ;  /* 0x000000ffff0d7224 */ /* 0x000fc800000e060f */
[----:B------:R-:W-:-:S04]  /*23bb0*/  IMAD.WIDE.U32 R4, R13, UR10, RZ ;  /* 0x0000000a0d047c25 */ /* 0x000fc8000f8e00ff */
[----:B------:R-:W-:-:S04]  /*23bc0*/  IMAD.WIDE.U32 R4, P0, R3, UR11, R4 ;  /* 0x0000000b03047c25 */ /* 0x000fc8000f800004 */
[----:B------:R-:W-:-:S04]  /*23bd0*/  IMAD.WIDE.U32 R2, R3, UR10, RZ ;  /* 0x0000000a03027c25 */ /* 0x000fc8000f8e00ff */
[----:B------:R-:W-:Y:S01]  /*23be0*/  IMAD.MOV.U32 R2, RZ, RZ, R5 ;  /* 0x000000ffff027224 */ /* 0x000fe200078e0005 */
[----:B------:R-:W-:Y:S01]  /*23bf0*/  IADD3 RZ, P1, R3, R4, RZ ;  /* 0x0000000403ff7210 */ /* 0x000fe20007f3e0ff */
[----:B------:R-:W-:-:S04]  /*23c00*/  IMAD.X R3, RZ, RZ, RZ, P0 ;  /* 0x000000ffff037224 */ /* 0x000fc800000e06ff */
[----:B------:R-:W-:-:S08]  /*23c10*/  IMAD.WIDE.U32.X R2, R13, UR11, R2, P1 ;  /* 0x0000000b0d027c25 */ /* 0x000fd000088e0402 */
.L_x_715:
[--C-:B------:R-:W-:Y:S01]  /*23c20*/  SHF.R.U64 R10, R2, UR12, R3.reuse ;  /* 0x0000000c020a7c19 */ /* 0x100fe20008001203 */
[----:B------:R-:W-:Y:S01]  /*23c30*/  ULDC.64 UR10, c[0x0][0x620] ;  /* 0x00018800000a7ab9 */ /* 0x000fe20000000a00 */
[----:B------:R-:W-:Y:S01]  /*23c40*/  SHF.R.U32.HI R2, RZ, UR12, R3 ;  /* 0x0000000cff027c19 */ /* 0x000fe20008011603 */
[----:B------:R-:W-:Y:S01]  /*23c50*/  FMUL R12, R12, UR14 ;  /* 0x0000000e0c0c7c20 */ /* 0x000fe20008400000 */
[----:B------:R-:W-:Y:S01]  /*23c60*/  IADD3 R13, P0, RZ, -R10, RZ ;  /* 0x8000000aff0d7210 */ /* 0x000fe20007f1e0ff */
[----:B------:R-:W-:Y:S01]  /*23c70*/  IMAD.MOV.U32 R3, RZ, RZ, R15 ;  /* 0x000000ffff037224 */ /* 0x000fe200078e000f */
[----:B------:R-:W-:Y:S01]  /*23c80*/  ULDC.64 UR14, c[0x0][0x640] ;  /* 0x00019000000e7ab9 */ /* 0x000fe20000000a00 */
[----:B0-----:R-:W-:Y:S02]  /*23c90*/  R2UR UR9, R9 ;  /* 0x00000000090972ca */ /* 0x001fe400000e0000 */
[----:B------:R-:W-:Y:S01]  /*23ca0*/  IMAD.X R2, RZ, RZ, ~R2, P0 ;  /* 0x000000ffff027224 */ /* 0x000fe200000e0e02 */
[----:B------:R-:W0:Y:S01]  /*23cb0*/  F2I.U32.TRUNC.NTZ R12, R12 ;  /* 0x0000000c000c7305 */ /* 0x000e22000020f000 */
[----:B------:R-:W-:-:S02]  /*23cc0*/  ISETP.NE.U32.AND P0, PT, RZ, UR14, PT ;  /* 0x0000000eff007c0c */ /* 0x000fc4000bf05070 */
[----:B------:R-:W-:Y:S02]  /*23cd0*/  IMAD R2, R2, UR10, RZ ;  /* 0x0000000a02027c24 */ /* 0x000fe4000f8e02ff */
[----:B------:R-:W-:Y:S02]  /*23ce0*/  ISETP.NE.AND.EX P0, PT, RZ, UR15, PT, P0 ;  /* 0x0000000fff007c0c */ /* 0x000fe4000bf05300 */
[----:B------:R-:W-:Y:S02]  /*23cf0*/  IMAD R5, R13, UR11, R2 ;  /* 0x0000000b0d057c24 */ /* 0x000fe4000f8e0202 */
[----:B------:R-:W-:-:S04]  /*23d00*/  IMAD.MOV.U32 R2, RZ, RZ, R14 ;  /* 0x000000ffff027224 */ /* 0x000fc800078e000e */
[----:B------:R-:W-:Y:S01]  /*23d10*/  IMAD.WIDE.U32 R2, R13, UR10, R2 ;  /* 0x0000000a0d027c25 */ /* 0x000fe2000f8e0002 */
[----:B------:R-:W-:Y:S01]  /*23d20*/  ULDC UR10, c[0x0][0x618] ;  /* 0x00018600000a7ab9 */ /* 0x000fe20000000800 */
[----:B0-----:R-:W-:Y:S02]  /*23d30*/  R2UR UR11, R12 ;  /* 0x000000000c0b72ca */ /* 0x001fe400000e0000 */
[----:B------:R-:W-:-:S05]  /*23d40*/  IMAD.IADD R3, R3, 0x1, R5 ;  /* 0x0000000103037824 */ /* 0x000fca00078e0205 */
[--C-:B------:R-:W-:Y:S02]  /*23d50*/  SHF.R.U64 R9, R2, UR10, R3.reuse ;  /* 0x0000000a02097c19 */ /* 0x100fe40008001203 */
[----:B------:R-:W-:Y:S01]  /*23d60*/  SHF.R.U32.HI R2, RZ, UR10, R3 ;  /* 0x0000000aff027c19 */ /* 0x000fe20008011603 */
[----:B------:R-:W-:-:S03]  /*23d70*/  ULDC UR10, c[0x0][0x608] ;  /* 0x00018200000a7ab9 */ /* 0x000fc60000000800 */
[--C-:B------:R-:W-:Y:S02]  /*23d80*/  SHF.R.U64 R12, R9, UR10, R2.reuse ;  /* 0x0000000a090c7c19 */ /* 0x100fe40008001202 */
[----:B------:R-:W-:Y:S01]  /*23d90*/  SHF.R.U32.HI R3, RZ, UR10, R2 ;  /* 0x0000000aff037c19 */ /* 0x000fe20008011602 */
[----:B------:R-:W-:-:S03]  /*23da0*/  ULDC UR10, c[0x0][0x658] ;  /* 0x00019600000a7ab9 */ /* 0x000fc60000000800 */
[--C-:B------:R-:W-:Y:S02]  /*23db0*/  SHF.R.U64 R13, R12, UR10, R3.reuse ;  /* 0x0000000a0c0d7c19 */ /* 0x100fe40008001203 */
[----:B------:R-:W-:-:S03]  /*23dc0*/  SHF.R.U32.HI R14, RZ, UR10, R3 ;  /* 0x0000000aff0e7c19 */ /* 0x000fc60008011603 */
[----:B------:R-:W-:Y:S02]  /*23dd0*/  IMAD.MOV.U32 R2, RZ, RZ, R13 ;  /* 0x000000ffff027224 */ /* 0x000fe400078e000d */
[----:B------:R-:W-:Y:S01]  /*23de0*/  IMAD.MOV.U32 R3, RZ, RZ, R14 ;  /* 0x000000ffff037224 */ /* 0x000fe200078e000e */
[----:B------:R-:W-:Y:S06]  /*23df0*/  @!P0 BRA `(.L_x_716) ;  /* 0x0000000000288947 */ /* 0x000fec0003800000 */
        /* <DEDUP_REMOVED lines=10> */
.L_x_716:
[----:B------:R-:W-:Y:S01]  /*23ea0*/  ULDC UR10, c[0x0][0x648] ;  /* 0x00019200000a7ab9 */ /* 0x000fe20000000800 */
[----:B------:R-:W-:Y:S01]  /*23eb0*/  UISETP.NE.AND UP0, UPT, UR39, URZ, UPT ;  /* 0x0000003f2700728c */ /* 0x000fe2000bf05270 */
[----:B------:R-:W-:Y:S01]  /*23ec0*/  SHF.R.U64 R3, R2, UR10, R3 ;  /* 0x0000000a02037c19 */ /* 0x000fe20008001203 */
[----:B------:R-:W-:Y:S01]  /*23ed0*/  ULDC UR10, c[0x0][0x638] ;  /* 0x00018e00000a7ab9 */ /* 0x000fe20000000800 */
[----:B------:R-:W-:Y:S01]  /*23ee0*/  UIADD3 UR11, -UR11, URZ, URZ ;  /* 0x0000003f0b0b7290 */ /* 0x000fe2000fffe13f */
[----:B------:R-:W-:Y:S02]  /*23ef0*/  LOP3.LUT R12, R12, UR6, RZ, 0xc0, !PT ;  /* 0x000000060c0c7c12 */ /* 0x000fe4000f8ec0ff */
[----:B------:R-:W-:Y:S02]  /*23f00*/  IADD3 R2, -R3, RZ, RZ ;  /* 0x000000ff03027210 */ /* 0x000fe40007ffe1ff */
[----:B------:R-:W-:Y:S01]  /*23f10*/  LOP3.LUT R4, R9, UR4, RZ, 0xc0, !PT ;  /* 0x0000000409047c12 */ /* 0x000fe2000f8ec0ff */
[----:B------:R-:W-:Y:S01]  /*23f20*/  IMAD R12, R3, UR5, R12 ;  /* 0x00000005030c7c24 */ /* 0x000fe2000f8e020c */
[----:B------:R-:W-:Y:S01]  /*23f30*/  PLOP3.LUT P0, PT, PT, PT, UP0, 0x40, 0x0 ;  /* 0x000000000000781c */ /* 0x000fe20003f0e808 */
[----:B------:R-:W-:Y:S01]  /*23f40*/  IMAD R13, R2, UR10, R13 ;  /* 0x0000000a020d7c24 */ /* 0x000fe2000f8e020d */
[----:B------:R-:W-:Y:S01]  /*23f50*/  UIADD3 UR10, -UR9, URZ, URZ ;  /* 0x0000003f090a7290 */ /* 0x000fe2000fffe13f */
[----:B------:R-:W-:-:S02]  /*23f60*/  PLOP3.LUT P1, PT, PT, PT, UP0, 0x40, 0x0 ;  /* 0x000000000000781c */ /* 0x000fc40003f2e808 */
[----:B------:R-:W-:Y:S02]  /*23f70*/  ULDC UR9, c[0x0][0x144] ;  /* 0x0000510000097ab9 */ /* 0x000fe40000000800 */
[----:B------:R-:W-:-:S03]  /*23f80*/  UIMAD UR8, UR9, UR10, UR8 ;  /* 0x0000000a090872a4 */ /* 0x000fc6000f8e0208 */
[----:B------:R-:W-:Y:S02]  /*23f90*/  ULDC UR9, c[0x0][0x148] ;  /* 0x0000520000097ab9 */ /* 0x000fe40000000800 */
[----:B------:R-:W-:-:S03]  /*23fa0*/  @UP0 UIMAD UR8, UR9, UR11, UR13 ;  /* 0x0000000b090802a4 */ /* 0x000fc6000f8e020d */
[----:B------:R-:W-:Y:S02]  /*23fb0*/  ULDC UR9, c[0x0][0x600] ;  /* 0x0001800000097ab9 */ /* 0x000fe40000000800 */
[----:B------:R-:W-:Y:S02]  /*23fc0*/  IMAD R4, R13, UR9, R4 ;  /* 0x000000090d047c24 */ /* 0x000fe4000f8e0204 */
[----:B------:R-:W-:Y:S01]  /*23fd0*/  IMAD.U32 R3, RZ, RZ, UR8 ;  /* 0x00000008ff037e24 */ /* 0x000fe2000f8e00ff */
[----:B------:R-:W-:-:S03]  /*23fe0*/  ULDC UR8, c[0x0][0x610] ;  /* 0x0001840000087ab9 */ /* 0x000fc60000000800 */
[----:B------:R-:W-:-:S05]  /*23ff0*/  IMAD R3, R12, UR8, R3 ;  /* 0x000000080c037c24 */ /* 0x000fca000f8e0203 */
[----:B------:R-:W-:Y:S02]  /*24000*/  SEL R2, R4, R3, P0 ;  /* 0x0000000304027207 */ /* 0x000fe40000000000 */
[----:B------:R-:W-:Y:S01]  /*24010*/  SEL R3, R3, R4, P1 ;  /* 0x0000000403037207 */ /* 0x000fe20000800000 */
[----:B------:R-:W-:-:S07]  /*24020*/  IMAD.MOV.U32 R4, RZ, RZ, 0x1 ;  /* 0x00000001ff047424 */ /* 0x000fce00078e00ff */
.L_x_714:
[----:B------:R-:W-:Y:S05]  /*24030*/  BSYNC B1 ;  /* 0x0000000000017941 */ /* 0x000fea0003800000 */
.L_x_713:
[----:B------:R-:W-:-:S13]  /*24040*/  LOP3.LUT P0, RZ, R4, 0xff, RZ, 0xc0, !PT ;  /* 0x000000ff04ff7812 */ /* 0x000fda000780c0ff */
[----:B------:R-:W-:Y:S05]  /*24050*/  @P0 BRA `(.L_x_717) ;  /* 0xfffffff4000c0947 */ /* 0x000fea000383ffff */
[----:B------:R-:W-:Y:S05]  /*24060*/  BSYNC B0 ;  /* 0x0000000000007941 */ /* 0x000fea0003800000 */
.L_x_706:
[----:B------:R-:W-:-:S03]  /*24070*/  UMOV UR8, 0xffffffff ;  /* 0xffffffff00087882 */ /* 0x000fc60000000000 */
[----:B------:R-:W-:Y:S05]  /*24080*/  BRA.DIV UR8, `(.L_x_718) ;  /* 0x0000000608407947 */ /* 0x000fea000b800000 */
[----:B------:R-:W-:-:S13]  /*24090*/  ELECT P6, URZ, PT ;  /* 0x00000000003f782f */ /* 0x000fda00038c0000 */
.L_x_733:
[----:B------:R-:W-:Y:S04]  /*240a0*/  BSSY B0, `(.L_x_719) ;  /* 0x0000035000007945 */ /* 0x000fe80003800000 */
[----:B------:R-:W-:Y:S05]  /*240b0*/  @!P6 BRA `(.L_x_720) ;  /* 0x0000000000cce947 */ /* 0x000fea0003800000 */
[----:B------:R-:W-:-:S04]  /*240c0*/  ULOP3.LUT UR8, UR38, 0x2, URZ, 0xfc, !UPT ;  /* 0x0000000226087892 */ /* 0x000fc8000f8efc3f */
[----:B------:R-:W-:-:S06]  /*240d0*/  UISETP.NE.AND UP0, UPT, UR8, 0x3, UPT ;  /* 0x000000030800788c */ /* 0x000fcc000bf05270 */
[----:B------:R-:W-:-:S13]  /*240e0*/  PLOP3.LUT P0, PT, PT, PT, UP0, 0x80, 0x0 ;  /* 0x000000000000781c */ /* 0x000fda0003f0f008 */
[----:B------:R-:W-:Y:S05]  /*240f0*/  @!P0 BRA `(.L_x_721) ;  /* 0x0000000000048947 */ /* 0x000fea0003800000 */
[----:B------:R-:W-:Y:S01]  /*24100*/  BPT.TRAP 0x1 ;  /* 0x000000040000795c */ /* 0x000fe20000300000 */
.L_x_721:
[----:B------:R-:W0:Y:S01]  /*24110*/  S2R R3, SR_CgaCtaId ;  /* 0x0000000000037919 */ /* 0x000e220000008800 */
[----:B------:R-:W-:Y:S02]  /*24120*/  MOV R0, 0x400 ;  /* 0x0000040000007802 */ /* 0x000fe40000000f00 */
[----:B------:R-:W-:Y:S02]  /*24130*/  SHF.L.U32 R2, R6, 0x1f, RZ ;  /* 0x0000001f06027819 */ /* 0x000fe400000006ff */
[----:B0-----:R-:W-:-:S05]  /*24140*/  LEA R0, R3, R0, 0x18 ;  /* 0x0000000003007211 */ /* 0x001fca00078ec0ff */
[----:B------:R-:W-:-:S04]  /*24150*/  VIADD R0, R0, 0x28 ;  /* 0x0000002800007836 */ /* 0x000fc80000000000 */
[----:B------:R-:W-:-:S04]  /*24160*/  IMAD R3, R7, 0x8, R0 ;  /* 0x0000000807037824 */ /* 0x000fc800078e0200 */
[----:B------:R-:W0:Y:S02]  /*24170*/  SYNCS.PHASECHK.TRANS64.TRYWAIT P0, [R3+URZ], R2 ;  /* 0x00000002030075a7 */ /* 0x000e24000800017f */
[----:B0-----:R-:W-:Y:S05]  /*24180*/  @!P0 BRA `(.L_x_722) ;  /* 0x0000000400208947 */ /* 0x001fea0003800000 */
.L_x_734:
[----:B------:R-:W-:-:S05]  /*24190*/  VIADD R7, R7, 0x1 ;  /* 0x0000000107077836 */ /* 0x000fca0000000000 */
[----:B------:R-:W-:-:S04]  /*241a0*/  ISETP.NE.AND P0, PT, R7, 0x5, PT ;  /* 0x000000050700780c */ /* 0x000fc80003f05270 */
[----:B0-----:R-:W-:Y:S02]  /*241b0*/  SEL R3, RZ, 0x1, P0 ;  /* 0x00000001ff037807 */ /* 0x001fe40000000000 */
[----:B------:R-:W-:Y:S02]  /*241c0*/  SEL R7, R7, RZ, P0 ;  /* 0x000000ff07077207 */ /* 0x000fe40000000000 */
[----:B------:R-:W-:-:S03]  /*241d0*/  LOP3.LUT R6, R6, R3, RZ, 0x3c, !PT ;  /* 0x0000000306067212 */ /* 0x000fc600078e3cff */
[----:B------:R-:W-:Y:S01]  /*241e0*/  IMAD R3, R7, 0x8, R0 ;  /* 0x0000000807037824 */ /* 0x000fe200078e0200 */
[----:B------:R-:W-:-:S04]  /*241f0*/  SHF.L.U32 R2, R6, 0x1f, RZ ;  /* 0x0000001f06027819 */ /* 0x000fc800000006ff */
[----:B------:R-:W0:Y:S02]  /*24200*/  SYNCS.PHASECHK.TRANS64.TRYWAIT P0, [R3+URZ], R2 ;  /* 0x00000002030075a7 */ /* 0x000e24000800017f */
[----:B0-----:R-:W-:Y:S05]  /*24210*/  @!P0 BRA `(.L_x_723) ;  /* 0x0000000400108947 */ /* 0x001fea0003800000 */
.L_x_735:
[----:B0-----:R-:W-:-:S05]  /*24220*/  VIADD R2, R7, 0x1 ;  /* 0x0000000107027836 */ /* 0x001fca0000000000 */
[----:B------:R-:W-:-:S04]  /*24230*/  ISETP.NE.AND P0, PT, R2, 0x5, PT ;  /* 0x000000050200780c */ /* 0x000fc80003f05270 */
[----:B------:R-:W-:Y:S02]  /*24240*/  SEL R3, RZ, 0x1, P0 ;  /* 0x00000001ff037807 */ /* 0x000fe40000000000 */
[----:B------:R-:W-:Y:S02]  /*24250*/  SEL R5, R2, RZ, P0 ;  /* 0x000000ff02057207 */ /* 0x000fe40000000000 */
[----:B------:R-:W-:-:S03]  /*24260*/  LOP3.LUT R6, R6, R3, RZ, 0x3c, !PT ;  /* 0x0000000306067212 */ /* 0x000fc600078e3cff */
[----:B------:R-:W-:Y:S01]  /*24270*/  IMAD R3, R5, 0x8, R0 ;  /* 0x0000000805037824 */ /* 0x000fe200078e0200 */
[----:B------:R-:W-:-:S04]  /*24280*/  SHF.L.U32 R2, R6, 0x1f, RZ ;  /* 0x0000001f06027819 */ /* 0x000fc800000006ff */
[----:B------:R-:W0:Y:S02]  /*24290*/  SYNCS.PHASECHK.TRANS64.TRYWAIT P0, [R3+URZ], R2 ;  /* 0x00000002030075a7 */ /* 0x000e24000800017f */
[----:B0-----:R-:W-:Y:S05]  /*242a0*/  @!P0 BRA `(.L_x_724) ;  /* 0x0000000400008947 */ /* 0x001fea0003800000 */
.L_x_736:
        /* <DEDUP_REMOVED lines=9> */
.L_x_737:
[----:B0-----:R-:W-:-:S05]  /*24340*/  VIADD R2, R5, 0x1 ;  /* 0x0000000105027836 */ /* 0x001fca0000000000 */
[----:B------:R-:W-:-:S04]  /*24350*/  ISETP.NE.AND P0, PT, R2, 0x5, PT ;  /* 0x000000050200780c */ /* 0x000fc80003f05270 */
[----:B------:R-:W-:Y:S02]  /*24360*/  SEL R4, RZ, 0x1, P0 ;  /* 0x00000001ff047807 */ /* 0x000fe40000000000 */
[----:B------:R-:W-:Y:S02]  /*24370*/  SEL R3, R2, RZ, P0 ;  /* 0x000000ff02037207 */ /* 0x000fe40000000000 */
[----:B------:R-:W-:-:S03]  /*24380*/  LOP3.LUT R4, R7, R4, RZ, 0x3c, !PT ;  /* 0x0000000407047212 */ /* 0x000fc600078e3cff */
[----:B------:R-:W-:Y:S01]  /*24390*/  IMAD R3, R3, 0x8, R0 ;  /* 0x0000000803037824 */ /* 0x000fe200078e0200 */
[----:B------:R-:W-:-:S07]  /*243a0*/  SHF.L.U32 R0, R4, 0x1f, RZ ;  /* 0x0000001f04007819 */ /* 0x000fce00000006ff */
.L_x_726:
[----:B0-----:R0:W1:Y:S02]  /*243b0*/  SYNCS.PHASECHK.TRANS64.TRYWAIT P0, [R3+URZ], R0 ;  /* 0x00000000030075a7 */ /* 0x001064000800017f */
[----:B-1----:R-:W-:Y:S05]  /*243c0*/  @!P0 NANOSLEEP.SYNCS 0x989680 ;  /* 0x009896800000895d */ /* 0x002fea0003900000 */
[----:B------:R-:W1:Y:S02]  /*243d0*/  @!P0 SYNCS.PHASECHK.TRANS64 P0, [R3+URZ], R0 ;  /* 0x00000000030085a7 */ /* 0x000e64000800007f */
[----:B-1----:R-:W-:Y:S05]  /*243e0*/  @!P0 BRA `(.L_x_726) ;  /* 0xfffffffc00f08947 */ /* 0x002fea000383ffff */
.L_x_720:
[----:B------:R-:W-:Y:S05]  /*243f0*/  BSYNC B0 ;  /* 0x0000000000007941 */ /* 0x000fea0003800000 */
.L_x_719:
[----:B------:R-:W-:Y:S05]  /*24400*/  EXIT ;  /* 0x000000000000794d */ /* 0x000fea0003800000 */
.L_x_21:
[----:B-1----:R1:W2:Y:S02]  /*24410*/  SYNCS.PHASECHK.TRANS64.TRYWAIT P1, [R3+URZ], R0 ;  /* 0x00000000030075a7 */ /* 0x0022a4000802017f */
[----:B--2---:R-:W-:Y:S05]  /*24420*/  @!P1 NANOSLEEP.SYNCS 0x989680 ;  /* 0x009896800000995d */ /* 0x004fea0003900000 */
[----:B------:R-:W2:Y:S02]  /*24430*/  @!P1 SYNCS.PHASECHK.TRANS64 P1, [R3+URZ], R0 ;  /* 0x00000000030095a7 */ /* 0x000ea4000802007f */
[----:B--2---:R-:W-:Y:S05]  /*24440*/  @!P1 BRA `(.L_x_21) ;  /* 0xfffffffc00f09947 */ /* 0x004fea000383ffff */
[----:B------:R-:W-:Y:S05]  /*24450*/  BRA `(.L_x_20) ;  /* 0xfffffdd000a47947 */ /* 0x000fea000383ffff */
.L_x_26:
[----:B-1----:R-:W-:-:S04]  /*24460*/  IMAD.U32 R6, RZ, RZ, UR4 ;  /* 0x00000004ff067e24 */ /* 0x002fc8000f8e00ff */
[----:B------:R1:W2:Y:S03]  /*24470*/  SYNCS.PHASECHK.TRANS64.TRYWAIT P1, [R6+URZ], R4 ;  /* 0x00000004060075a7 */ /* 0x0002a6000802017f */
[----:B--2---:R-:W-:Y:S05]  /*24480*/  @!P1 NANOSLEEP.SYNCS 0x989680 ;  /* 0x009896800000995d */ /* 0x004fea0003900000 */
[----:B------:R-:W2:Y:S02]  /*24490*/  @!P1 SYNCS.PHASECHK.TRANS64 P1, [R6+URZ], R4 ;  /* 0x00000004060095a7 */ /* 0x000ea4000802007f */
[----:B--2---:R-:W-:Y:S05]  /*244a0*/  @!P1 BRA `(.L_x_26) ;  /* 0xfffffffc00ec9947 */ /* 0x004fea000383ffff */
[----:B------:R-:W-:Y:S05]  /*244b0*/  BRA `(.L_x_25) ;  /* 0xfffffe0000847947 */ /* 0x000fea000383ffff */
.L_x_707:
[----:B------:R-:W-:Y:S01]  /*244c0*/  BSSY B1, `(.L_x_727) ;  /* 0x0000006000017945 */ /* 0x000fe20003800000 */
[----:B------:R-:W-:-:S07]  /*244d0*/  IMAD.MOV.U32 R15, RZ, RZ, -0x1 ;  /* 0xffffffffff0f7424 */ /* 0x000fce00078e00ff */
[----:B------:R-:W-:Y:S05]  /*244e0*/  WARPSYNC.COLLECTIVE R15, `(.L_x_728) ;  /* 0x000000000f0c7348 */ /* 0x000fea0003c00000 */
[----:B------:R-:W-:Y:S02]  /*244f0*/  ELECT P6, UR62, PT ;  /* 0x00000000003e782f */ /* 0x000fe400038c0000 */
[----:B------:R-:W-:Y:S01]  /*24500*/  MOV R14, UR62 ;  /* 0x0000003e000e7c02 */ /* 0x000fe20008000f00 */
[----:B------:R-:W-:Y:S10]  /*24510*/  ENDCOLLECTIVE ;  /* 0x000000000000791b */ /* 0x000ff40003800000 */
.L_x_728:
[----:B------:R-:W-:Y:S05]  /*24520*/  BSYNC B1 ;  /* 0x0000000000017941 */ /* 0x000fea0003800000 */
.L_x_727:
[----:B------:R-:W-:Y:S05]  /*24530*/  BRA `(.L_x_729) ;  /* 0xffffffec00e07947 */ /* 0x000fea000383ffff */
.L_x_710:
[----:B0-----:R0:W1:Y:S02]  /*24540*/  SYNCS.PHASECHK.TRANS64.TRYWAIT P0, [R15+URZ+0x28], R14 ;  /* 0x0000280e0f0075a7 */ /* 0x001064000800017f */
[----:B-1----:R-:W-:Y:S05]  /*24550*/  @!P0 NANOSLEEP.SYNCS 0x989680 ;  /* 0x009896800000895d */ /* 0x002fea0003900000 */
[----:B------:R-:W1:Y:S02]  /*24560*/  @!P0 SYNCS.PHASECHK.TRANS64 P0, [R15+URZ+0x28], R14 ;  /* 0x0000280e0f0085a7 */ /* 0x000e64000800007f */
[----:B-1----:R-:W-:Y:S05]  /*24570*/  @!P0 BRA `(.L_x_710) ;  /* 0xfffffffc00f08947 */ /* 0x002fea000383ffff */
[----:B------:R-:W-:Y:S05]  /*24580*/  BRA `(.L_x_730) ;  /* 0xfffffff000147947 */ /* 0x000fea000383ffff */
.L_x_718:
[----:B------:R-:W-:Y:S01]  /*24590*/  BSSY B0, `(.L_x_731) ;  /* 0x0000006000007945 */ /* 0x000fe20003800000 */
[----:B------:R-:W-:-:S07]  /*245a0*/  IMAD.MOV.U32 R15, RZ, RZ, -0x1 ;  /* 0xffffffffff0f7424 */ /* 0x000fce00078e00ff */
[----:B------:R-:W-:Y:S05]  /*245b0*/  WARPSYNC.COLLECTIVE R15, `(.L_x_732) ;  /* 0x000000000f0c7348 */ /* 0x000fea0003c00000 */
[----:B------:R-:W-:Y:S02]  /*245c0*/  ELECT P6, UR62, PT ;  /* 0x00000000003e782f */ /* 0x000fe400038c0000 */
[----:B------:R-:W-:Y:S01]  /*245d0*/  MOV R14, UR62 ;  /* 0x0000003e000e7c02 */ /* 0x000fe20008000f00 */
[----:B------:R-:W-:Y:S10]  /*245e0*/  ENDCOLLECTIVE ;  /* 0x000000000000791b */ /* 0x000ff40003800000 */
.L_x_732:
[----:B------:R-:W-:Y:S05]  /*245f0*/  BSYNC B0 ;  /* 0x0000000000007941 */ /* 0x000fea0003800000 */
.L_x_731:
[----:B------:R-:W-:Y:S05]  /*24600*/  BRA `(.L_x_733) ;  /* 0xfffffff800a47947 */ /* 0x000fea000383ffff */
.L_x_722:
[----:B0-----:R0:W1:Y:S02]  /*24610*/  SYNCS.PHASECHK.TRANS64.TRYWAIT P0, [R3+URZ], R2 ;  /* 0x00000002030075a7 */ /* 0x001064000800017f */
[----:B-1----:R-:W-:Y:S05]  /*24620*/  @!P0 NANOSLEEP.SYNCS 0x989680 ;  /* 0x009896800000895d */ /* 0x002fea0003900000 */
[----:B------:R-:W1:Y:S02]  /*24630*/  @!P0 SYNCS.PHASECHK.TRANS64 P0, [R3+URZ], R2 ;  /* 0x00000002030085a7 */ /* 0x000e64000800007f */
[----:B-1----:R-:W-:Y:S05]  /*24640*/  @!P0 BRA `(.L_x_722) ;  /* 0xfffffffc00f08947 */ /* 0x002fea000383ffff */
[----:B------:R-:W-:Y:S05]  /*24650*/  BRA `(.L_x_734) ;  /* 0xfffffff800cc7947 */ /* 0x000fea000383ffff */
.L_x_723:
[----:B0-----:R0:W1:Y:S02]  /*24660*/  SYNCS.PHASECHK.TRANS64.TRYWAIT P0, [R3+URZ], R2 ;  /* 0x00000002030075a7 */ /* 0x001064000800017f */
[----:B-1----:R-:W-:Y:S05]  /*24670*/  @!P0 NANOSLEEP.SYNCS 0x989680 ;  /* 0x009896800000895d */ /* 0x002fea0003900000 */
[----:B------:R-:W1:Y:S02]  /*24680*/  @!P0 SYNCS.PHASECHK.TRANS64 P0, [R3+URZ], R2 ;  /* 0x00000002030085a7 */ /* 0x000e64000800007f */
[----:B-1----:R-:W-:Y:S05]  /*24690*/  @!P0 BRA `(.L_x_723) ;  /* 0xfffffffc00f08947 */ /* 0x002fea000383ffff */
[----:B------:R-:W-:Y:S05]  /*246a0*/  BRA `(.L_x_735) ;  /* 0xfffffff800dc7947 */ /* 0x000fea000383ffff */
.L_x_724:
[----:B0-----:R0:W1:Y:S02]  /*246b0*/  SYNCS.PHASECHK.TRANS64.TRYWAIT P0, [R3+URZ], R2 ;  /* 0x00000002030075a7 */ /* 0x001064000800017f */
[----:B-1----:R-:W-:Y:S05]  /*246c0*/  @!P0 NANOSLEEP.SYNCS 0x989680 ;  /* 0x009896800000895d */ /* 0x002fea0003900000 */
[----:B------:R-:W1:Y:S02]  /*246d0*/  @!P0 SYNCS.PHASECHK.TRANS64 P0, [R3+URZ], R2 ;  /* 0x00000002030085a7 */ /* 0x000e64000800007f */
[----:B-1----:R-:W-:Y:S05]  /*246e0*/  @!P0 BRA `(.L_x_724) ;  /* 0xfffffffc00f08947 */ /* 0x002fea000383ffff */
[----:B------:R-:W-:Y:S05]  /*246f0*/  BRA `(.L_x_736) ;  /* 0xfffffff800ec7947 */ /* 0x000fea000383ffff */
.L_x_725:
[----:B0-----:R0:W1:Y:S02]  /*24700*/  SYNCS.PHASECHK.TRANS64.TRYWAIT P0, [R3+URZ], R2 ;  /* 0x00000002030075a7 */ /* 0x001064000800017f */
[----:B-1----:R-:W-:Y:S05]  /*24710*/  @!P0 NANOSLEEP.SYNCS 0x989680 ;  /* 0x009896800000895d */ /* 0x002fea0003900000 */
[----:B------:R-:W1:Y:S02]  /*24720*/  @!P0 SYNCS.PHASECHK.TRANS64 P0, [R3+URZ], R2 ;  /* 0x00000002030085a7 */ /* 0x000e64000800007f */
[----:B-1----:R-:W-:Y:S05]  /*24730*/  @!P0 BRA `(.L_x_725) ;  /* 0xfffffffc00f08947 */ /* 0x002fea000383ffff */
[----:B------:R-:W-:Y:S05]  /*24740*/  BRA `(.L_x_737) ;  /* 0xfffffff800fc7947 */ /* 0x000fea000383ffff */
.L_x_738:
[----:B------:R-:W-:-:S00]  /*24750*/  BRA `(.L_x_738) ;  /* 0xfffffffc00fc7947 */ /* 0x000fc0000383ffff */
[----:B------:R-:W-:-:S00]  /*24760*/  NOP ;  /* 0x0000000000007918 */ /* 0x000fc00000000000 */
        /* <DEDUP_REMOVED lines=9> */
.L_x_739:


//--------------------- .nv.global.init           --------------------------
	.section	.nv.global.init,"aw",@progbits
.nv.global.init:
	.type		$str$22,@object
	.size		$str$22,($str$23 - $str$22)
$str$22:
        /*0000*/ 	.byte	0x6b, 0x5f, 0x74, 0x69, 0x6c, 0x65, 0x5f, 0x63, 0x6f, 0x75, 0x6e, 0x74, 0x20, 0x3e, 0x3d, 0x20
        /*0010*/ 	.byte	0x31, 0x00
	.type		$str$23,@object
	.size		$str$23,(__unnamed_1 - $str$23)
$str$23:
        /*0012*/ 	.byte	0x2f, 0x74, 0x6d, 0x70, 0x2f, 0x63, 0x75, 0x74, 0x6c, 0x61, 0x73, 0x73, 0x5f, 0x73, 0x77, 0x65
        /*0022*/ 	.byte	0x65, 0x70, 0x5f, 0x73, 0x72, 0x63, 0x2f, 0x69, 0x6e, 0x63, 0x6c, 0x75, 0x64, 0x65, 0x2f, 0x63
        /*0032*/ 	.byte	0x75, 0x74, 0x6c, 0x61, 0x73, 0x73, 0x2f, 0x67, 0x65, 0x6d, 0x6d, 0x2f, 0x63, 0x6f, 0x6c, 0x6c
        /*0042*/ 	.byte	0x65, 0x63, 0x74, 0x69, 0x76, 0x65, 0x2f, 0x73, 0x6d, 0x39, 0x30, 0x5f, 0x6d, 0x6d, 0x61, 0x5f
        /*0052*/ 	.byte	0x74, 0x6d, 0x61, 0x5f, 0x67, 0x6d, 0x6d, 0x61, 0x5f, 0x73, 0x73, 0x5f, 0x77, 0x61, 0x72, 0x70
        /*0062*/ 	.byte	0x73, 0x70, 0x65, 0x63, 0x69, 0x61, 0x6c, 0x69, 0x7a, 0x65, 0x64, 0x2e, 0x68, 0x70, 0x70, 0x00
	.type		__unnamed_1,@object
	.size		__unnamed_1,(.L_0 - __unnamed_1)
__unnamed_1:
        /* <DEDUP_REMOVED lines=182> */
.L_0:


//--------------------- .nv.shared._ZN7cutlass13device_kernelINS_4gemm6kernel13GemmUniversalIN4cute5tupleIJiiiiEEENS1_10collective13CollectiveMmaINS1_34MainloopSm90TmaGmmaWarpSpecializedILi5ENS5_IJNS4_1CILi2EEENSA_ILi1EEESC_EEENS1_35KernelTmaWarpSpecializedCooperativeEEENS5_IJNSA_ILi384EEENSA_ILi224EEENSA_ILi32EEEEEENS_10bfloat16_tENS5_IJlSC_lEEESK_SL_NS4_8TiledMMAINS4_8MMA_AtomIJNS4_4SM904GMMA27MMA_64x32x16_F32BF16BF16_SSILNSP_5MajorE0ELSR_0ELNSP_7ScaleInE1ELSS_1EEEEEENS4_6LayoutISD_NS5_IJSC_NSA_ILi0EEESW_EEEEENS5_IJNS4_10UnderscoreESZ_SZ_EEEEENS4_13SM90_TMA_LOADENS4_14ComposedLayoutINS4_7SwizzleILi2ELi4ELi3EEENS4_18smem_ptr_flag_bitsILi16EEENSV_INS5_IJNSA_ILi8EEESI_EEENS5_IJSI_SC_EEEEEEEvNS4_8identityENS4_23SM90_TMA_LOAD_MULTICASTES1C_vS1D_EENS_8epilogue10collective6detail29Sm90TmaWarpSpecializedAdapterINS1H_15DefaultEpilogueISK_SL_SL_NS1G_6thread17LinearCombinationISK_Li1EffLNS1L_9ScaleType4KindE0ELNS_15FloatRoundStyleE2ESK_EENS1_15EpilogueDefaultEEEEEvvEEEEvNT_6ParamsE --------------------------
	.section	.nv.shared._ZN7cutlass13device_kernelINS_4gemm6kernel13GemmUniversalIN4cute5tupleIJiiiiEEENS1_10collective13CollectiveMmaINS1_34MainloopSm90TmaGmmaWarpSpecializedILi5ENS5_IJNS4_1CILi2EEENSA_ILi1EEESC_EEENS1_35KernelTmaWarpSpecializedCooperativeEEENS5_IJNSA_ILi384EEENSA_ILi224EEENSA_ILi32EEEEEENS_10bfloat16_tENS5_IJlSC_lEEESK_SL_NS4_8TiledMMAINS4_8MMA_AtomIJNS4_4SM904GMMA27MMA_64x32x16_F32BF16BF16_SSILNSP_5MajorE0ELSR_0ELNSP_7ScaleInE1ELSS_1EEEEEENS4_6LayoutISD_NS5_IJSC_NSA_ILi0EEESW_EEEEENS5_IJNS4_10UnderscoreESZ_SZ_EEEEENS4_13SM90_TMA_LOADENS4_14ComposedLayoutINS4_7SwizzleILi2ELi4ELi3EEENS4_18smem_ptr_flag_bitsILi16EEENSV_INS5_IJNSA_ILi8EEESI_EEENS5_IJSI_SC_EEEEEEEvNS4_8identityENS4_23SM90_TMA_LOAD_MULTICASTES1C_vS1D_EENS_8epilogue10collective6detail29Sm90TmaWarpSpecializedAdapterINS1H_15DefaultEpilogueISK_SL_SL_NS1G_6thread17LinearCombinationISK_Li1EffLNS1L_9ScaleType4KindE0ELNS_15FloatRoundStyleE2ESK_EENS1_15EpilogueDefaultEEEEEvvEEEEvNT_6ParamsE,"aw",@nobits
	.sectionflags	@""
	.align	16
	.zero		1024


//--------------------- .nv.shared.reserved.0     --------------------------
	.section	.nv.shared.reserved.0,"aw",@nobits
	.weak		__nv_reservedSMEM_offset_0_alias
	.size		__nv_reservedSMEM_offset_0_alias, 0, 0
	.other		__nv_reservedSMEM_offset_0_alias,@"STO_CUDA_RESERVED_SHARED STV_DEFAULT"
__nv_reservedSMEM_offset_0_alias:
	.zero		0


//--------------------- .nv.global                --------------------------
	.section	.nv.global,"aw",@nobits
.nv.global:
	.type		_ZN39_INTERNAL_c277e25c_4_k_cu_70681a37_50854cute1_E,@object
	.size		_ZN39_INTERNAL_c277e25c_4_k_cu_70681a37_50854cute1_E,(_ZN39_INTERNAL_c277e25c_4_k_cu_70681a37_50854cuda3std3__45__cpo6cbeginE - _ZN39_INTERNAL_c277e25c_4_k_cu_70681a37_50854cute1_E)
_ZN39_INTERNAL_c277e25c_4_k_cu_70681a37_50854cute1_E:
	.zero		1
	.type		_ZN39_INTERNAL_c277e25c_4_k_cu_70681a37_50854cuda3std3__45__cpo6cbeginE,@object
	.size		_ZN39_INTERNAL_c277e25c_4_k_cu_70681a37_50854cuda3std3__45__cpo6cbeginE,(_ZN39_INTERNAL_c277e25c_4_k_cu_70681a37_50854cuda3std3__48in_placeE - _ZN39_INTERNAL_c277e25c_4_k_cu_70681a37_50854cuda3std3__45__cpo6cbeginE)
_ZN39_INTERNAL_c277e25c_4_k_cu_70681a37_50854cuda3std3__45__cpo6cbeginE:
	.zero		1
	.type		_ZN39_INTERNAL_c277e25c_4_k_cu_70681a37_50854cuda3std3__48in_placeE,@object
	.size		_ZN39_INTERNAL_c277e25c_4_k_cu_70681a37_50854cuda3std3__48in_placeE,(_ZN39_INTERNAL_c277e25c_4_k_cu_70681a37_50854cuda3std6ranges3__45__cpo9iter_moveE - _ZN39_INTERNAL_c277e25c_4_k_cu_70681a37_50854cuda3std3__48in_placeE)
_ZN39_INTERNAL_c277e25c_4_k_cu_70681a37_50854cuda3std3__48in_placeE:
	.zero		1
	.type		_ZN39_INTERNAL_c277e25c_4_k_cu_70681a37_50854cuda3std6ranges3__45__cpo9iter_moveE,@object
	.size		_ZN39_INTERNAL_c277e25c_4_k_cu_70681a37_50854cuda3std6ranges3__45__cpo9iter_moveE,(_ZN39_INTERNAL_c277e25c_4_k_cu_70681a37_50854cuda3std3__45__cpo5beginE - _ZN39_INTERNAL_c277e25c_4_k_cu_70681a37_50854cuda3std6ranges3__45__cpo9iter_moveE)
_ZN39_INTERNAL_c277e25c_4_k_cu_70681a37_50854cuda3std6ranges3__45__cpo9iter_moveE:
	.zero		1
	.type		_ZN39_INTERNAL_c277e25c_4_k_cu_70681a37_50854cuda3std3__45__cpo5beginE,@object
	.size		_ZN39_INTERNAL_c277e25c_4_k_cu_70681a37_50854cuda3std3__45__cpo5beginE,(_ZN39_INTERNAL_c277e25c_4_k_cu_70681a37_50854cuda3std3__441_GLOBAL__N__c277e25c_4_k_cu_70681a37_50856ignoreE - _ZN39_INTERNAL_c277e25c_4_k_cu_70681a37_50854cuda3std3__45__cpo5beginE)
_ZN39_INTERNAL_c277e25c_4_k_cu_70681a37_50854cuda3std3__45__cpo5beginE:
	.zero		1
	.type		_ZN39_INTERNAL_c277e25c_4_k_cu_70681a37_50854cuda3std3__441_GLOBAL__N__c277e25c_4_k_cu_70681a37_50856ignoreE,@object
	.size		_ZN39_INTERNAL_c277e25c_4_k_cu_70681a37_50854cuda3std3__441_GLOBAL__N__c277e25c_4_k_cu_70681a37_50856ignoreE,(_ZN39_INTERNAL_c277e25c_4_k_cu_70681a37_50854cute7productE - _ZN39_INTERNAL_c277e25c_4_k_cu_70681a37_50854cuda3std3__441_GLOBAL__N__c277e25c_4_k_cu_70681a37_50856ignoreE)
_ZN39_INTERNAL_c277e25c_4_k_cu_70681a37_50854cuda3std3__441_GLOBAL__N__c277e25c_4_k_cu_70681a37_50856ignoreE:
	.zero		1
	.type		_ZN39_INTERNAL_c277e25c_4_k_cu_70681a37_50854cute7productE,@object
	.size		_ZN39_INTERNAL_c277e25c_4_k_cu_70681a37_50854cute7productE,(_ZN39_INTERNAL_c277e25c_4_k_cu_70681a37_50854cuda3std3__45__cpo3endE - _ZN39_INTERNAL_c277e25c_4_k_cu_70681a37_50854cute7productE)
_ZN39_INTERNAL_c277e25c_4_k_cu_70681a37_50854cute7productE:
	.zero		1
	.type		_ZN39_INTERNAL_c277e25c_4_k_cu_70681a37_50854cuda3std3__45__cpo3endE,@object
	.size		_ZN39_INTERNAL_c277e25c_4_k_cu_70681a37_50854cuda3std3__45__cpo3endE,(_ZN39_INTERNAL_c277e25c_4_k_cu_70681a37_50854cuda3std3__419piecewise_constructE - _ZN39_INTERNAL_c277e25c_4_k_cu_70681a37_50854cuda3std3__45__cpo3endE)
_ZN39_INTERNAL_c277e25c_4_k_cu_70681a37_50854cuda3std3__45__cpo3endE:
	.zero		1
	.type		_ZN39_INTERNAL_c277e25c_4_k_cu_70681a37_50854cuda3std3__419piecewise_constructE,@object
	.size		_ZN39_INTERNAL_c277e25c_4_k_cu_70681a37_50854cuda3std3__419piecewise_constructE,(_ZN39_INTERNAL_c277e25c_4_k_cu_70681a37_50854cuda3std3__45__cpo4cendE - _ZN39_INTERNAL_c277e25c_4_k_cu_70681a37_50854cuda3std3__419piecewise_constructE)
_ZN39_INTERNAL_c277e25c_4_k_cu_70681a37_50854cuda3std3__419piecewise_constructE:
	.zero		1
	.type		_ZN39_INTERNAL_c277e25c_4_k_cu_70681a37_50854cuda3std3__45__cpo4cendE,@object
	.size		_ZN39_INTERNAL_c277e25c_4_k_cu_70681a37_50854cuda3std3__45__cpo4cendE,(_ZN39_INTERNAL_c277e25c_4_k_cu_70681a37_50854cuda3std6ranges3__45__cpo4swapE - _ZN39_INTERNAL_c277e25c_4_k_cu_70681a37_50854cuda3std3__45__cpo4cendE)
_ZN39_INTERNAL_c277e25c_4_k_cu_70681a37_50854cuda3std3__45__cpo4cendE:
	.zero		1
	.type		_ZN39_INTERNAL_c277e25c_4_k_cu_70681a37_50854cuda3std6ranges3__45__cpo4swapE,@object
	.size		_ZN39_INTERNAL_c277e25c_4_k_cu_70681a37_50854cuda3std6ranges3__45__cpo4swapE,(.L_8 - _ZN39_INTERNAL_c277e25c_4_k_cu_70681a37_50854cuda3std6ranges3__45__cpo4swapE)
_ZN39_INTERNAL_c277e25c_4_k_cu_70681a37_50854cuda3std6ranges3__45__cpo4swapE:
	.zero		1
.L_8:


//--------------------- .nv.constant0._ZN7cutlass13device_kernelINS_4gemm6kernel13GemmUniversalIN4cute5tupleIJiiiiEEENS1_10collective13CollectiveMmaINS1_34MainloopSm90TmaGmmaWarpSpecializedILi5ENS5_IJNS4_1CILi2EEENSA_ILi1EEESC_EEENS1_35KernelTmaWarpSpecializedCooperativeEEENS5_IJNSA_ILi384EEENSA_ILi224EEENSA_ILi32EEEEEENS_10bfloat16_tENS5_IJlSC_lEEESK_SL_NS4_8TiledMMAINS4_8MMA_AtomIJNS4_4SM904GMMA27MMA_64x32x16_F32BF16BF16_SSILNSP_5MajorE0ELSR_0ELNSP_7ScaleInE1ELSS_1EEEEEENS4_6LayoutISD_NS5_IJSC_NSA_ILi0EEESW_EEEEENS5_IJNS4_10UnderscoreESZ_SZ_EEEEENS4_13SM90_TMA_LOADENS4_14ComposedLayoutINS4_7SwizzleILi2ELi4ELi3EEENS4_18smem_ptr_flag_bitsILi16EEENSV_INS5_IJNSA_ILi8EEESI_EEENS5_IJSI_SC_EEEEEEEvNS4_8identityENS4_23SM90_TMA_LOAD_MULTICASTES1C_vS1D_EENS_8epilogue10collective6detail29Sm90TmaWarpSpecializedAdapterINS1H_15DefaultEpilogueISK_SL_SL_NS1G_6thread17LinearCombinationISK_Li1EffLNS1L_9ScaleType4KindE0ELNS_15FloatRoundStyleE2ESK_EENS1_15EpilogueDefaultEEEEEvvEEEEvNT_6ParamsE --------------------------
	.section	.nv.constant0._ZN7cutlass13device_kernelINS_4gemm6kernel13GemmUniversalIN4cute5tupleIJiiiiEEENS1_10collective13CollectiveMmaINS1_34MainloopSm90TmaGmmaWarpSpecializedILi5ENS5_IJNS4_1CILi2EEENSA_ILi1EEESC_EEENS1_35KernelTmaWarpSpecializedCooperativeEEENS5_IJNSA_ILi384EEENSA_ILi224EEENSA_ILi32EEEEEENS_10bfloat16_tENS5_IJlSC_lEEESK_SL_NS4_8TiledMMAINS4_8MMA_AtomIJNS4_4SM904GMMA27MMA_64x32x16_F32BF16BF16_SSILNSP_5MajorE0ELSR_0ELNSP_7ScaleInE1ELSS_1EEEEEENS4_6LayoutISD_NS5_IJSC_NSA_ILi0EEESW_EEEEENS5_IJNS4_10UnderscoreESZ_SZ_EEEEENS4_13SM90_TMA_LOADENS4_14ComposedLayoutINS4_7SwizzleILi2ELi4ELi3EEENS4_18smem_ptr_flag_bitsILi16EEENSV_INS5_IJNSA_ILi8EEESI_EEENS5_IJSI_SC_EEEEEEEvNS4_8identityENS4_23SM90_TMA_LOAD_MULTICASTES1C_vS1D_EENS_8epilogue10collective6detail29Sm90TmaWarpSpecializedAdapterINS1H_15DefaultEpilogueISK_SL_SL_NS1G_6thread17LinearCombinationISK_Li1EffLNS1L_9ScaleType4KindE0ELNS_15FloatRoundStyleE2ESK_EENS1_15EpilogueDefaultEEEEEvvEEEEvNT_6ParamsE,"a",@progbits
	.sectionflags	@""
	.align	4
.nv.constant0._ZN7cutlass13device_kernelINS_4gemm6kernel13GemmUniversalIN4cute5tupleIJiiiiEEENS1_10collective13CollectiveMmaINS1_34MainloopSm90TmaGmmaWarpSpecializedILi5ENS5_IJNS4_1CILi2EEENSA_ILi1EEESC_EEENS1_35KernelTmaWarpSpecializedCooperativeEEENS5_IJNSA_ILi384EEENSA_ILi224EEENSA_ILi32EEEEEENS_10bfloat16_tENS5_IJlSC_lEEESK_SL_NS4_8TiledMMAINS4_8MMA_AtomIJNS4_4SM904GMMA27MMA_64x32x16_F32BF16BF16_SSILNSP_5MajorE0ELSR_0ELNSP_7ScaleInE1ELSS_1EEEEEENS4_6LayoutISD_NS5_IJSC_NSA_ILi0EEESW_EEEEENS5_IJNS4_10UnderscoreESZ_SZ_EEEEENS4_13SM90_TMA_LOADENS4_14ComposedLayoutINS4_7SwizzleILi2ELi4ELi3EEENS4_18smem_ptr_flag_bitsILi16EEENSV_INS5_IJNSA_ILi8EEESI_EEENS5_IJSI_SC_EEEEEEEvNS4_8identityENS4_23SM90_TMA_LOAD_MULTICASTES1C_vS1D_EENS_8epilogue10collective6detail29Sm90TmaWarpSpecializedAdapterINS1H_15DefaultEpilogueISK_SL_SL_NS1G_6thread17LinearCombinationISK_Li1EffLNS1L_9ScaleType4KindE0ELNS_15FloatRoundStyleE2ESK_EENS1_15EpilogueDefaultEEEEEvvEEEEvNT_6ParamsE:
	.zero		1664


//--------------------- SYMBOLS --------------------------

	.type		.nv.reservedSmem.offset0,@object
	.size		.nv.reservedSmem.offset0,0x4
	.type		__assertfail,@function
